def matmul_kernel(
    a_ptr,
    b_ptr,
    c_ptr,
    M,
    N,
    K,
    stride_am,
    stride_ak,
    stride_bk,
    stride_bn,
    stride_cm,
    stride_cn,
    BLOCK_M: tl.constexpr,
    BLOCK_N: tl.constexpr,
    BLOCK_K: tl.constexpr,
    GROUP_M: tl.constexpr,
):
    pid = tl.program_id(axis=0)
    num_pid_m = tl.cdiv(M, BLOCK_M)
    num_pid_n = tl.cdiv(N, BLOCK_N)
    num_pid_in_group = GROUP_M * num_pid_n
    group_id = pid // num_pid_in_group
    first_pid_m = group_id * GROUP_M
    group_size_m = min(num_pid_m - first_pid_m, GROUP_M)
    pid_m = first_pid_m + ((pid % num_pid_in_group) % group_size_m)
    pid_n = (pid % num_pid_in_group) // group_size_m

    offs_am = (pid_m * BLOCK_M + tl.arange(0, BLOCK_M)) % M
    offs_bn = (pid_n * BLOCK_N + tl.arange(0, BLOCK_N)) % N
    offs_k = tl.arange(0, BLOCK_K)
    a_ptrs = a_ptr + offs_am[:, None] * stride_am + offs_k[None, :] * stride_ak
    b_ptrs = b_ptr + offs_k[:, None] * stride_bk + offs_bn[None, :] * stride_bn

    acc = tl.zeros((BLOCK_M, BLOCK_N), dtype=tl.float32)
    for kk in range(0, tl.cdiv(K, BLOCK_K)):
        a = tl.load(a_ptrs, mask=offs_k[None, :] < K - kk * BLOCK_K, other=0.0)
        b = tl.load(b_ptrs, mask=offs_k[:, None] < K - kk * BLOCK_K, other=0.0)
        acc = tl.dot(a, b, acc)
        a_ptrs += BLOCK_K * stride_ak
        b_ptrs += BLOCK_K * stride_bk

    c = acc.to(c_ptr.dtype.element_ty)
    offs_cm = pid_m * BLOCK_M + tl.arange(0, BLOCK_M)
    offs_cn = pid_n * BLOCK_N + tl.arange(0, BLOCK_N)
    c_ptrs = c_ptr + offs_cm[:, None] * stride_cm + offs_cn[None, :] * stride_cn
    mask = (offs_cm[:, None] < M) & (offs_cn[None, :] < N)
    tl.store(c_ptrs, c, mask=mask)

# config = {"BLOCK_K": 64, "BLOCK_M": 128, "BLOCK_N": 512, "GROUP_M": 8, "arch": "sm_90", "dtype": "fp32", "num_ctas": 1, "num_stages": 5, "num_warps": 4}
# arch = sm_90


// ===== COMPILED SASS (sm_90a) =====

	.target	sm_90a

	.elftype	@"ET_EXEC"


//--------------------- .note.nv.tkinfo           --------------------------
	.section	.note.nv.tkinfo,"",@"SHT_NOTE"
	.sectionflags	@"SHF_NOTE_NV_TKINFO"
	.tkinfo
        /*0018*/ 	.word	0x00000002
        /*0030*/ 	.string	""
        /*0030*/ 	.string	"ptxas"
        /*0030*/ 	.string	"Cuda compilation tools, release 13.0, V13.0.88"
        /*0030*/ 	.string	"Build cuda_13.0.r13.0/compiler.36424714_0"
        /*0030*/ 	.string	"-v  -suppress-debug-info  -lineinfo  -arch sm_90a "



//--------------------- .note.nv.cuinfo           --------------------------
	.section	.note.nv.cuinfo,"",@"SHT_NOTE"
	.sectionflags	@"SHF_NOTE_NV_CUINFO"
        /*0018*/ 	.short	0x0002
        /*001a*/ 	.short	0x005a
        /*001c*/ 	.short	0x0082
	.zero		2


//--------------------- .nv.info                  --------------------------
	.section	.nv.info,"",@"SHT_CUDA_INFO"
	.align	4


	//----- nvinfo : EIATTR_REGCOUNT
	.align		4
        /*0000*/ 	.byte	0x04, 0x2f
        /*0002*/ 	.short	(.L_1 - .L_0)
	.align		4
.L_0:
        /*0004*/ 	.word	index@(matmul_kernel)
        /*0008*/ 	.word	0x000000ff


	//----- nvinfo : EIATTR_FRAME_SIZE
	.align		4
.L_1:
        /*000c*/ 	.byte	0x04, 0x11
        /*000e*/ 	.short	(.L_3 - .L_2)
	.align		4
.L_2:
        /*0010*/ 	.word	index@(matmul_kernel)
        /*0014*/ 	.word	0x000021e8


	//----- nvinfo : EIATTR_MIN_STACK_SIZE
	.align		4
.L_3:
        /*0018*/ 	.byte	0x04, 0x12
        /*001a*/ 	.short	(.L_5 - .L_4)
	.align		4
.L_4:
        /*001c*/ 	.word	index@(matmul_kernel)
        /*0020*/ 	.word	0x000021e8
.L_5:


//--------------------- .nv.compat                --------------------------
	.section	.nv.compat,"",@"SHT_CUDA_COMPAT_INFO"
	.align	4
        /*0000*/ 	.byte	0x02, 0x09, 0x01, 0x00, 0x02, 0x02, 0x04, 0x00, 0x02, 0x05, 0x05, 0x00, 0x03, 0x07, 0x01, 0x01
        /*0010*/ 	.byte	0x02, 0x03, 0x00, 0x00, 0x02, 0x06, 0x01, 0x00, 0x04, 0x0b, 0x08, 0x00, 0x00, 0x00, 0x00, 0x00
        /*0020*/ 	.byte	0x00, 0x00, 0x00, 0x00


//--------------------- .nv.info.matmul_kernel    --------------------------
	.section	.nv.info.matmul_kernel,"",@"SHT_CUDA_INFO"
	.sectionflags	@""
	.align	4


	//----- nvinfo : EIATTR_CUDA_API_VERSION
	.align		4
        /*0000*/ 	.byte	0x04, 0x37
        /*0002*/ 	.short	(.L_7 - .L_6)
.L_6:
        /*0004*/ 	.word	0x00000082


	//----- nvinfo : EIATTR_KPARAM_INFO
	.align		4
.L_7:
        /*0008*/ 	.byte	0x04, 0x17
        /*000a*/ 	.short	(.L_9 - .L_8)
.L_8:
        /*000c*/ 	.word	0x00000000
        /*0010*/ 	.short	0x000d
        /*0012*/ 	.short	0x0048
        /*0014*/ 	.byte	0x00, 0xf4, 0x21, 0x00


	//----- nvinfo : EIATTR_KPARAM_INFO
	.align		4
.L_9:
        /*0018*/ 	.byte	0x04, 0x17
        /*001a*/ 	.short	(.L_11 - .L_10)
.L_10:
        /*001c*/ 	.word	0x00000000
        /*0020*/ 	.short	0x000c
        /*0022*/ 	.short	0x0040
        /*0024*/ 	.byte	0x00, 0xf4, 0x21, 0x00


	//----- nvinfo : EIATTR_KPARAM_INFO
	.align		4
.L_11:
        /*0028*/ 	.byte	0x04, 0x17
        /*002a*/ 	.short	(.L_13 - .L_12)
.L_12:
        /*002c*/ 	.word	0x00000000
        /*0030*/ 	.short	0x000b
        /*0032*/ 	.short	0x0038
        /*0034*/ 	.byte	0x00, 0xf0, 0x11, 0x00


	//----- nvinfo : EIATTR_KPARAM_INFO
	.align		4
.L_13:
        /*0038*/ 	.byte	0x04, 0x17
        /*003a*/ 	.short	(.L_15 - .L_14)
.L_14:
        /*003c*/ 	.word	0x00000000
        /*0040*/ 	.short	0x000a
        /*0042*/ 	.short	0x0034
        /*0044*/ 	.byte	0x00, 0xf0, 0x11, 0x00


	//----- nvinfo : EIATTR_KPARAM_INFO
	.align		4
.L_15:
        /*0048*/ 	.byte	0x04, 0x17
        /*004a*/ 	.short	(.L_17 - .L_16)
.L_16:
        /*004c*/ 	.word	0x00000000
        /*0050*/ 	.short	0x0009
        /*0052*/ 	.short	0x0030
        /*0054*/ 	.byte	0x00, 0xf0, 0x11, 0x00


	//----- nvinfo : EIATTR_KPARAM_INFO
	.align		4
.L_17:
        /*0058*/ 	.byte	0x04, 0x17
        /*005a*/ 	.short	(.L_19 - .L_18)
.L_18:
        /*005c*/ 	.word	0x00000000
        /*0060*/ 	.short	0x0008
        /*0062*/ 	.short	0x002c
        /*0064*/ 	.byte	0x00, 0xf0, 0x11, 0x00


	//----- nvinfo : EIATTR_KPARAM_INFO
	.align		4
.L_19:
        /*0068*/ 	.byte	0x04, 0x17
        /*006a*/ 	.short	(.L_21 - .L_20)
.L_20:
        /*006c*/ 	.word	0x00000000
        /*0070*/ 	.short	0x0007
        /*0072*/ 	.short	0x0028
        /*0074*/ 	.byte	0x00, 0xf0, 0x11, 0x00


	//----- nvinfo : EIATTR_KPARAM_INFO
	.align		4
.L_21:
        /*0078*/ 	.byte	0x04, 0x17
        /*007a*/ 	.short	(.L_23 - .L_22)
.L_22:
        /*007c*/ 	.word	0x00000000
        /*0080*/ 	.short	0x0006
        /*0082*/ 	.short	0x0024
        /*0084*/ 	.byte	0x00, 0xf0, 0x11, 0x00


	//----- nvinfo : EIATTR_KPARAM_INFO
	.align		4
.L_23:
        /*0088*/ 	.byte	0x04, 0x17
        /*008a*/ 	.short	(.L_25 - .L_24)
.L_24:
        /*008c*/ 	.word	0x00000000
        /*0090*/ 	.short	0x0005
        /*0092*/ 	.short	0x0020
        /*0094*/ 	.byte	0x00, 0xf0, 0x11, 0x00


	//----- nvinfo : EIATTR_KPARAM_INFO
	.align		4
.L_25:
        /*0098*/ 	.byte	0x04, 0x17
        /*009a*/ 	.short	(.L_27 - .L_26)
.L_26:
        /*009c*/ 	.word	0x00000000
        /*00a0*/ 	.short	0x0004
        /*00a2*/ 	.short	0x001c
        /*00a4*/ 	.byte	0x00, 0xf0, 0x11, 0x00


	//----- nvinfo : EIATTR_KPARAM_INFO
	.align		4
.L_27:
        /*00a8*/ 	.byte	0x04, 0x17
        /*00aa*/ 	.short	(.L_29 - .L_28)
.L_28:
        /*00ac*/ 	.word	0x00000000
        /*00b0*/ 	.short	0x0003
        /*00b2*/ 	.short	0x0018
        /*00b4*/ 	.byte	0x00, 0xf0, 0x11, 0x00


	//----- nvinfo : EIATTR_KPARAM_INFO
	.align		4
.L_29:
        /*00b8*/ 	.byte	0x04, 0x17
        /*00ba*/ 	.short	(.L_31 - .L_30)
.L_30:
        /*00bc*/ 	.word	0x00000000
        /*00c0*/ 	.short	0x0002
        /*00c2*/ 	.short	0x0010
        /*00c4*/ 	.byte	0x00, 0xf4, 0x21, 0x00


	//----- nvinfo : EIATTR_KPARAM_INFO
	.align		4
.L_31:
        /*00c8*/ 	.byte	0x04, 0x17
        /*00ca*/ 	.short	(.L_33 - .L_32)
.L_32:
        /*00cc*/ 	.word	0x00000000
        /*00d0*/ 	.short	0x0001
        /*00d2*/ 	.short	0x0008
        /*00d4*/ 	.byte	0x00, 0xf4, 0x21, 0x00


	//----- nvinfo : EIATTR_KPARAM_INFO
	.align		4
.L_33:
        /*00d8*/ 	.byte	0x04, 0x17
        /*00da*/ 	.short	(.L_35 - .L_34)
.L_34:
        /*00dc*/ 	.word	0x00000000
        /*00e0*/ 	.short	0x0000
        /*00e2*/ 	.short	0x0000
        /*00e4*/ 	.byte	0x00, 0xf4, 0x21, 0x00


	//----- nvinfo : EIATTR_SPARSE_MMA_MASK
	.align		4
.L_35:
        /*00e8*/ 	.byte	0x03, 0x50
        /*00ea*/ 	.short	0x0000


	//----- nvinfo : EIATTR_MAXREG_COUNT
	.align		4
        /*00ec*/ 	.byte	0x03, 0x1b
        /*00ee*/ 	.short	0x00ff


	//----- nvinfo : EIATTR_NUM_BARRIERS
	.align		4
        /*00f0*/ 	.byte	0x02, 0x4c
        /*00f2*/ 	.byte	0x01
	.zero		1


	//----- nvinfo : EIATTR_ANNOTATIONS
	.align		4
        /*00f4*/ 	.byte	0x04, 0x55
        /*00f6*/ 	.short	(.L_37 - .L_36)


	//   ....[0]....
.L_36:
        /*00f8*/ 	.word	0x00000001
        /*00fc*/ 	.byte	0xa0, 0x01, 0x00, 0x00, 0x01, 0x00, 0x00, 0x00, 0x00, 0x09, 0x00, 0x00, 0x01, 0x00, 0x00, 0x00
        /* <DEDUP_REMOVED lines=4033> */
        /*fd1c*/ 	.byte	0x10, 0xaa, 0x06, 0x00, 0x01, 0x00, 0x00, 0x00, 0xc0, 0xac, 0x06, 0x00


	//----- nvinfo : EIATTR_MERCURY_ISA_VERSION
	.align		4
.L_37:
        /*fd28*/ 	.byte	0x03, 0x5f
        /*fd2a*/ 	.short	0x0101


	//----- nvinfo : EIATTR_EXIT_INSTR_OFFSETS
	.align		4
        /*fd2c*/ 	.byte	0x04, 0x1c
        /*fd2e*/ 	.short	(.L_39 - .L_38)


	//   ....[0]....
.L_38:
        /*fd30*/ 	.word	0x0006acb0


	//   ....[1]....
        /*fd34*/ 	.word	0x0006ace0


	//----- nvinfo : EIATTR_REQNTID
	.align		4
.L_39:
        /*fd38*/ 	.byte	0x04, 0x10
        /*fd3a*/ 	.short	(.L_41 - .L_40)
.L_40:
        /*fd3c*/ 	.word	0x00000080
        /*fd40*/ 	.word	0x00000001
        /*fd44*/ 	.word	0x00000001


	//----- nvinfo : EIATTR_CBANK_PARAM_SIZE
	.align		4
.L_41:
        /*fd48*/ 	.byte	0x03, 0x19
        /*fd4a*/ 	.short	0x0050


	//----- nvinfo : EIATTR_PARAM_CBANK
	.align		4
        /*fd4c*/ 	.byte	0x04, 0x0a
        /*fd4e*/ 	.short	(.L_43 - .L_42)
	.align		4
.L_42:
        /*fd50*/ 	.word	index@(.nv.constant0.matmul_kernel)
        /*fd54*/ 	.short	0x0210
        /*fd56*/ 	.short	0x0050


	//----- nvinfo : EIATTR_SW_WAR
	.align		4
.L_43:
        /*fd58*/ 	.byte	0x04, 0x36
        /*fd5a*/ 	.short	(.L_45 - .L_44)
.L_44:
        /*fd5c*/ 	.word	0x00000008
.L_45:


//--------------------- .nv.callgraph             --------------------------
	.section	.nv.callgraph,"",@"SHT_CUDA_CALLGRAPH"
	.align	4
	.sectionentsize	8
	.align		4
        /*0000*/ 	.word	0x00000000
	.align		4
        /*0004*/ 	.word	0xffffffff
	.align		4
        /*0008*/ 	.word	0x00000000
	.align		4
        /*000c*/ 	.word	0xfffffffe
	.align		4
        /*0010*/ 	.word	0x00000000
	.align		4
        /*0014*/ 	.word	0xfffffffd
	.align		4
        /*0018*/ 	.word	0x00000000
	.align		4
        /*001c*/ 	.word	0xfffffffc


//--------------------- .text.matmul_kernel       --------------------------
	.section	.text.matmul_kernel,"ax",@progbits
	.align	128
        .global         matmul_kernel
        .type           matmul_kernel,@function
        .size           matmul_kernel,(.L_x_3 - matmul_kernel)
        .other          matmul_kernel,@"STO_CUDA_ENTRY STV_DEFAULT"
matmul_kernel:
.text.matmul_kernel:
[----:B------:R-:W1:Y:S08]  /*0000*/  LDC R1, c[0x0][0x28] ;  /* 0x00000a00ff017b82 */ /* 0x000e700000000800 */
[----:B------:R-:W2:Y:S01]  /*0010*/  LDC.64 R2, c[0x0][0x228] ;  /* 0x00008a00ff027b82 */ /* 0x000ea20000000a00 */
[----:B-1----:R-:W-:Y:S01]  /*0020*/  VIADD R1, R1, 0xffffde18 ;  /* 0xffffde1801017836 */ /* 0x002fe20000000000 */
[----:B------:R-:W1:Y:S01]  /*0030*/  S2R R5, SR_CTAID.X ;  /* 0x0000000000057919 */ /* 0x000e620000002500 */
[----:B------:R-:W-:Y:S01]  /*0040*/  ULDC.64 UR8, c[0x0][0x218] ;  /* 0x0000860000087ab9 */ /* 0x000fe20000000a00 */
[----:B------:R-:W-:Y:S01]  /*0050*/  ULDC UR4, c[0x0][0x234] ;  /* 0x00008d0000047ab9 */ /* 0x000fe20000000800 */
[----:B------:R-:W-:Y:S01]  /*0060*/  ULDC.64 UR6, c[0x0][0x210] ;  /* 0x0000840000067ab9 */ /* 0x000fe20000000a00 */
[----:B------:R-:W-:Y:S01]  /*0070*/  ULDC UR44, c[0x0][0x240] ;  /* 0x00009000002c7ab9 */ /* 0x000fe20000000800 */
        /* <DEDUP_REMOVED lines=17> */
[----:B--2---:R-:W-:Y:S01]  /*0190*/  IMAD.MOV.U32 R14, RZ, RZ, R3 ;  /* 0x000000ffff0e7224 */ /* 0x004fe200078e0003 */
[----:B------:R2:W-:Y:S01]  /*01a0*/  STL.64 [R1+0x14f8], R2 ;  /* 0x0014f80201007387 */ /* 0x0005e20000100a00 */
[----:B------:R-:W-:Y:S01]  /*01b0*/  IMAD.MOV.U32 R13, RZ, RZ, R2 ;  /* 0x000000ffff0d7224 */ /* 0x000fe200078e0002 */
[----:B------:R-:W-:Y:S01]  /*01c0*/  ULDC UR20, c[0x0][0x240] ;  /* 0x0000900000147ab9 */ /* 0x000fe20000000800 */
[----:B------:R-:W-:Y:S01]  /*01d0*/  VIADD R0, R14, 0x1ff ;  /* 0x000001ff0e007836 */ /* 0x000fe20000000000 */
[----:B------:R-:W-:Y:S01]  /*01e0*/  ULDC UR21, c[0x0][0x240] ;  /* 0x0000900000157ab9 */ /* 0x000fe20000000800 */
[----:B------:R-:W-:Y:S01]  /*01f0*/  ULDC UR22, c[0x0][0x240] ;  /* 0x0000900000167ab9 */ /* 0x000fe20000000800 */
[----:B------:R-:W-:Y:S01]  /*0200*/  ULDC UR23, c[0x0][0x240] ;  /* 0x0000900000177ab9 */ /* 0x000fe20000000800 */
[----:B------:R-:W-:Y:S01]  /*0210*/  ULDC UR24, c[0x0][0x240] ;  /* 0x0000900000187ab9 */ /* 0x000fe20000000800 */
[----:B------:R-:W-:Y:S01]  /*0220*/  ULDC UR25, c[0x0][0x240] ;  /* 0x0000900000197ab9 */ /* 0x000fe20000000800 */
[----:B-1----:R-:W-:Y:S01]  /*0230*/  IABS R8, R5 ;  /* 0x0000000500087213 */ /* 0x002fe20000000000 */
[----:B------:R-:W-:Y:S01]  /*0240*/  ULDC UR26, c[0x0][0x240] ;  /* 0x00009000001a7ab9 */ /* 0x000fe20000000800 */
[----:B------:R-:W-:Y:S01]  /*0250*/  ULDC UR27, c[0x0][0x240] ;  /* 0x00009000001b7ab9 */ /* 0x000fe20000000800 */
[----:B--2---:R-:W-:Y:S01]  /*0260*/  SHF.R.S32.HI R3, RZ, 0x1f, R0 ;  /* 0x0000001fff037819 */ /* 0x004fe20000011400 */
[----:B------:R-:W-:Y:S01]  /*0270*/  ULDC UR28, c[0x0][0x240] ;  /* 0x00009000001c7ab9 */ /* 0x000fe20000000800 */
[----:B------:R-:W-:Y:S01]  /*0280*/  ULDC UR29, c[0x0][0x240] ;  /* 0x00009000001d7ab9 */ /* 0x000fe20000000800 */
[----:B------:R-:W-:Y:S01]  /*0290*/  ULDC UR30, c[0x0][0x240] ;  /* 0x00009000001e7ab9 */ /* 0x000fe20000000800 */
[----:B------:R-:W-:Y:S01]  /*02a0*/  LEA.HI R3, R3, R0, RZ, 0x9 ;  /* 0x0000000003037211 */ /* 0x000fe200078f48ff */
[----:B------:R-:W-:Y:S01]  /*02b0*/  ULDC UR31, c[0x0][0x240] ;  /* 0x00009000001f7ab9 */ /* 0x000fe20000000800 */
[----:B------:R-:W-:Y:S01]  /*02c0*/  ULDC UR32, c[0x0][0x240] ;  /* 0x0000900000207ab9 */ /* 0x000fe20000000800 */
[----:B------:R-:W-:Y:S01]  /*02d0*/  ULDC UR33, c[0x0][0x240] ;  /* 0x0000900000217ab9 */ /* 0x000fe20000000800 */
[----:B------:R-:W-:Y:S01]  /*02e0*/  SHF.R.S32.HI R3, RZ, 0x9, R3 ;  /* 0x00000009ff037819 */ /* 0x000fe20000011403 */
[----:B------:R-:W-:Y:S01]  /*02f0*/  ULDC UR34, c[0x0][0x240] ;  /* 0x0000900000227ab9 */ /* 0x000fe20000000800 */
[----:B------:R-:W-:Y:S01]  /*0300*/  ULDC UR35, c[0x0][0x240] ;  /* 0x0000900000237ab9 */ /* 0x000fe20000000800 */
[----:B------:R-:W-:Y:S01]  /*0310*/  ULDC UR36, c[0x0][0x240] ;  /* 0x0000900000247ab9 */ /* 0x000fe20000000800 */
[----:B------:R-:W-:Y:S01]  /*0320*/  ULDC UR37, c[0x0][0x240] ;  /* 0x0000900000257ab9 */ /* 0x000fe20000000800 */
[----:B------:R-:W-:Y:S01]  /*0330*/  IMAD.SHL.U32 R4, R3, 0x8, RZ ;  /* 0x0000000803047824 */ /* 0x000fe200078e00ff */
[----:B------:R-:W-:Y:S01]  /*0340*/  ULDC UR38, c[0x0][0x240] ;  /* 0x0000900000267ab9 */ /* 0x000fe20000000800 */
[----:B------:R-:W-:Y:S01]  /*0350*/  ULDC UR39, c[0x0][0x240] ;  /* 0x0000900000277ab9 */ /* 0x000fe20000000800 */
[----:B------:R-:W-:Y:S01]  /*0360*/  ULDC UR40, c[0x0][0x240] ;  /* 0x0000900000287ab9 */ /* 0x000fe20000000800 */
[----:B------:R-:W-:Y:S01]  /*0370*/  ULDC UR41, c[0x0][0x240] ;  /* 0x0000900000297ab9 */ /* 0x000fe20000000800 */
[-C--:B------:R-:W-:Y:S01]  /*0380*/  IABS R7, R4.reuse ;  /* 0x0000000400077213 */ /* 0x080fe20000000000 */
[----:B------:R-:W-:Y:S01]  /*0390*/  ULDC UR45, c[0x0][0x240] ;  /* 0x00009000002d7ab9 */ /* 0x000fe20000000800 */
[----:B------:R-:W-:Y:S01]  /*03a0*/  IABS R10, R4 ;  /* 0x00000004000a7213 */ /* 0x000fe20000000000 */
[----:B------:R-:W-:Y:S01]  /*03b0*/  ULDC UR46, c[0x0][0x240] ;  /* 0x00009000002e7ab9 */ /* 0x000fe20000000800 */
[----:B------:R-:W1:Y:S01]  /*03c0*/  I2F.RP R0, R7 ;  /* 0x0000000700007306 */ /* 0x000e620000209400 */
[----:B------:R-:W-:Y:S01]  /*03d0*/  ULDC UR47, c[0x0][0x240] ;  /* 0x00009000002f7ab9 */ /* 0x000fe20000000800 */
[----:B------:R-:W-:Y:S01]  /*03e0*/  ULDC UR48, c[0x0][0x240] ;  /* 0x0000900000307ab9 */ /* 0x000fe20000000800 */
[----:B------:R-:W-:Y:S01]  /*03f0*/  ULDC UR49, c[0x0][0x240] ;  /* 0x0000900000317ab9 */ /* 0x000fe20000000800 */
[----:B------:R-:W-:Y:S01]  /*0400*/  ULDC UR51, c[0x0][0x240] ;  /* 0x0000900000337ab9 */ /* 0x000fe20000000800 */
[----:B------:R-:W-:-:S03]  /*0410*/  ULDC UR50, c[0x0][0x240] ;  /* 0x0000900000327ab9 */ /* 0x000fc60000000800 */
[----:B-1----:R-:W1:Y:S02]  /*0420*/  MUFU.RCP R0, R0 ;  /* 0x0000000000007308 */ /* 0x002e640000001000 */
[----:B-1----:R-:W-:Y:S01]  /*0430*/  VIADD R2, R0, 0xffffffe ;  /* 0x0ffffffe00027836 */ /* 0x002fe20000000000 */
[----:B------:R-:W-:-:S05]  /*0440*/  IADD3 R0, RZ, -R10, RZ ;  /* 0x8000000aff007210 */ /* 0x000fca0007ffe0ff */
[----:B------:R1:W2:Y:S02]  /*0450*/  F2I.FTZ.U32.TRUNC.NTZ R3, R2 ;  /* 0x0000000200037305 */ /* 0x0002a4000021f000 */
[----:B-1----:R-:W-:Y:S02]  /*0460*/  IMAD.MOV.U32 R2, RZ, RZ, RZ ;  /* 0x000000ffff027224 */ /* 0x002fe400078e00ff */
[----:B--2---:R-:W-:-:S04]  /*0470*/  IMAD.MOV R6, RZ, RZ, -R3 ;  /* 0x000000ffff067224 */ /* 0x004fc800078e0a03 */
[----:B------:R-:W-:Y:S02]  /*0480*/  IMAD R9, R6, R7, RZ ;  /* 0x0000000706097224 */ /* 0x000fe400078e02ff */
[----:B------:R-:W-:Y:S02]  /*0490*/  IMAD.MOV.U32 R6, RZ, RZ, R8 ;  /* 0x000000ffff067224 */ /* 0x000fe400078e0008 */
[----:B------:R-:W-:-:S06]  /*04a0*/  IMAD.HI.U32 R3, R3, R9, R2 ;  /* 0x0000000903037227 */ /* 0x000fcc00078e0002 */
[----:B------:R-:W-:-:S04]  /*04b0*/  IMAD.HI.U32 R3, R3, R6, RZ ;  /* 0x0000000603037227 */ /* 0x000fc800078e00ff */
[----:B------:R-:W-:-:S05]  /*04c0*/  IMAD R0, R3, R0, R6 ;  /* 0x0000000003007224 */ /* 0x000fca00078e0206 */
[----:B------:R-:W-:-:S13]  /*04d0*/  ISETP.GT.U32.AND P1, PT, R7, R0, PT ;  /* 0x000000000700720c */ /* 0x000fda0003f24070 */
[----:B------:R-:W-:Y:S02]  /*04e0*/  @!P1 IMAD.IADD R0, R0, 0x1, -R7 ;  /* 0x0000000100009824 */ /* 0x000fe400078e0a07 */
[----:B------:R-:W-:Y:S01]  /*04f0*/  @!P1 VIADD R3, R3, 0x1 ;  /* 0x0000000103039836 */ /* 0x000fe20000000000 */
[----:B------:R-:W-:Y:S02]  /*0500*/  ISETP.NE.AND P1, PT, R4, RZ, PT ;  /* 0x000000ff0400720c */ /* 0x000fe40003f25270 */
[----:B------:R-:W-:Y:S02]  /*0510*/  ISETP.GE.U32.AND P0, PT, R0, R7, PT ;  /* 0x000000070000720c */ /* 0x000fe40003f06070 */
[----:B------:R-:W-:-:S04]  /*0520*/  LOP3.LUT R0, R5, R4, RZ, 0x3c, !PT ;  /* 0x0000000405007212 */ /* 0x000fc800078e3cff */
[----:B------:R-:W-:Y:S01]  /*0530*/  ISETP.GE.AND P2, PT, R0, RZ, PT ;  /* 0x000000ff0000720c */ /* 0x000fe20003f46270 */
[----:B------:R-:W-:Y:S01]  /*0540*/  VIADD R0, R13, 0x7f ;  /* 0x0000007f0d007836 */ /* 0x000fe20000000000 */
[----:B------:R-:W-:-:S05]  /*0550*/  IABS R13, R13 ;  /* 0x0000000d000d7213 */ /* 0x000fca0000000000 */
[----:B------:R-:W-:-:S04]  /*0560*/  @P0 VIADD R3, R3, 0x1 ;  /* 0x0000000103030836 */ /* 0x000fc80000000000 */
[----:B------:R-:W-:Y:S01]  /*0570*/  IMAD.MOV.U32 R2, RZ, RZ, R3 ;  /* 0x000000ffff027224 */ /* 0x000fe200078e0003 */
[----:B------:R-:W-:-:S03]  /*0580*/  SHF.R.S32.HI R3, RZ, 0x1f, R0 ;  /* 0x0000001fff037819 */ /* 0x000fc60000011400 */
[----:B------:R-:W-:Y:S01]  /*0590*/  @!P2 IMAD.MOV R2, RZ, RZ, -R2 ;  /* 0x000000ffff02a224 */ /* 0x000fe200078e0a02 */
[----:B------:R-:W-:Y:S02]  /*05a0*/  @!P1 LOP3.LUT R2, RZ, R4, RZ, 0x33, !PT ;  /* 0x00000004ff029212 */ /* 0x000fe400078e33ff */
[----:B------:R-:W-:-:S03]  /*05b0*/  LEA.HI R3, R3, R0, RZ, 0x7 ;  /* 0x0000000003037211 */ /* 0x000fc600078f38ff */
[----:B------:R-:W-:Y:S02]  /*05c0*/  IMAD.SHL.U32 R10, R2, 0x8, RZ ;  /* 0x00000008020a7824 */ /* 0x000fe400078e00ff */
[----:B------:R-:W-:-:S03]  /*05d0*/  IMAD.MOV R2, RZ, RZ, -R2 ;  /* 0x000000ffff027224 */ /* 0x000fc600078e0a02 */
[----:B------:R-:W-:Y:S01]  /*05e0*/  LEA.HI.SX32 R3, R3, -R10, 0x19 ;  /* 0x8000000a03037211 */ /* 0x000fe200078fcaff */
[----:B------:R-:W-:Y:S02]  /*05f0*/  IMAD R12, R4, R2, R5 ;  /* 0x00000002040c7224 */ /* 0x000fe400078e0205 */
[----:B------:R-:W-:Y:S01]  /*0600*/  IMAD.MOV.U32 R2, RZ, RZ, RZ ;  /* 0x000000ffff027224 */ /* 0x000fe200078e00ff */
[----:B------:R-:W-:-:S04]  /*0610*/  VIMNMX R11, R3, 0x8, PT ;  /* 0x00000008030b7848 */ /* 0x000fc80003fe0100 */
[-C--:B------:R-:W-:Y:S02]  /*0620*/  IABS R6, R11.reuse ;  /* 0x0000000b00067213 */ /* 0x080fe40000000000 */
[----:B------:R-:W-:Y:S02]  /*0630*/  IABS R4, R11 ;  /* 0x0000000b00047213 */ /* 0x000fe40000000000 */
[----:B------:R-:W1:Y:S08]  /*0640*/  I2F.RP R0, R6 ;  /* 0x0000000600007306 */ /* 0x000e700000209400 */
[----:B-1----:R-:W1:Y:S02]  /*0650*/  MUFU.RCP R0, R0 ;  /* 0x0000000000007308 */ /* 0x002e640000001000 */
[----:B-1----:R-:W-:Y:S01]  /*0660*/  VIADD R3, R0, 0xffffffe ;  /* 0x0ffffffe00037836 */ /* 0x002fe20000000000 */
[----:B------:R-:W-:-:S02]  /*0670*/  IABS R0, R14 ;  /* 0x0000000e00007213 */ /* 0x000fc40000000000 */
[----:B------:R-:W1:Y:S03]  /*0680*/  S2R R14, SR_TID.X ;  /* 0x00000000000e7919 */ /* 0x000e660000002100 */
[----:B------:R-:W2:Y:S02]  /*0690*/  F2I.FTZ.U32.TRUNC.NTZ R3, R3 ;  /* 0x0000000300037305 */ /* 0x000ea4000021f000 */
[----:B--2---:R-:W-:-:S05]  /*06a0*/  IADD3 R7, RZ, -R3, RZ ;  /* 0x80000003ff077210 */ /* 0x004fca0007ffe0ff */
[----:B------:R-:W-:Y:S01]  /*06b0*/  IMAD.MOV.U32 R5, RZ, RZ, R7 ;  /* 0x000000ffff057224 */ /* 0x000fe200078e0007 */
[----:B------:R-:W-:-:S03]  /*06c0*/  IABS R7, R12 ;  /* 0x0000000c00077213 */ /* 0x000fc60000000000 */
[----:B------:R-:W-:-:S04]  /*06d0*/  IMAD R5, R5, R6, RZ ;  /* 0x0000000605057224 */ /* 0x000fc800078e02ff */
[----:B------:R-:W-:Y:S01]  /*06e0*/  IMAD.HI.U32 R2, R3, R5, R2 ;  /* 0x0000000503027227 */ /* 0x000fe200078e0002 */
[----:B-1----:R-:W-:Y:S01]  /*06f0*/  LOP3.LUT R15, R14, 0x7f, RZ, 0xc0, !PT ;  /* 0x0000007f0e0f7812 */ /* 0x002fe200078ec0ff */
[----:B------:R-:W1:Y:S02]  /*0700*/  I2F.RP R5, R0 ;  /* 0x0000000000057306 */ /* 0x000e640000209400 */
[----:B------:R-:W-:Y:S02]  /*0710*/  IMAD.MOV R3, RZ, RZ, -R4 ;  /* 0x000000ffff037224 */ /* 0x000fe400078e0a04 */
[----:B------:R-:W-:-:S04]  /*0720*/  IMAD.HI.U32 R2, R2, R7, RZ ;  /* 0x0000000702027227 */ /* 0x000fc800078e00ff */
[----:B------:R-:W-:Y:S01]  /*0730*/  IMAD R3, R2, R3, R7 ;  /* 0x0000000302037224 */ /* 0x000fe200078e0207 */
[----:B------:R-:W2:Y:S04]  /*0740*/  I2F.RP R4, R13 ;  /* 0x0000000d00047306 */ /* 0x000ea80000209400 */
[----:B------:R-:W-:-:S04]  /*0750*/  ISETP.GT.U32.AND P1, PT, R6, R3, PT ;  /* 0x000000030600720c */ /* 0x000fc80003f24070 */
[----:B-1----:R-:W1:Y:S08]  /*0760*/  MUFU.RCP R5, R5 ;  /* 0x0000000500057308 */ /* 0x002e700000001000 */
[----:B--2---:R-:W2:Y:S01]  /*0770*/  MUFU.RCP R4, R4 ;  /* 0x0000000400047308 */ /* 0x004ea20000001000 */
[----:B------:R-:W-:Y:S02]  /*0780*/  @!P1 IMAD.IADD R3, R3, 0x1, -R6 ;  /* 0x0000000103039824 */ /* 0x000fe400078e0a06 */
[----:B------:R-:W-:Y:S01]  /*0790*/  @!P1 VIADD R2, R2, 0x1 ;  /* 0x0000000102029836 */ /* 0x000fe20000000000 */
[----:B------:R-:W-:-:S02]  /*07a0*/  ISETP.NE.AND P1, PT, R11, RZ, PT ;  /* 0x000000ff0b00720c */ /* 0x000fc40003f25270 */
[----:B------:R-:W-:Y:S02]  /*07b0*/  ISETP.GE.U32.AND P0, PT, R3, R6, PT ;  /* 0x000000060300720c */ /* 0x000fe40003f06070 */
[----:B------:R-:W-:Y:S01]  /*07c0*/  LOP3.LUT R3, R12, R11, RZ, 0x3c, !PT ;  /* 0x0000000b0c037212 */ /* 0x000fe200078e3cff */
[----:B-1----:R-:W-:-:S03]  /*07d0*/  VIADD R8, R5, 0xffffffe ;  /* 0x0ffffffe05087836 */ /* 0x002fc60000000000 */
[----:B------:R-:W-:Y:S01]  /*07e0*/  ISETP.GE.AND P2, PT, R3, RZ, PT ;  /* 0x000000ff0300720c */ /* 0x000fe20003f46270 */
[----:B------:R1:W3:Y:S01]  /*07f0*/  F2I.FTZ.U32.TRUNC.NTZ R9, R8 ;  /* 0x0000000800097305 */ /* 0x0002e2000021f000 */
[----:B------:R-:W-:Y:S02]  /*0800*/  SHF.R.U32.HI R3, RZ, 0x6, R14 ;  /* 0x00000006ff037819 */ /* 0x000fe4000001160e */
[----:B--2---:R-:W-:-:S03]  /*0810*/  IADD3 R5, R4, 0xffffffe, RZ ;  /* 0x0ffffffe04057810 */ /* 0x004fc60007ffe0ff */
[----:B------:R-:W-:Y:S01]  /*0820*/  @P0 VIADD R2, R2, 0x1 ;  /* 0x0000000102020836 */ /* 0x000fe20000000000 */
[----:B------:R-:W-:Y:S01]  /*0830*/  SGXT.U32 R3, R3, 0x1 ;  /* 0x000000010303781a */ /* 0x000fe20000000000 */
[----:B-1----:R-:W-:Y:S01]  /*0840*/  IMAD.MOV.U32 R8, RZ, RZ, RZ ;  /* 0x000000ffff087224 */ /* 0x002fe200078e00ff */
[----:B------:R-:W1:Y:S01]  /*0850*/  F2I.FTZ.U32.TRUNC.NTZ R5, R5 ;  /* 0x0000000500057305 */ /* 0x000e62000021f000 */
[----:B------:R-:W-:-:S04]  /*0860*/  IMAD.MOV.U32 R6, RZ, RZ, R2 ;  /* 0x000000ffff067224 */ /* 0x000fc800078e0002 */
[----:B------:R-:W-:Y:S01]  /*0870*/  @!P2 IMAD.MOV R6, RZ, RZ, -R6 ;  /* 0x000000ffff06a224 */ /* 0x000fe200078e0a06 */
[----:B------:R-:W-:Y:S01]  /*0880*/  @!P1 LOP3.LUT R6, RZ, R11, RZ, 0x33, !PT ;  /* 0x0000000bff069212 */ /* 0x000fe200078e33ff */
[----:B---3--:R-:W-:-:S04]  /*0890*/  IMAD.MOV R7, RZ, RZ, -R9 ;  /* 0x000000ffff077224 */ /* 0x008fc800078e0a09 */
[----:B------:R-:W-:Y:S02]  /*08a0*/  IMAD.MOV R2, RZ, RZ, -R6 ;  /* 0x000000ffff027224 */ /* 0x000fe400078e0a06 */
[----:B------:R-:W-:Y:S02]  /*08b0*/  IMAD.SHL.U32 R6, R6, 0x200, RZ ;  /* 0x0000020006067824 */ /* 0x000fe400078e00ff */
[----:B------:R-:W-:Y:S02]  /*08c0*/  IMAD R2, R11, R2, R12 ;  /* 0x000000020b027224 */ /* 0x000fe400078e020c */
[----:B------:R-:W-:Y:S01]  /*08d0*/  IMAD R7, R7, R0, RZ ;  /* 0x0000000007077224 */ /* 0x000fe200078e02ff */
[----:B------:R-:W-:Y:S01]  /*08e0*/  LOP3.LUT R3, R6, R3, RZ, 0xfc, !PT ;  /* 0x0000000306037212 */ /* 0x000fe200078efcff */
[----:B------:R-:W-:Y:S01]  /*08f0*/  IMAD.IADD R4, R10, 0x1, R2 ;  /* 0x000000010a047824 */ /* 0x000fe200078e0202 */
[----:B------:R-:W-:Y:S01]  /*0900*/  STL [R1+0x184c], R6 ;  /* 0x00184c0601007387 */ /* 0x000fe20000100800 */
[----:B-1----:R-:W-:Y:S01]  /*0910*/  IMAD.MOV R10, RZ, RZ, -R5 ;  /* 0x000000ffff0a7224 */ /* 0x002fe200078e0a05 */
[----:B------:R-:W-:Y:S01]  /*0920*/  LOP3.LUT R16, R3, 0x1fe, RZ, 0xfc, !PT ;  /* 0x000001fe03107812 */ /* 0x000fe200078efcff */
[----:B------:R-:W-:Y:S01]  /*0930*/  IMAD.HI.U32 R2, R9, R7, R8 ;  /* 0x0000000709027227 */ /* 0x000fe200078e0008 */
[----:B------:R-:W-:-:S02]  /*0940*/  IABS R9, R3 ;  /* 0x0000000300097213 */ /* 0x000fc40000000000 */
[----:B------:R-:W-:Y:S01]  /*0950*/  IABS R11, R16 ;  /* 0x00000010000b7213 */ /* 0x000fe20000000000 */
[----:B------:R-:W-:Y:S01]  /*0960*/  IMAD R12, R4, 0x80, R15 ;  /* 0x00000080040c7824 */ /* 0x000fe200078e020f */
[----:B------:R-:W-:Y:S01]  /*0970*/  SHF.R.S32.HI R8, RZ, 0x6, R14 ;  /* 0x00000006ff087819 */ /* 0x000fe2000001140e */
[----:B------:R-:W-:Y:S01]  /*0980*/  IMAD R7, R10, R13, RZ ;  /* 0x0000000d0a077224 */ /* 0x000fe200078e02ff */
[----:B------:R-:W-:Y:S01]  /*0990*/  LOP3.LUT R10, R3, 0x2, RZ, 0xfc, !PT ;  /* 0x00000002030a7812 */ /* 0x000fe200078efcff */
[----:B------:R-:W-:Y:S01]  /*09a0*/  IMAD.MOV.U32 R4, RZ, RZ, RZ ;  /* 0x000000ffff047224 */ /* 0x000fe200078e00ff */
[----:B------:R-:W-:Y:S01]  /*09b0*/  IABS R178, R12 ;  /* 0x0000000c00b27213 */ /* 0x000fe20000000000 */
[----:B------:R1:W-:Y:S01]  /*09c0*/  STL [R1+0xe5c], R12 ;  /* 0x000e5c0c01007387 */ /* 0x0003e20000100800 */
[----:B------:R-:W-:Y:S01]  /*09d0*/  ISETP.GE.AND P2, PT, R16, RZ, PT ;  /* 0x000000ff1000720c */ /* 0x000fe20003f46270 */
[----:B------:R-:W-:Y:S01]  /*09e0*/  IMAD.HI.U32 R4, R5, R7, R4 ;  /* 0x0000000705047227 */ /* 0x000fe200078e0004 */
[----:B------:R-:W-:-:S02]  /*09f0*/  LOP3.LUT R16, R3, 0x8, RZ, 0xfc, !PT ;  /* 0x0000000803107812 */ /* 0x000fc400078efcff */
[----:B------:R-:W-:Y:S01]  /*0a00*/  ISETP.GE.AND P1, PT, R10, RZ, PT ;  /* 0x000000ff0a00720c */ /* 0x000fe20003f26270 */
[C---:B------:R-:W-:Y:S01]  /*0a10*/  IMAD.HI.U32 R5, R2.reuse, R9, RZ ;  /* 0x0000000902057227 */ /* 0x040fe200078e00ff */
[C---:B------:R-:W-:Y:S02]  /*0a20*/  LOP3.LUT R18, R3.reuse, 0xa8, RZ, 0xfc, !PT ;  /* 0x000000a803127812 */ /* 0x040fe400078efcff */
[C---:B------:R-:W-:Y:S01]  /*0a30*/  LOP3.LUT R19, R3.reuse, 0xaa, RZ, 0xfc, !PT ;  /* 0x000000aa03137812 */ /* 0x040fe200078efcff */
[----:B------:R-:W-:Y:S01]  /*0a40*/  IMAD.MOV R5, RZ, RZ, -R5 ;  /* 0x000000ffff057224 */ /* 0x000fe200078e0a05 */
[C---:B-1----:R-:W-:Y:S01]  /*0a50*/  LOP3.LUT R12, R3.reuse, 0x4, RZ, 0xfc, !PT ;  /* 0x00000004030c7812 */ /* 0x042fe200078efcff */
[----:B------:R-:W-:Y:S01]  /*0a60*/  IMAD.HI.U32 R7, R2, R11, RZ ;  /* 0x0000000b02077227 */ /* 0x000fe200078e00ff */
[C---:B------:R-:W-:Y:S02]  /*0a70*/  LOP3.LUT R20, R3.reuse, 0xac, RZ, 0xfc, !PT ;  /* 0x000000ac03147812 */ /* 0x040fe400078efcff */
[----:B------:R-:W-:Y:S01]  /*0a80*/  LOP3.LUT R30, R3, 0xc0, RZ, 0xfc, !PT ;  /* 0x000000c0031e7812 */ /* 0x000fe200078efcff */
[----:B------:R-:W-:Y:S01]  /*0a90*/  IMAD R5, R0, R5, R9 ;  /* 0x0000000500057224 */ /* 0x000fe200078e0209 */
[----:B------:R-:W-:Y:S01]  /*0aa0*/  IADD3 R184, -R7, RZ, RZ ;  /* 0x000000ff07b87210 */ /* 0x000fe20007ffe1ff */
[----:B------:R-:W-:Y:S01]  /*0ab0*/  IMAD.HI.U32 R4, R4, R178, RZ ;  /* 0x000000b204047227 */ /* 0x000fe200078e00ff */
[----:B------:R-:W-:-:S02]  /*0ac0*/  IABS R9, R10 ;  /* 0x0000000a00097213 */ /* 0x000fc40000000000 */
[----:B------:R-:W-:Y:S01]  /*0ad0*/  ISETP.GT.U32.AND P4, PT, R0, R5, PT ;  /* 0x000000050000720c */ /* 0x000fe20003f84070 */
[----:B------:R-:W-:Y:S01]  /*0ae0*/  IMAD.MOV R7, RZ, RZ, -R4 ;  /* 0x000000ffff077224 */ /* 0x000fe200078e0a04 */
[----:B------:R-:W-:Y:S01]  /*0af0*/  SGXT R4, R8, 0x1 ;  /* 0x000000010804781a */ /* 0x000fe20000000200 */
[----:B------:R-:W-:Y:S01]  /*0b00*/  IMAD R184, R0, R184, R11 ;  /* 0x000000b800b87224 */ /* 0x000fe200078e020b */
[----:B------:R-:W-:Y:S01]  /*0b10*/  IABS R11, R12 ;  /* 0x0000000c000b7213 */ /* 0x000fe20000000000 */
[----:B------:R-:W-:Y:S01]  /*0b20*/  IMAD R178, R13, R7, R178 ;  /* 0x000000070db27224 */ /* 0x000fe200078e02b2 */
[----:B------:R-:W-:Y:S01]  /*0b30*/  LOP3.LUT R8, R4, 0x90, RZ, 0xc0, !PT ;  /* 0x0000009004087812 */ /* 0x000fe200078ec0ff */
[----:B------:R-:W-:Y:S01]  /*0b40*/  IMAD.SHL.U32 R7, R14, 0x4, RZ ;  /* 0x000000040e077824 */ /* 0x000fe200078e00ff */
[----:B------:R-:W-:Y:S01]  /*0b50*/  LOP3.LUT R14, R3, 0x6, RZ, 0xfc, !PT ;  /* 0x00000006030e7812 */ /* 0x000fe200078efcff */
[----:B------:R-:W-:Y:S01]  /*0b60*/  IMAD.HI.U32 R4, R2, R9, RZ ;  /* 0x0000000902047227 */ /* 0x000fe200078e00ff */
[----:B------:R-:W-:-:S02]  /*0b70*/  ISETP.GT.U32.AND P3, PT, R0, R184, PT ;  /* 0x000000b80000720c */ /* 0x000fc40003f64070 */
[----:B------:R-:W-:Y:S01]  /*0b80*/  IABS R15, R14 ;  /* 0x0000000e000f7213 */ /* 0x000fe20000000000 */
[----:B------:R-:W-:Y:S01]  /*0b90*/  IMAD.MOV R4, RZ, RZ, -R4 ;  /* 0x000000ffff047224 */ /* 0x000fe200078e0a04 */
[----:B------:R-:W-:Y:S01]  /*0ba0*/  ISETP.GT.U32.AND P0, PT, R13, R178, PT ;  /* 0x000000b20d00720c */ /* 0x000fe20003f04070 */
[----:B------:R-:W-:Y:S01]  /*0bb0*/  @!P4 IMAD.IADD R5, R5, 0x1, -R0 ;  /* 0x000000010505c824 */ /* 0x000fe200078e0a00 */
[----:B------:R-:W-:Y:S01]  /*0bc0*/  LOP3.LUT R6, R8, 0x7c, R7, 0x78, !PT ;  /* 0x0000007c08067812 */ /* 0x000fe200078e7807 */
[----:B------:R-:W-:Y:S01]  /*0bd0*/  IMAD R7, R0, R4, R9 ;  /* 0x0000000400077224 */ /* 0x000fe200078e0209 */
[----:B------:R-:W-:Y:S01]  /*0be0*/  IABS R10, R16 ;  /* 0x00000010000a7213 */ /* 0x000fe20000000000 */
[----:B------:R-:W-:Y:S01]  /*0bf0*/  IMAD.HI.U32 R4, R2, R11, RZ ;  /* 0x0000000b02047227 */ /* 0x000fe200078e00ff */
[C---:B------:R-:W-:Y:S01]  /*0c00*/  ISETP.GT.U32.AND P5, PT, R0.reuse, R5, PT ;  /* 0x000000050000720c */ /* 0x040fe20003fa4070 */
[----:B------:R-:W-:Y:S01]  /*0c10*/  STL [R1+0x44], R6 ;  /* 0x0000440601007387 */ /* 0x000fe20000100800 */
[----:B------:R-:W-:Y:S01]  /*0c20*/  ISETP.GT.U32.AND P6, PT, R0, R7, PT ;  /* 0x000000070000720c */ /* 0x000fe20003fc4070 */
[----:B------:R-:W-:Y:S01]  /*0c30*/  IMAD.HI.U32 R8, R2, R15, RZ ;  /* 0x0000000f02087227 */ /* 0x000fe200078e00ff */
[----:B------:R-:W-:-:S02]  /*0c40*/  ISETP.GE.AND P4, PT, R12, RZ, PT ;  /* 0x000000ff0c00720c */ /* 0x000fc40003f86270 */
[C---:B------:R-:W-:Y:S01]  /*0c50*/  LOP3.LUT R12, R3.reuse, 0xe, RZ, 0xfc, !PT ;  /* 0x0000000e030c7812 */ /* 0x040fe200078efcff */
[----:B------:R-:W-:Y:S01]  /*0c60*/  IMAD.MOV R4, RZ, RZ, -R4 ;  /* 0x000000ffff047224 */ /* 0x000fe200078e0a04 */
[C---:B------:R-:W-:Y:S01]  /*0c70*/  LOP3.LUT R22, R3.reuse, 0xbc, RZ, 0xfc, !PT ;  /* 0x000000bc03167812 */ /* 0x040fe200078efcff */
[----:B------:R-:W-:Y:S01]  /*0c80*/  IMAD.MOV R8, RZ, RZ, -R8 ;  /* 0x000000ffff087224 */ /* 0x000fe200078e0a08 */
[----:B------:R-:W-:Y:S01]  /*0c90*/  IABS R29, R30 ;  /* 0x0000001e001d7213 */ /* 0x000fe20000000000 */
[C---:B------:R-:W-:Y:S01]  /*0ca0*/  IMAD R9, R0.reuse, R4, R11 ;  /* 0x0000000400097224 */ /* 0x040fe200078e020b */
[----:B------:R-:W-:Y:S01]  /*0cb0*/  IABS R25, R22 ;  /* 0x0000001600197213 */ /* 0x000fe20000000000 */
[----:B------:R-:W-:Y:S01]  /*0cc0*/  IMAD R11, R0, R8, R15 ;  /* 0x00000008000b7224 */ /* 0x000fe200078e020f */
[C---:B------:R-:W-:Y:S01]  /*0cd0*/  LOP3.LUT R8, R3.reuse, 0xa, RZ, 0xfc, !PT ;  /* 0x0000000a03087812 */ /* 0x040fe200078efcff */
[--C-:B------:R-:W-:Y:S01]  /*0ce0*/  @!P3 IMAD.IADD R184, R184, 0x1, -R0.reuse ;  /* 0x00000001b8b8b824 */ /* 0x100fe200078e0a00 */
[----:B------:R-:W-:Y:S01]  /*0cf0*/  LOP3.LUT R28, R3, 0xbe, RZ, 0xfc, !PT ;  /* 0x000000be031c7812 */ /* 0x000fe200078efcff */
[----:B------:R-:W-:Y:S01]  /*0d00*/  @!P0 IMAD.IADD R178, R178, 0x1, -R13 ;  /* 0x00000001b2b28824 */ /* 0x000fe200078e0a0d */
[----:B------:R-:W-:Y:S01]  /*0d10*/  IABS R17, R8 ;  /* 0x0000000800117213 */ /* 0x000fe20000000000 */
[----:B------:R-:W-:Y:S01]  /*0d20*/  @!P5 IMAD.IADD R5, R5, 0x1, -R0 ;  /* 0x000000010505d824 */ /* 0x000fe200078e0a00 */
[C---:B------:R-:W-:Y:S01]  /*0d30*/  ISETP.GT.U32.AND P5, PT, R0.reuse, R11, PT ;  /* 0x0000000b0000720c */ /* 0x040fe20003fa4070 */
[----:B------:R-:W-:Y:S01]  /*0d40*/  IMAD.MOV.U32 R15, RZ, RZ, R10 ;  /* 0x000000ffff0f7224 */ /* 0x000fe200078e000a */
[----:B------:R-:W-:Y:S01]  /*0d50*/  ISETP.GT.U32.AND P3, PT, R0, R184, PT ;  /* 0x000000b80000720c */ /* 0x000fe20003f64070 */
[----:B------:R-:W-:Y:S01]  /*0d60*/  @!P6 IMAD.IADD R7, R7, 0x1, -R0 ;  /* 0x000000010707e824 */ /* 0x000fe200078e0a00 */
[----:B------:R-:W-:Y:S01]  /*0d70*/  ISETP.GT.U32.AND P0, PT, R13, R178, PT ;  /* 0x000000b20d00720c */ /* 0x000fe20003f04070 */
[----:B------:R-:W-:Y:S01]  /*0d80*/  IMAD.HI.U32 R4, R2, R15, RZ ;  /* 0x0000000f02047227 */ /* 0x000fe200078e00ff */
[----:B------:R-:W-:-:S02]  /*0d90*/  LOP3.LUT R10, R3, 0xc, RZ, 0xfc, !PT ;  /* 0x0000000c030a7812 */ /* 0x000fc400078efcff */
[C---:B------:R-:W-:Y:S01]  /*0da0*/  ISETP.GE.AND P6, PT, R3.reuse, RZ, PT ;  /* 0x000000ff0300720c */ /* 0x040fe20003fc6270 */
[----:B------:R-:W-:Y:S01]  /*0db0*/  IMAD.MOV R4, RZ, RZ, -R4 ;  /* 0x000000ffff047224 */ /* 0x000fe200078e0a04 */
[----:B------:R-:W-:Y:S02]  /*0dc0*/  IABS R27, R28 ;  /* 0x0000001c001b7213 */ /* 0x000fe40000000000 */
[----:B------:R-:W-:Y:S01]  /*0dd0*/  LOP3.LUT R31, R3, 0xc2, RZ, 0xfc, !PT ;  /* 0x000000c2031f7812 */ /* 0x000fe200078efcff */
[----:B------:R-:W-:Y:S01]  /*0de0*/  @!P5 IMAD.IADD R11, R11, 0x1, -R0 ;  /* 0x000000010b0bd824 */ /* 0x000fe200078e0a00 */
[----:B------:R-:W-:Y:S02]  /*0df0*/  LOP3.LUT R32, R3, 0xc4, RZ, 0xfc, !PT ;  /* 0x000000c403207812 */ /* 0x000fe400078efcff */
[----:B------:R-:W-:Y:S01]  /*0e00*/  @!P3 IADD3 R184, R184, -R0, RZ ;  /* 0x80000000b8b8b210 */ /* 0x000fe20007ffe0ff */
[----:B------:R-:W-:Y:S01]  /*0e10*/  @!P0 IMAD.IADD R178, R178, 0x1, -R13 ;  /* 0x00000001b2b28824 */ /* 0x000fe200078e0a0d */
[C---:B------:R-:W-:Y:S01]  /*0e20*/  ISETP.GT.U32.AND P3, PT, R0.reuse, R9, PT ;  /* 0x000000090000720c */ /* 0x040fe20003f64070 */
[C---:B------:R-:W-:Y:S01]  /*0e30*/  IMAD R13, R0.reuse, R4, R15 ;  /* 0x00000004000d7224 */ /* 0x040fe200078e020f */
[----:B------:R-:W-:Y:S01]  /*0e40*/  ISETP.GT.U32.AND P5, PT, R0, R11, PT ;  /* 0x0000000b0000720c */ /* 0x000fe20003fa4070 */
[----:B------:R-:W-:Y:S01]  /*0e50*/  IMAD.HI.U32 R4, R2, R17, RZ ;  /* 0x0000001102047227 */ /* 0x000fe200078e00ff */
[----:B------:R-:W-:Y:S01]  /*0e60*/  STL [R1+0x186c], R178 ;  /* 0x00186cb201007387 */ /* 0x000fe20000100800 */
[----:B------:R-:W-:-:S02]  /*0e70*/  IABS R15, R10 ;  /* 0x0000000a000f7213 */ /* 0x000fc40000000000 */
[----:B------:R-:W-:Y:S01]  /*0e80*/  @!P2 IMAD.MOV R184, RZ, RZ, -R184 ;  /* 0x000000ffffb8a224 */ /* 0x000fe200078e0ab8 */
[----:B------:R-:W-:Y:S02]  /*0e90*/  ISETP.GT.U32.AND P2, PT, R0, R7, PT ;  /* 0x000000070000720c */ /* 0x000fe40003f44070 */
[----:B------:R-:W-:Y:S02]  /*0ea0*/  IADD3 R4, -R4, RZ, RZ ;  /* 0x000000ff04047210 */ /* 0x000fe40007ffe1ff */
[----:B------:R1:W-:Y:S01]  /*0eb0*/  STL [R1+0x1868], R184 ;  /* 0x001868b801007387 */ /* 0x0003e20000100800 */
[--C-:B------:R-:W-:Y:S01]  /*0ec0*/  @!P3 IMAD.IADD R9, R9, 0x1, -R0.reuse ;  /* 0x000000010909b824 */ /* 0x100fe200078e0a00 */
[----:B------:R-:W-:Y:S01]  /*0ed0*/  ISETP.GE.AND P0, PT, R14, RZ, PT ;  /* 0x000000ff0e00720c */ /* 0x000fe20003f06270 */
[----:B------:R-:W-:Y:S01]  /*0ee0*/  @!P5 IMAD.IADD R11, R11, 0x1, -R0 ;  /* 0x000000010b0bd824 */ /* 0x000fe200078e0a00 */
[----:B------:R-:W-:Y:S02]  /*0ef0*/  LOP3.LUT R14, R3, 0x10, RZ, 0xfc, !PT ;  /* 0x00000010030e7812 */ /* 0x000fe400078efcff */
[----:B------:R-:W-:-:S02]  /*0f00*/  ISETP.GT.U32.AND P3, PT, R0, R9, PT ;  /* 0x000000090000720c */ /* 0x000fc40003f64070 */
[----:B------:R-:W-:Y:S01]  /*0f10*/  LOP3.LUT R34, R3, 0xc8, RZ, 0xfc, !PT ;  /* 0x000000c803227812 */ /* 0x000fe200078efcff */
[----:B------:R-:W-:Y:S01]  /*0f20*/  @!P2 IMAD.IADD R7, R7, 0x1, -R0 ;  /* 0x000000010707a824 */ /* 0x000fe200078e0a00 */
[C---:B------:R-:W-:Y:S01]  /*0f30*/  ISETP.GT.U32.AND P2, PT, R0.reuse, R13, PT ;  /* 0x0000000d0000720c */ /* 0x040fe20003f44070 */
[----:B-1----:R-:W-:Y:S01]  /*0f40*/  IMAD.MOV.U32 R184, RZ, RZ, R5 ;  /* 0x000000ffffb87224 */ /* 0x002fe200078e0005 */
[C---:B------:R-:W-:Y:S01]  /*0f50*/  LOP3.LUT R33, R3.reuse, 0xc6, RZ, 0xfc, !PT ;  /* 0x000000c603217812 */ /* 0x040fe200078efcff */
[----:B------:R-:W-:Y:S01]  /*0f60*/  IMAD R5, R0, R4, R17 ;  /* 0x0000000400057224 */ /* 0x000fe200078e0211 */
[----:B------:R-:W-:Y:S01]  /*0f70*/  IABS R17, R12 ;  /* 0x0000000c00117213 */ /* 0x000fe20000000000 */
[----:B------:R-:W-:Y:S01]  /*0f80*/  IMAD.HI.U32 R4, R2, R15, RZ ;  /* 0x0000000f02047227 */ /* 0x000fe200078e00ff */
[C---:B------:R-:W-:Y:S02]  /*0f90*/  LOP3.LUT R35, R3.reuse, 0xcc, RZ, 0xfc, !PT ;  /* 0x000000cc03237812 */ /* 0x040fe400078efcff */
[----:B------:R-:W-:Y:S01]  /*0fa0*/  ISETP.GT.U32.AND P5, PT, R0, R5, PT ;  /* 0x000000050000720c */ /* 0x000fe20003fa4070 */
[----:B------:R-:W-:Y:S01]  /*0fb0*/  IMAD.MOV R4, RZ, RZ, -R4 ;  /* 0x000000ffff047224 */ /* 0x000fe200078e0a04 */
[C---:B------:R-:W-:Y:S01]  /*0fc0*/  LOP3.LUT R38, R3.reuse, 0xd8, RZ, 0xfc, !PT ;  /* 0x000000d803267812 */ /* 0x040fe200078efcff */
[----:B------:R-:W-:Y:S01]  /*0fd0*/  IMAD.MOV.U32 R6, RZ, RZ, R7 ;  /* 0x000000ffff067224 */ /* 0x000fe200078e0007 */
[----:B------:R-:W-:Y:S01]  /*0fe0*/  LOP3.LUT R40, R3, 0xda, RZ, 0xfc, !PT ;  /* 0x000000da03287812 */ /* 0x000fe200078efcff */
[--C-:B------:R-:W-:Y:S01]  /*0ff0*/  @!P2 IMAD.IADD R13, R13, 0x1, -R0.reuse ;  /* 0x000000010d0da824 */ /* 0x100fe200078e0a00 */
[----:B------:R-:W-:Y:S01]  /*1000*/  ISETP.GE.AND P2, PT, R10, RZ, PT ;  /* 0x000000ff0a00720c */ /* 0x000fe20003f46270 */
[----:B------:R-:W-:Y:S01]  /*1010*/  @!P3 IMAD.IADD R9, R9, 0x1, -R0 ;  /* 0x000000010909b824 */ /* 0x000fe200078e0a00 */
[----:B------:R-:W-:Y:S01]  /*1020*/  ISETP.GE.AND P3, PT, R8, RZ, PT ;  /* 0x000000ff0800720c */ /* 0x000fe20003f66270 */
[----:B------:R-:W-:Y:S01]  /*1030*/  IMAD R7, R0, R4, R15 ;  /* 0x0000000400077224 */ /* 0x000fe200078e020f */
[----:B------:R-:W-:Y:S01]  /*1040*/  IABS R8, R14 ;  /* 0x0000000e00087213 */ /* 0x000fe20000000000 */
[----:B------:R-:W-:Y:S01]  /*1050*/  @!P6 IMAD.MOV R184, RZ, RZ, -R184 ;  /* 0x000000ffffb8e224 */ /* 0x000fe200078e0ab8 */
[----:B------:R-:W-:Y:S01]  /*1060*/  ISETP.GE.AND P6, PT, R16, RZ, PT ;  /* 0x000000ff1000720c */ /* 0x000fe20003fc6270 */
[----:B------:R-:W-:Y:S01]  /*1070*/  @!P5 IMAD.IADD R5, R5, 0x1, -R0 ;  /* 0x000000010505d824 */ /* 0x000fe200078e0a00 */
[C---:B------:R-:W-:Y:S01]  /*1080*/  LOP3.LUT R10, R3.reuse, 0x12, RZ, 0xfc, !PT ;  /* 0x00000012030a7812 */ /* 0x040fe200078efcff */
[----:B------:R-:W-:Y:S01]  /*1090*/  @!P1 IMAD.MOV R6, RZ, RZ, -R6 ;  /* 0x000000ffff069224 */ /* 0x000fe200078e0a06 */
[----:B------:R-:W-:Y:S01]  /*10a0*/  ISETP.GT.U32.AND P1, PT, R0, R13, PT ;  /* 0x0000000d0000720c */ /* 0x000fe20003f24070 */
[----:B------:R-:W-:Y:S01]  /*10b0*/  IMAD.HI.U32 R4, R2, R17, RZ ;  /* 0x0000001102047227 */ /* 0x000fe200078e00ff */
[C---:B------:R-:W-:Y:S01]  /*10c0*/  ISETP.GT.U32.AND P5, PT, R0.reuse, R5, PT ;  /* 0x000000050000720c */ /* 0x040fe20003fa4070 */
[----:B------:R-:W-:Y:S01]  /*10d0*/  STL [R1+0x1870], R184 ;  /* 0x001870b801007387 */ /* 0x000fe20000100800 */
[----:B------:R-:W-:Y:S01]  /*10e0*/  IABS R37, R38 ;  /* 0x0000002600257213 */ /* 0x000fe20000000000 */
[----:B------:R-:W-:Y:S01]  /*10f0*/  @!P4 IMAD.MOV R9, RZ, RZ, -R9 ;  /* 0x000000ffff09c224 */ /* 0x000fe200078e0a09 */
[----:B------:R-:W-:Y:S01]  /*1100*/  ISETP.GT.U32.AND P4, PT, R0, R7, PT ;  /* 0x000000070000720c */ /* 0x000fe20003f84070 */
[----:B------:R-:W-:Y:S01]  /*1110*/  IMAD.MOV R4, RZ, RZ, -R4 ;  /* 0x000000ffff047224 */ /* 0x000fe200078e0a04 */
[----:B------:R1:W-:Y:S01]  /*1120*/  STL [R1+0x1c], R6 ;  /* 0x00001c0601007387 */ /* 0x0003e20000100800 */
[----:B------:R-:W-:Y:S01]  /*1130*/  IMAD.MOV.U32 R15, RZ, RZ, R8 ;  /* 0x000000ffff0f7224 */ /* 0x000fe200078e0008 */
[----:B------:R-:W-:-:S02]  /*1140*/  LOP3.LUT R42, R3, 0xdc, RZ, 0xfc, !PT ;  /* 0x000000dc032a7812 */ /* 0x000fc400078efcff */
[----:B------:R2:W-:Y:S01]  /*1150*/  STL [R1+0x18], R9 ;  /* 0x0000180901007387 */ /* 0x0005e20000100800 */
[----:B------:R-:W-:Y:S01]  /*1160*/  IMAD.HI.U32 R8, R2, R15, RZ ;  /* 0x0000000f02087227 */ /* 0x000fe200078e00ff */
[C---:B------:R-:W-:Y:S02]  /*1170*/  LOP3.LUT R43, R3.reuse, 0xde, RZ, 0xfc, !PT ;  /* 0x000000de032b7812 */ /* 0x040fe400078efcff */
[----:B------:R-:W-:Y:S01]  /*1180*/  LOP3.LUT R45, R3, 0xe2, RZ, 0xfc, !PT ;  /* 0x000000e2032d7812 */ /* 0x000fe200078efcff */
[--C-:B------:R-:W-:Y:S01]  /*1190*/  @!P5 IMAD.IADD R5, R5, 0x1, -R0.reuse ;  /* 0x000000010505d824 */ /* 0x100fe200078e0a00 */
[----:B-1----:R-:W-:Y:S01]  /*11a0*/  MOV R6, R11 ;  /* 0x0000000b00067202 */ /* 0x002fe20000000f00 */
[----:B------:R-:W-:Y:S01]  /*11b0*/  @!P1 IMAD.IADD R13, R13, 0x1, -R0 ;  /* 0x000000010d0d9824 */ /* 0x000fe200078e0a00 */
[----:B------:R-:W-:Y:S01]  /*11c0*/  ISETP.GE.AND P1, PT, R14, RZ, PT ;  /* 0x000000ff0e00720c */ /* 0x000fe20003f26270 */
[----:B------:R-:W-:Y:S01]  /*11d0*/  IMAD.MOV R8, RZ, RZ, -R8 ;  /* 0x000000ffff087224 */ /* 0x000fe200078e0a08 */
[C---:B------:R-:W-:Y:S01]  /*11e0*/  LOP3.LUT R14, R3.reuse, 0x34, RZ, 0xfc, !PT ;  /* 0x00000034030e7812 */ /* 0x040fe200078efcff */
[C---:B--2---:R-:W-:Y:S01]  /*11f0*/  IMAD R9, R0.reuse, R4, R17 ;  /* 0x0000000400097224 */ /* 0x044fe200078e0211 */
[----:B------:R-:W-:Y:S01]  /*1200*/  LOP3.LUT R17, R3, 0xa6, RZ, 0xfc, !PT ;  /* 0x000000a603117812 */ /* 0x000fe200078efcff */
[----:B------:R-:W-:Y:S01]  /*1210*/  @!P4 IMAD.IADD R7, R7, 0x1, -R0 ;  /* 0x000000010707c824 */ /* 0x000fe200078e0a00 */
[----:B------:R-:W-:Y:S01]  /*1220*/  IABS R207, R14 ;  /* 0x0000000e00cf7213 */ /* 0x000fe20000000000 */
[----:B------:R-:W-:Y:S01]  /*1230*/  IMAD.MOV.U32 R16, RZ, RZ, R13 ;  /* 0x000000ffff107224 */ /* 0x000fe200078e000d */
[C---:B------:R-:W-:Y:S01]  /*1240*/  ISETP.GT.U32.AND P5, PT, R0.reuse, R9, PT ;  /* 0x000000090000720c */ /* 0x040fe20003fa4070 */
[C---:B------:R-:W-:Y:S01]  /*1250*/  IMAD R11, R0.reuse, R8, R15 ;  /* 0x00000008000b7224 */ /* 0x040fe200078e020f */
[----:B------:R-:W-:Y:S01]  /*1260*/  ISETP.GT.U32.AND P4, PT, R0, R7, PT ;  /* 0x000000070000720c */ /* 0x000fe20003f84070 */
[----:B------:R-:W-:Y:S01]  /*1270*/  @!P0 IMAD.MOV R6, RZ, RZ, -R6 ;  /* 0x000000ffff068224 */ /* 0x000fe200078e0a06 */
[----:B------:R-:W-:-:S02]  /*1280*/  @!P6 IADD3 R16, -R16, RZ, RZ ;  /* 0x000000ff1010e210 */ /* 0x000fc40007ffe1ff */
[----:B------:R-:W-:Y:S02]  /*1290*/  ISETP.GT.U32.AND P6, PT, R0, R11, PT ;  /* 0x0000000b0000720c */ /* 0x000fe40003fc4070 */
[----:B------:R1:W-:Y:S01]  /*12a0*/  STL [R1+0x14], R6 ;  /* 0x0000140601007387 */ /* 0x0003e20000100800 */
[----:B------:R-:W-:Y:S02]  /*12b0*/  IABS R15, R10 ;  /* 0x0000000a000f7213 */ /* 0x000fe40000000000 */
[----:B------:R-:W-:Y:S01]  /*12c0*/  ISETP.GE.AND P0, PT, R12, RZ, PT ;  /* 0x000000ff0c00720c */ /* 0x000fe20003f06270 */
[----:B------:R-:W-:Y:S01]  /*12d0*/  STL [R1+0x10], R16 ;  /* 0x0000101001007387 */ /* 0x000fe20000100800 */
[--C-:B------:R-:W-:Y:S01]  /*12e0*/  @!P5 IMAD.IADD R9, R9, 0x1, -R0.reuse ;  /* 0x000000010909d824 */ /* 0x100fe200078e0a00 */
[----:B------:R-:W-:Y:S01]  /*12f0*/  LOP3.LUT R12, R3, 0x16, RZ, 0xfc, !PT ;  /* 0x00000016030c7812 */ /* 0x000fe200078efcff */
[----:B------:R-:W-:Y:S01]  /*1300*/  @!P4 IMAD.IADD R7, R7, 0x1, -R0 ;  /* 0x000000010707c824 */ /* 0x000fe200078e0a00 */
[----:B------:R-:W-:Y:S01]  /*1310*/  LOP3.LUT R8, R3, 0x14, RZ, 0xfc, !PT ;  /* 0x0000001403087812 */ /* 0x000fe200078efcff */
[----:B------:R-:W-:Y:S01]  /*1320*/  IMAD.HI.U32 R4, R2, R15, RZ ;  /* 0x0000000f02047227 */ /* 0x000fe200078e00ff */
[----:B------:R-:W-:-:S02]  /*1330*/  ISETP.GT.U32.AND P5, PT, R0, R9, PT ;  /* 0x000000090000720c */ /* 0x000fc40003fa4070 */
[----:B------:R-:W-:Y:S01]  /*1340*/  IABS R13, R12 ;  /* 0x0000000c000d7213 */ /* 0x000fe20000000000 */
[----:B-1----:R-:W-:Y:S01]  /*1350*/  IMAD.MOV.U32 R6, RZ, RZ, R5 ;  /* 0x000000ffff067224 */ /* 0x002fe200078e0005 */
[----:B------:R-:W-:Y:S01]  /*1360*/  IABS R191, R8 ;  /* 0x0000000800bf7213 */ /* 0x000fe20000000000 */
[----:B------:R-:W-:Y:S01]  /*1370*/  @!P6 IMAD.IADD R11, R11, 0x1, -R0 ;  /* 0x000000010b0be824 */ /* 0x000fe200078e0a00 */
[----:B------:R-:W-:Y:S01]  /*1380*/  ISETP.GE.AND P4, PT, R8, RZ, PT ;  /* 0x000000ff0800720c */ /* 0x000fe20003f86270 */
[----:B------:R-:W-:Y:S01]  /*1390*/  @!P3 IMAD.MOV R6, RZ, RZ, -R6 ;  /* 0x000000ffff06b224 */ /* 0x000fe200078e0a06 */
[----:B------:R-:W-:Y:S01]  /*13a0*/  LOP3.LUT R8, R3, 0x1a, RZ, 0xfc, !PT ;  /* 0x0000001a03087812 */ /* 0x000fe200078efcff */
[----:B------:R-:W-:Y:S01]  /*13b0*/  IMAD.MOV R252, RZ, RZ, -R4 ;  /* 0x000000fffffc7224 */ /* 0x000fe200078e0a04 */
[----:B------:R-:W-:Y:S01]  /*13c0*/  ISETP.GT.U32.AND P6, PT, R0, R11, PT ;  /* 0x0000000b0000720c */ /* 0x000fe20003fc4070 */
[----:B------:R-:W-:Y:S01]  /*13d0*/  IMAD.HI.U32 R5, R2, R13, RZ ;  /* 0x0000000d02057227 */ /* 0x000fe200078e00ff */
[----:B------:R1:W-:Y:S01]  /*13e0*/  STL [R1+0xc], R6 ;  /* 0x00000c0601007387 */ /* 0x0003e20000100800 */
[----:B------:R-:W-:-:S02]  /*13f0*/  @!P5 IADD3 R9, R9, -R0, RZ ;  /* 0x800000000909d210 */ /* 0x000fc40007ffe0ff */
[----:B------:R-:W-:Y:S01]  /*1400*/  IMAD R252, R0, R252, R15 ;  /* 0x000000fc00fc7224 */ /* 0x000fe200078e020f */
[----:B------:R-:W-:Y:S01]  /*1410*/  ISETP.GE.AND P3, PT, R10, RZ, PT ;  /* 0x000000ff0a00720c */ /* 0x000fe20003f66270 */
[----:B------:R-:W-:Y:S01]  /*1420*/  IMAD.MOV R5, RZ, RZ, -R5 ;  /* 0x000000ffff057224 */ /* 0x000fe200078e0a05 */
[C---:B------:R-:W-:Y:S01]  /*1430*/  LOP3.LUT R10, R3.reuse, 0x1c, RZ, 0xfc, !PT ;  /* 0x0000001c030a7812 */ /* 0x040fe200078efcff */
[----:B------:R-:W-:Y:S01]  /*1440*/  IMAD.HI.U32 R4, R2, R191, RZ ;  /* 0x000000bf02047227 */ /* 0x000fe200078e00ff */
[----:B------:R-:W-:Y:S02]  /*1450*/  ISETP.GT.U32.AND P5, PT, R0, R252, PT ;  /* 0x000000fc0000720c */ /* 0x000fe40003fa4070 */
[----:B------:R-:W-:Y:S01]  /*1460*/  IABS R195, R10 ;  /* 0x0000000a00c37213 */ /* 0x000fe20000000000 */
[----:B-1----:R-:W-:Y:S01]  /*1470*/  IMAD.MOV.U32 R6, RZ, RZ, R7 ;  /* 0x000000ffff067224 */ /* 0x002fe200078e0007 */
[----:B------:R-:W-:Y:S01]  /*1480*/  LOP3.LUT R15, R3, 0x36, RZ, 0xfc, !PT ;  /* 0x00000036030f7812 */ /* 0x000fe200078efcff */
[----:B------:R-:W-:Y:S01]  /*1490*/  @!P6 IMAD.IADD R11, R11, 0x1, -R0 ;  /* 0x000000010b0be824 */ /* 0x000fe200078e0a00 */
[C---:B------:R-:W-:Y:S01]  /*14a0*/  LOP3.LUT R16, R3.reuse, 0xa4, RZ, 0xfc, !PT ;  /* 0x000000a403107812 */ /* 0x040fe200078efcff */
[----:B------:R-:W-:Y:S01]  /*14b0*/  @!P2 IMAD.MOV R6, RZ, RZ, -R6 ;  /* 0x000000ffff06a224 */ /* 0x000fe200078e0a06 */
[----:B------:R-:W-:Y:S01]  /*14c0*/  ISETP.GE.AND P2, PT, R12, RZ, PT ;  /* 0x000000ff0c00720c */ /* 0x000fe20003f46270 */
[----:B------:R-:W-:Y:S01]  /*14d0*/  IMAD R192, R0, R5, R13 ;  /* 0x0000000500c07224 */ /* 0x000fe200078e020d */
[C---:B------:R-:W-:Y:S01]  /*14e0*/  LOP3.LUT R12, R3.reuse, 0x1e, RZ, 0xfc, !PT ;  /* 0x0000001e030c7812 */ /* 0x040fe200078efcff */
[----:B------:R-:W-:Y:S01]  /*14f0*/  IMAD.MOV R4, RZ, RZ, -R4 ;  /* 0x000000ffff047224 */ /* 0x000fe200078e0a04 */
[----:B------:R1:W-:Y:S01]  /*1500*/  STL [R1+0x8], R6 ;  /* 0x0000080601007387 */ /* 0x0003e20000100800 */
[----:B------:R-:W-:Y:S01]  /*1510*/  @!P5 IMAD.IADD R252, R252, 0x1, -R0 ;  /* 0x00000001fcfcd824 */ /* 0x000fe200078e0a00 */
[----:B------:R-:W-:Y:S01]  /*1520*/  IABS R7, R12 ;  /* 0x0000000c00077213 */ /* 0x000fe20000000000 */
[----:B------:R-:W-:Y:S01]  /*1530*/  IMAD R191, R0, R4, R191 ;  /* 0x0000000400bf7224 */ /* 0x000fe200078e02bf */
[----:B------:R-:W-:-:S02]  /*1540*/  LOP3.LUT R4, R3, 0x18, RZ, 0xfc, !PT ;  /* 0x0000001803047812 */ /* 0x000fc400078efcff */
[----:B------:R-:W-:Y:S02]  /*1550*/  ISETP.GT.U32.AND P5, PT, R0, R252, PT ;  /* 0x000000fc0000720c */ /* 0x000fe40003fa4070 */
[----:B------:R-:W-:Y:S01]  /*1560*/  IABS R193, R4 ;  /* 0x0000000400c17213 */ /* 0x000fe20000000000 */
[----:B-1----:R-:W-:Y:S01]  /*1570*/  IMAD.MOV.U32 R6, RZ, RZ, R9 ;  /* 0x000000ffff067224 */ /* 0x002fe200078e0009 */
[----:B------:R-:W-:Y:S02]  /*1580*/  IABS R9, R8 ;  /* 0x0000000800097213 */ /* 0x000fe40000000000 */
[----:B------:R-:W-:Y:S01]  /*1590*/  ISETP.GE.AND P6, PT, R4, RZ, PT ;  /* 0x000000ff0400720c */ /* 0x000fe20003fc6270 */
[----:B------:R-:W-:Y:S01]  /*15a0*/  @!P0 IMAD.MOV R6, RZ, RZ, -R6 ;  /* 0x000000ffff068224 */ /* 0x000fe200078e0a06 */
[----:B------:R-:W-:Y:S01]  /*15b0*/  ISETP.GT.U32.AND P0, PT, R0, R191, PT ;  /* 0x000000bf0000720c */ /* 0x000fe20003f04070 */
[----:B------:R-:W-:Y:S01]  /*15c0*/  IMAD.HI.U32 R5, R2, R9, RZ ;  /* 0x0000000902057227 */ /* 0x000fe200078e00ff */
[----:B------:R-:W-:-:S02]  /*15d0*/  LOP3.LUT R13, R3, 0x32, RZ, 0xfc, !PT ;  /* 0x00000032030d7812 */ /* 0x000fc400078efcff */
[----:B------:R1:W-:Y:S01]  /*15e0*/  STL [R1+0x4], R6 ;  /* 0x0000040601007387 */ /* 0x0003e20000100800 */
[--C-:B------:R-:W-:Y:S01]  /*15f0*/  @!P5 IMAD.IADD R252, R252, 0x1, -R0.reuse ;  /* 0x00000001fcfcd824 */ /* 0x100fe200078e0a00 */
[----:B------:R-:W-:Y:S01]  /*1600*/  IADD3 R5, -R5, RZ, RZ ;  /* 0x000000ff05057210 */ /* 0x000fe20007ffe1ff */
[----:B------:R-:W-:Y:S01]  /*1610*/  IMAD.HI.U32 R4, R2, R193, RZ ;  /* 0x000000c102047227 */ /* 0x000fe200078e00ff */
[----:B------:R-:W-:Y:S02]  /*1620*/  ISETP.GE.AND P5, PT, R8, RZ, PT ;  /* 0x000000ff0800720c */ /* 0x000fe40003fa6270 */
[C---:B------:R-:W-:Y:S01]  /*1630*/  LOP3.LUT R8, R3.reuse, 0x20, RZ, 0xfc, !PT ;  /* 0x0000002003087812 */ /* 0x040fe200078efcff */
[C---:B------:R-:W-:Y:S01]  /*1640*/  IMAD R194, R0.reuse, R5, R9 ;  /* 0x0000000500c27224 */ /* 0x040fe200078e0209 */
[----:B------:R-:W-:Y:S01]  /*1650*/  LOP3.LUT R9, R3, 0x22, RZ, 0xfc, !PT ;  /* 0x0000002203097812 */ /* 0x000fe200078efcff */
[----:B------:R-:W-:Y:S01]  /*1660*/  @!P0 IMAD.IADD R191, R191, 0x1, -R0 ;  /* 0x00000001bfbf8824 */ /* 0x000fe200078e0a00 */
[----:B------:R-:W-:Y:S01]  /*1670*/  IABS R197, R8 ;  /* 0x0000000800c57213 */ /* 0x000fe20000000000 */
[----:B-1----:R-:W-:Y:S01]  /*1680*/  IMAD.MOV.U32 R6, RZ, RZ, R11 ;  /* 0x000000ffff067224 */ /* 0x002fe200078e000b */
[----:B------:R-:W-:Y:S01]  /*1690*/  IABS R39, R43 ;  /* 0x0000002b00277213 */ /* 0x000fe20000000000 */
[----:B------:R-:W-:Y:S01]  /*16a0*/  IMAD.MOV.U32 R11, RZ, RZ, R7 ;  /* 0x000000ffff0b7224 */ /* 0x000fe200078e0007 */
[C---:B------:R-:W-:Y:S01]  /*16b0*/  ISETP.GT.U32.AND P0, PT, R0.reuse, R191, PT ;  /* 0x000000bf0000720c */ /* 0x040fe20003f04070 */
[----:B------:R-:W-:Y:S01]  /*16c0*/  @!P1 IMAD.MOV R6, RZ, RZ, -R6 ;  /* 0x000000ffff069224 */ /* 0x000fe200078e0a06 */
[----:B------:R-:W-:Y:S01]  /*16d0*/  ISETP.GT.U32.AND P1, PT, R0, R192, PT ;  /* 0x000000c00000720c */ /* 0x000fe20003f24070 */
[----:B------:R-:W-:Y:S01]  /*16e0*/  IMAD.HI.U32 R5, R2, R11, RZ ;  /* 0x0000000b02057227 */ /* 0x000fe200078e00ff */
[----:B------:R-:W-:-:S02]  /*16f0*/  IABS R41, R45 ;  /* 0x0000002d00297213 */ /* 0x000fc40000000000 */
[C---:B------:R-:W-:Y:S01]  /*1700*/  LOP3.LUT R44, R3.reuse, 0xe0, RZ, 0xfc, !PT ;  /* 0x000000e0032c7812 */ /* 0x040fe200078efcff */
[----:B------:R-:W-:Y:S01]  /*1710*/  @!P3 IMAD.MOV R252, RZ, RZ, -R252 ;  /* 0x000000fffffcb224 */ /* 0x000fe200078e0afc */
[C---:B------:R-:W-:Y:S01]  /*1720*/  ISETP.GT.U32.AND P3, PT, R0.reuse, R194, PT ;  /* 0x000000c20000720c */ /* 0x040fe20003f64070 */
[----:B------:R-:W-:Y:S01]  /*1730*/  IMAD.MOV R5, RZ, RZ, -R5 ;  /* 0x000000ffff057224 */ /* 0x000fe200078e0a05 */
[C---:B------:R-:W-:Y:S01]  /*1740*/  LOP3.LUT R46, R3.reuse, 0xe4, RZ, 0xfc, !PT ;  /* 0x000000e4032e7812 */ /* 0x040fe200078efcff */
[----:B------:R-:W-:Y:S01]  /*1750*/  IMAD.MOV R7, RZ, RZ, -R4 ;  /* 0x000000ffff077224 */ /* 0x000fe200078e0a04 */
[C---:B------:R-:W-:Y:S01]  /*1760*/  LOP3.LUT R48, R3.reuse, 0xe8, RZ, 0xfc, !PT ;  /* 0x000000e803307812 */ /* 0x040fe200078efcff */
[----:B------:R-:W-:Y:S01]  /*1770*/  IMAD R196, R0, R5, R11 ;  /* 0x0000000500c47224 */ /* 0x000fe200078e020b */
[----:B------:R-:W-:Y:S01]  /*1780*/  IABS R11, R15 ;  /* 0x0000000f000b7213 */ /* 0x000fe20000000000 */
[----:B------:R-:W-:Y:S01]  /*1790*/  @!P1 IMAD.IADD R192, R192, 0x1, -R0 ;  /* 0x00000001c0c09824 */ /* 0x000fe200078e0a00 */
[C---:B------:R-:W-:Y:S01]  /*17a0*/  LOP3.LUT R50, R3.reuse, 0xec, RZ, 0xfc, !PT ;  /* 0x000000ec03327812 */ /* 0x040fe200078efcff */
[----:B------:R-:W-:Y:S01]  /*17b0*/  IMAD.HI.U32 R4, R2, R195, RZ ;  /* 0x000000c302047227 */ /* 0x000fe200078e00ff */
[----:B------:R-:W-:Y:S01]  /*17c0*/  LOP3.LUT R49, R3, 0xea, RZ, 0xfc, !PT ;  /* 0x000000ea03317812 */ /* 0x000fe200078efcff */
[----:B------:R-:W-:Y:S01]  /*17d0*/  STL [R1+0x1858], R6 ;  /* 0x0018580601007387 */ /* 0x000fe20000100800 */
[C---:B------:R-:W-:Y:S01]  /*17e0*/  ISETP.GT.U32.AND P1, PT, R0.reuse, R192, PT ;  /* 0x000000c00000720c */ /* 0x040fe20003f24070 */
[----:B------:R-:W-:Y:S01]  /*17f0*/  IMAD R193, R0, R7, R193 ;  /* 0x0000000700c17224 */ /* 0x000fe200078e02c1 */
[----:B------:R-:W-:Y:S01]  /*1800*/  @!P3 IADD3 R194, R194, -R0, RZ ;  /* 0x80000000c2c2b210 */ /* 0x000fe20007ffe0ff */
[----:B------:R-:W-:Y:S01]  /*1810*/  IMAD.MOV R4, RZ, RZ, -R4 ;  /* 0x000000ffff047224 */ /* 0x000fe200078e0a04 */
[----:B------:R-:W-:Y:S01]  /*1820*/  IABS R7, R9 ;  /* 0x0000000900077213 */ /* 0x000fe20000000000 */
[--C-:B------:R-:W-:Y:S01]  /*1830*/  @!P0 IMAD.IADD R191, R191, 0x1, -R0.reuse ;  /* 0x00000001bfbf8824 */ /* 0x100fe200078e0a00 */
[C---:B------:R-:W-:Y:S01]  /*1840*/  ISETP.GT.U32.AND P0, PT, R0.reuse, R193, PT ;  /* 0x000000c10000720c */ /* 0x040fe20003f04070 */
[C---:B------:R-:W-:Y:S01]  /*1850*/  IMAD R195, R0.reuse, R4, R195 ;  /* 0x0000000400c37224 */ /* 0x040fe200078e02c3 */
[----:B------:R-:W-:Y:S01]  /*1860*/  ISETP.GT.U32.AND P3, PT, R0, R194, PT ;  /* 0x000000c20000720c */ /* 0x000fe20003f64070 */
[----:B------:R-:W-:Y:S01]  /*1870*/  IMAD.HI.U32 R4, R2, R197, RZ ;  /* 0x000000c502047227 */ /* 0x000fe200078e00ff */
[----:B------:R-:W-:Y:S01]  /*1880*/  IABS R47, R50 ;  /* 0x00000032002f7213 */ /* 0x000fe20000000000 */
[----:B------:R-:W-:Y:S01]  /*1890*/  STL [R1+0x185c], R252 ;  /* 0x00185cfc01007387 */ /* 0x000fe20000100800 */
[C---:B------:R-:W-:Y:S01]  /*18a0*/  LOP3.LUT R51, R3.reuse, 0xee, RZ, 0xfc, !PT ;  /* 0x000000ee03337812 */ /* 0x040fe200078efcff */
[----:B------:R-:W-:Y:S01]  /*18b0*/  @!P1 IMAD.IADD R192, R192, 0x1, -R0 ;  /* 0x00000001c0c09824 */ /* 0x000fe200078e0a00 */
[C---:B------:R-:W-:Y:S01]  /*18c0*/  ISETP.GT.U32.AND P1, PT, R0.reuse, R195, PT ;  /* 0x000000c30000720c */ /* 0x040fe20003f24070 */
[----:B------:R-:W-:Y:S01]  /*18d0*/  IMAD.MOV R4, RZ, RZ, -R4 ;  /* 0x000000ffff047224 */ /* 0x000fe200078e0a04 */
[C---:B------:R-:W-:Y:S01]  /*18e0*/  LOP3.LUT R52, R3.reuse, 0xf4, RZ, 0xfc, !PT ;  /* 0x000000f403347812 */ /* 0x040fe200078efcff */
[----:B------:R-:W-:Y:S01]  /*18f0*/  @!P2 IMAD.MOV R192, RZ, RZ, -R192 ;  /* 0x000000ffffc0a224 */ /* 0x000fe200078e0ac0 */
[C---:B------:R-:W-:Y:S01]  /*1900*/  ISETP.GT.U32.AND P2, PT, R0.reuse, R196, PT ;  /* 0x000000c40000720c */ /* 0x040fe20003f44070 */
[----:B------:R-:W-:Y:S01]  /*1910*/  IMAD R197, R0, R4, R197 ;  /* 0x0000000400c57224 */ /* 0x000fe200078e02c5 */
[C---:B------:R-:W-:Y:S01]  /*1920*/  LOP3.LUT R53, R3.reuse, 0xf6, RZ, 0xfc, !PT ;  /* 0x000000f603357812 */ /* 0x040fe200078efcff */
[----:B------:R-:W-:Y:S01]  /*1930*/  IMAD.HI.U32 R4, R2, R7, RZ ;  /* 0x0000000702047227 */ /* 0x000fe200078e00ff */
[----:B------:R-:W-:-:S02]  /*1940*/  LOP3.LUT R54, R3, 0xfc, RZ, 0xfc, !PT ;  /* 0x000000fc03367812 */ /* 0x000fc400078efcff */
[----:B------:R-:W-:Y:S01]  /*1950*/  LOP3.LUT R56, R3, 0x100, RZ, 0xfc, !PT ;  /* 0x0000010003387812 */ /* 0x000fe200078efcff */
[--C-:B------:R-:W-:Y:S01]  /*1960*/  @!P0 IMAD.IADD R193, R193, 0x1, -R0.reuse ;  /* 0x00000001c1c18824 */ /* 0x100fe200078e0a00 */
[----:B------:R-:W-:Y:S01]  /*1970*/  IABS R55, R54 ;  /* 0x0000003600377213 */ /* 0x000fe20000000000 */
[----:B------:R-:W-:Y:S01]  /*1980*/  @!P3 IMAD.IADD R194, R194, 0x1, -R0 ;  /* 0x00000001c2c2b824 */ /* 0x000fe200078e0a00 */
[C---:B------:R-:W-:Y:S01]  /*1990*/  ISETP.GT.U32.AND P3, PT, R0.reuse, R197, PT ;  /* 0x000000c50000720c */ /* 0x040fe20003f64070 */
[----:B------:R-:W-:Y:S01]  /*19a0*/  IMAD.MOV R4, RZ, RZ, -R4 ;  /* 0x000000ffff047224 */ /* 0x000fe200078e0a04 */
[----:B------:R-:W-:Y:S01]  /*19b0*/  ISETP.GT.U32.AND P0, PT, R0, R193, PT ;  /* 0x000000c10000720c */ /* 0x000fe20003f04070 */
[--C-:B------:R-:W-:Y:S01]  /*19c0*/  @!P2 IMAD.IADD R196, R196, 0x1, -R0.reuse ;  /* 0x00000001c4c4a824 */ /* 0x100fe200078e0a00 */
[----:B------:R-:W-:Y:S01]  /*19d0*/  IABS R57, R56 ;  /* 0x0000003800397213 */ /* 0x000fe20000000000 */
[----:B------:R-:W-:Y:S01]  /*19e0*/  @!P4 IMAD.MOV R191, RZ, RZ, -R191 ;  /* 0x000000ffffbfc224 */ /* 0x000fe200078e0abf */
[----:B------:R-:W-:Y:S01]  /*19f0*/  ISETP.GE.AND P4, PT, R10, RZ, PT ;  /* 0x000000ff0a00720c */ /* 0x000fe20003f86270 */
[----:B------:R-:W-:Y:S01]  /*1a00*/  @!P1 IMAD.IADD R195, R195, 0x1, -R0 ;  /* 0x00000001c3c39824 */ /* 0x000fe200078e0a00 */
[C---:B------:R-:W-:Y:S01]  /*1a10*/  ISETP.GT.U32.AND P2, PT, R0.reuse, R196, PT ;  /* 0x000000c40000720c */ /* 0x040fe20003f44070 */
[C---:B------:R-:W-:Y:S01]  /*1a20*/  IMAD R198, R0.reuse, R4, R7 ;  /* 0x0000000400c67224 */ /* 0x040fe200078e0207 */
[----:B------:R-:W-:Y:S01]  /*1a30*/  LOP3.LUT R10, R3, 0x24, RZ, 0xfc, !PT ;  /* 0x00000024030a7812 */ /* 0x000fe200078efcff */
[----:B------:R-:W-:Y:S01]  /*1a40*/  @!P5 IMAD.MOV R194, RZ, RZ, -R194 ;  /* 0x000000ffffc2d224 */ /* 0x000fe200078e0ac2 */
[----:B------:R-:W-:Y:S01]  /*1a50*/  ISETP.GT.U32.AND P1, PT, R0, R195, PT ;  /* 0x000000c30000720c */ /* 0x000fe20003f24070 */
[--C-:B------:R-:W-:Y:S01]  /*1a60*/  @!P3 IMAD.IADD R197, R197, 0x1, -R0.reuse ;  /* 0x00000001c5c5b824 */ /* 0x100fe200078e0a00 */
[----:B------:R-:W-:Y:S01]  /*1a70*/  IABS R199, R10 ;  /* 0x0000000a00c77213 */ /* 0x000fe20000000000 */
[--C-:B------:R-:W-:Y:S01]  /*1a80*/  @!P0 IMAD.IADD R193, R193, 0x1, -R0.reuse ;  /* 0x00000001c1c18824 */ /* 0x100fe200078e0a00 */
[----:B------:R-:W-:Y:S01]  /*1a90*/  ISETP.GE.AND P0, PT, R12, RZ, PT ;  /* 0x000000ff0c00720c */ /* 0x000fe20003f06270 */
[----:B------:R-:W-:Y:S01]  /*1aa0*/  STL [R1+0x1860], R191 ;  /* 0x001860bf01007387 */ /* 0x000fe20000100800 */
[----:B------:R-:W-:Y:S01]  /*1ab0*/  ISETP.GT.U32.AND P3, PT, R0, R197, PT ;  /* 0x000000c50000720c */ /* 0x000fe20003f64070 */
[----:B------:R-:W-:Y:S01]  /*1ac0*/  IMAD.HI.U32 R5, R2, R199, RZ ;  /* 0x000000c702057227 */ /* 0x000fe200078e00ff */
[----:B------:R-:W-:Y:S01]  /*1ad0*/  LOP3.LUT R4, R3, 0x26, RZ, 0xfc, !PT ;  /* 0x0000002603047812 */ /* 0x000fe200078efcff */
[----:B------:R-:W-:Y:S01]  /*1ae0*/  STL [R1+0x1864], R192 ;  /* 0x001864c001007387 */ /* 0x000fe20000100800 */
[----:B------:R-:W-:Y:S01]  /*1af0*/  ISETP.GE.AND P5, PT, R9, RZ, PT ;  /* 0x000000ff0900720c */ /* 0x000fe20003fa6270 */
[--C-:B------:R-:W-:Y:S01]  /*1b00*/  @!P2 IMAD.IADD R196, R196, 0x1, -R0.reuse ;  /* 0x00000001c4c4a824 */ /* 0x100fe200078e0a00 */
[----:B------:R-:W-:Y:S01]  /*1b10*/  ISETP.GT.U32.AND P2, PT, R0, R198, PT ;  /* 0x000000c60000720c */ /* 0x000fe20003f44070 */
[--C-:B------:R-:W-:Y:S01]  /*1b20*/  @!P1 IMAD.IADD R195, R195, 0x1, -R0.reuse ;  /* 0x00000001c3c39824 */ /* 0x100fe200078e0a00 */
[----:B------:R-:W-:Y:S01]  /*1b30*/  IADD3 R5, -R5, RZ, RZ ;  /* 0x000000ff05057210 */ /* 0x000fe20007ffe1ff */
[----:B------:R-:W-:Y:S01]  /*1b40*/  @!P6 IMAD.MOV R193, RZ, RZ, -R193 ;  /* 0x000000ffffc1e224 */ /* 0x000fe200078e0ac1 */
[----:B------:R-:W-:Y:S01]  /*1b50*/  IABS R7, R4 ;  /* 0x0000000400077213 */ /* 0x000fe20000000000 */
[----:B------:R-:W-:Y:S01]  /*1b60*/  @!P4 IMAD.MOV R195, RZ, RZ, -R195 ;  /* 0x000000ffffc3c224 */ /* 0x000fe200078e0ac3 */
[----:B------:R-:W-:Y:S01]  /*1b70*/  ISETP.GE.AND P4, PT, R4, RZ, PT ;  /* 0x000000ff0400720c */ /* 0x000fe20003f86270 */
[----:B------:R-:W-:Y:S01]  /*1b80*/  IMAD R199, R0, R5, R199 ;  /* 0x0000000500c77224 */ /* 0x000fe200078e02c7 */
[C---:B------:R-:W-:Y:S01]  /*1b90*/  LOP3.LUT R5, R3.reuse, 0x28, RZ, 0xfc, !PT ;  /* 0x0000002803057812 */ /* 0x040fe200078efcff */
[----:B------:R-:W-:Y:S01]  /*1ba0*/  IMAD.HI.U32 R4, R2, R7, RZ ;  /* 0x0000000702047227 */ /* 0x000fe200078e00ff */
[----:B------:R-:W-:Y:S01]  /*1bb0*/  ISETP.GE.AND P6, PT, R8, RZ, PT ;  /* 0x000000ff0800720c */ /* 0x000fe20003fc6270 */
[----:B------:R-:W-:Y:S01]  /*1bc0*/  STL [R1+0x1874], R193 ;  /* 0x001874c101007387 */ /* 0x000fe20000100800 */
[----:B------:R-:W-:Y:S01]  /*1bd0*/  IABS R201, R5 ;  /* 0x0000000500c97213 */ /* 0x000fe20000000000 */
[----:B------:R-:W-:Y:S01]  /*1be0*/  @!P2 IMAD.IADD R198, R198, 0x1, -R0 ;  /* 0x00000001c6c6a824 */ /* 0x000fe200078e0a00 */
[----:B------:R-:W-:Y:S01]  /*1bf0*/  LOP3.LUT R8, R3, 0x2a, RZ, 0xfc, !PT ;  /* 0x0000002a03087812 */ /* 0x000fe200078efcff */
[----:B------:R-:W-:Y:S01]  /*1c00*/  @!P0 IMAD.MOV R196, RZ, RZ, -R196 ;  /* 0x000000ffffc48224 */ /* 0x000fe200078e0ac4 */
[----:B------:R-:W-:Y:S01]  /*1c10*/  ISETP.GE.AND P0, PT, R5, RZ, PT ;  /* 0x000000ff0500720c */ /* 0x000fe20003f06270 */
[----:B------:R-:W-:Y:S01]  /*1c20*/  @!P3 IMAD.IADD R197, R197, 0x1, -R0 ;  /* 0x00000001c5c5b824 */ /* 0x000fe200078e0a00 */
[----:B------:R-:W-:Y:S01]  /*1c30*/  ISETP.GT.U32.AND P2, PT, R0, R198, PT ;  /* 0x000000c60000720c */ /* 0x000fe20003f44070 */
[----:B------:R-:W-:Y:S01]  /*1c40*/  IMAD.HI.U32 R5, R2, R201, RZ ;  /* 0x000000c902057227 */ /* 0x000fe200078e00ff */
[----:B------:R-:W-:Y:S01]  /*1c50*/  ISETP.GT.U32.AND P3, PT, R0, R199, PT ;  /* 0x000000c70000720c */ /* 0x000fe20003f64070 */
[----:B------:R-:W-:Y:S01]  /*1c60*/  STL [R1+0x1878], R194 ;  /* 0x001878c201007387 */ /* 0x000fe20000100800 */
[----:B------:R-:W-:Y:S01]  /*1c70*/  ISETP.GE.AND P1, PT, R10, RZ, PT ;  /* 0x000000ff0a00720c */ /* 0x000fe20003f26270 */
[----:B------:R-:W-:Y:S01]  /*1c80*/  IMAD.MOV R4, RZ, RZ, -R4 ;  /* 0x000000ffff047224 */ /* 0x000fe200078e0a04 */
[C---:B------:R-:W-:Y:S01]  /*1c90*/  LOP3.LUT R10, R3.reuse, 0x2c, RZ, 0xfc, !PT ;  /* 0x0000002c030a7812 */ /* 0x040fe200078efcff */
[----:B------:R-:W-:Y:S01]  /*1ca0*/  IMAD.MOV R5, RZ, RZ, -R5 ;  /* 0x000000ffff057224 */ /* 0x000fe200078e0a05 */
[----:B------:R-:W-:Y:S01]  /*1cb0*/  IABS R9, R8 ;  /* 0x0000000800097213 */ /* 0x000fe20000000000 */
[C---:B------:R-:W-:Y:S01]  /*1cc0*/  IMAD R200, R0.reuse, R4, R7 ;  /* 0x0000000400c87224 */ /* 0x040fe200078e0207 */
[----:B------:R-:W-:Y:S01]  /*1cd0*/  IABS R203, R10 ;  /* 0x0000000a00cb7213 */ /* 0x000fe20000000000 */
[----:B------:R-:W-:Y:S01]  /*1ce0*/  IMAD R201, R0, R5, R201 ;  /* 0x0000000500c97224 */ /* 0x000fe200078e02c9 */
[----:B------:R-:W-:Y:S01]  /*1cf0*/  LOP3.LUT R12, R3, 0x30, RZ, 0xfc, !PT ;  /* 0x00000030030c7812 */ /* 0x000fe200078efcff */
[----:B------:R-:W-:Y:S01]  /*1d00*/  @!P2 IMAD.IADD R198, R198, 0x1, -R0 ;  /* 0x00000001c6c6a824 */ /* 0x000fe200078e0a00 */
[----:B------:R-:W-:Y:S01]  /*1d10*/  ISETP.GT.U32.AND P2, PT, R0, R200, PT ;  /* 0x000000c80000720c */ /* 0x000fe20003f44070 */
[----:B------:R-:W-:Y:S01]  /*1d20*/  @!P6 IMAD.MOV R197, RZ, RZ, -R197 ;  /* 0x000000ffffc5e224 */ /* 0x000fe200078e0ac5 */
[----:B------:R-:W-:Y:S01]  /*1d30*/  @!P3 IADD3 R199, R199, -R0, RZ ;  /* 0x80000000c7c7b210 */ /* 0x000fe20007ffe0ff */
[----:B------:R-:W-:Y:S01]  /*1d40*/  IMAD.HI.U32 R4, R2, R9, RZ ;  /* 0x0000000902047227 */ /* 0x000fe200078e00ff */
[C---:B------:R-:W-:Y:S01]  /*1d50*/  ISETP.GT.U32.AND P6, PT, R0.reuse, R201, PT ;  /* 0x000000c90000720c */ /* 0x040fe20003fc4070 */
[----:B------:R-:W-:Y:S01]  /*1d60*/  STL [R1+0x187c], R195 ;  /* 0x00187cc301007387 */ /* 0x000fe20000100800 */
[----:B------:R-:W-:Y:S01]  /*1d70*/  ISETP.GT.U32.AND P3, PT, R0, R199, PT ;  /* 0x000000c70000720c */ /* 0x000fe20003f64070 */
[----:B------:R-:W-:Y:S01]  /*1d80*/  IMAD.HI.U32 R5, R2, R203, RZ ;  /* 0x000000cb02057227 */ /* 0x000fe200078e00ff */
[----:B------:R-:W-:Y:S01]  /*1d90*/  IABS R205, R12 ;  /* 0x0000000c00cd7213 */ /* 0x000fe20000000000 */
[----:B------:R-:W-:Y:S01]  /*1da0*/  STL [R1+0x1880], R196 ;  /* 0x001880c401007387 */ /* 0x000fe20000100800 */
[C---:B------:R-:W-:Y:S01]  /*1db0*/  LOP3.LUT R60, R3.reuse, 0x104, RZ, 0xfc, !PT ;  /* 0x00000104033c7812 */ /* 0x040fe200078efcff */
[----:B------:R-:W-:Y:S01]  /*1dc0*/  IMAD.MOV R4, RZ, RZ, -R4 ;  /* 0x000000ffff047224 */ /* 0x000fe200078e0a04 */
[----:B------:R-:W-:Y:S01]  /*1dd0*/  LOP3.LUT R58, R3, 0x102, RZ, 0xfc, !PT ;  /* 0x00000102033a7812 */ /* 0x000fe200078efcff */
[--C-:B------:R-:W-:Y:S01]  /*1de0*/  @!P2 IMAD.IADD R200, R200, 0x1, -R0.reuse ;  /* 0x00000001c8c8a824 */ /* 0x100fe200078e0a00 */
[----:B------:R-:W-:Y:S01]  /*1df0*/  IABS R61, R60 ;  /* 0x0000003c003d7213 */ /* 0x000fe20000000000 */
[----:B------:R-:W-:Y:S01]  /*1e00*/  IMAD.MOV R5, RZ, RZ, -R5 ;  /* 0x000000ffff057224 */ /* 0x000fe200078e0a05 */
[----:B------:R-:W-:Y:S01]  /*1e10*/  IABS R59, R58 ;  /* 0x0000003a003b7213 */ /* 0x000fe20000000000 */
[--C-:B------:R-:W-:Y:S01]  /*1e20*/  @!P6 IMAD.IADD R201, R201, 0x1, -R0.reuse ;  /* 0x00000001c9c9e824 */ /* 0x100fe200078e0a00 */
[----:B------:R-:W-:Y:S01]  /*1e30*/  ISETP.GT.U32.AND P2, PT, R0, R200, PT ;  /* 0x000000c80000720c */ /* 0x000fe20003f44070 */
[----:B------:R-:W-:Y:S01]  /*1e40*/  @!P3 IMAD.IADD R199, R199, 0x1, -R0 ;  /* 0x00000001c7c7b824 */ /* 0x000fe200078e0a00 */
[----:B------:R-:W-:Y:S01]  /*1e50*/  ISETP.GE.AND P3, PT, R10, RZ, PT ;  /* 0x000000ff0a00720c */ /* 0x000fe20003f66270 */
[C---:B------:R-:W-:Y:S01]  /*1e60*/  IMAD R202, R0.reuse, R4, R9 ;  /* 0x0000000400ca7224 */ /* 0x040fe200078e0209 */
[C---:B------:R-:W-:Y:S01]  /*1e70*/  LOP3.LUT R10, R3.reuse, 0x2e, RZ, 0xfc, !PT ;  /* 0x0000002e030a7812 */ /* 0x040fe200078efcff */
[C---:B------:R-:W-:Y:S01]  /*1e80*/  IMAD R203, R0.reuse, R5, R203 ;  /* 0x0000000500cb7224 */ /* 0x040fe200078e02cb */
[----:B------:R-:W-:Y:S01]  /*1e90*/  ISETP.GT.U32.AND P6, PT, R0, R201, PT ;  /* 0x000000c90000720c */ /* 0x000fe20003fc4070 */
[----:B------:R-:W-:Y:S01]  /*1ea0*/  @!P5 IMAD.MOV R198, RZ, RZ, -R198 ;  /* 0x000000ffffc6d224 */ /* 0x000fe200078e0ac6 */
[----:B------:R-:W-:Y:S01]  /*1eb0*/  IABS R7, R10 ;  /* 0x0000000a00077213 */ /* 0x000fe20000000000 */
[----:B------:R-:W-:Y:S01]  /*1ec0*/  @!P1 IMAD.MOV R199, RZ, RZ, -R199 ;  /* 0x000000ffffc79224 */ /* 0x000fe200078e0ac7 */
[----:B------:R-:W-:Y:S01]  /*1ed0*/  ISETP.GE.AND P5, PT, R8, RZ, PT ;  /* 0x000000ff0800720c */ /* 0x000fe20003fa6270 */
[----:B------:R-:W-:Y:S01]  /*1ee0*/  STL [R1+0x1884], R197 ;  /* 0x001884c501007387 */ /* 0x000fe20000100800 */
[----:B------:R-:W-:Y:S01]  /*1ef0*/  IABS R9, R13 ;  /* 0x0000000d00097213 */ /* 0x000fe20000000000 */
[----:B------:R-:W-:Y:S01]  /*1f00*/  IMAD.HI.U32 R4, R2, R7, RZ ;  /* 0x0000000702047227 */ /* 0x000fe200078e00ff */
[C---:B------:R-:W-:Y:S01]  /*1f10*/  LOP3.LUT R62, R3.reuse, 0x106, RZ, 0xfc, !PT ;  /* 0x00000106033e7812 */ /* 0x040fe200078efcff */
[----:B------:R1:W-:Y:S01]  /*1f20*/  STL [R1+0x1888], R198 ;  /* 0x001888c601007387 */ /* 0x0003e20000100800 */
[----:B------:R-:W-:Y:S01]  /*1f30*/  LOP3.LUT R63, R3, 0x108, RZ, 0xfc, !PT ;  /* 0x00000108033f7812 */ /* 0x000fe200078efcff */
[--C-:B------:R-:W-:Y:S01]  /*1f40*/  @!P2 IMAD.IADD R200, R200, 0x1, -R0.reuse ;  /* 0x00000001c8c8a824 */ /* 0x100fe200078e0a00 */
[----:B------:R-:W-:Y:S01]  /*1f50*/  ISETP.GT.U32.AND P2, PT, R0, R202, PT ;  /* 0x000000ca0000720c */ /* 0x000fe20003f44070 */
[----:B------:R-:W-:Y:S01]  /*1f60*/  @!P6 IMAD.IADD R201, R201, 0x1, -R0 ;  /* 0x00000001c9c9e824 */ /* 0x000fe200078e0a00 */
[----:B------:R-:W-:Y:S01]  /*1f70*/  IADD3 R204, -R4, RZ, RZ ;  /* 0x000000ff04cc7210 */ /* 0x000fe20007ffe1ff */
[----:B------:R-:W-:Y:S01]  /*1f80*/  IMAD.HI.U32 R4, R2, R205, RZ ;  /* 0x000000cd02047227 */ /* 0x000fe200078e00ff */
[C---:B------:R-:W-:Y:S01]  /*1f90*/  ISETP.GT.U32.AND P6, PT, R0.reuse, R203, PT ;  /* 0x000000cb0000720c */ /* 0x040fe20003fc4070 */
[----:B------:R-:W-:Y:S01]  /*1fa0*/  STL [R1+0x188c], R199 ;  /* 0x00188cc701007387 */ /* 0x000fe20000100800 */
[C---:B------:R-:W-:Y:S01]  /*1fb0*/  LOP3.LUT R64, R3.reuse, 0x10a, RZ, 0xfc, !PT ;  /* 0x0000010a03407812 */ /* 0x040fe200078efcff */
[----:B------:R-:W-:Y:S01]  /*1fc0*/  IMAD R204, R0, R204, R7 ;  /* 0x000000cc00cc7224 */ /* 0x000fe200078e0207 */
[C---:B------:R-:W-:Y:S01]  /*1fd0*/  LOP3.LUT R72, R3.reuse, 0x114, RZ, 0xfc, !PT ;  /* 0x0000011403487812 */ /* 0x040fe200078efcff */
[----:B------:R-:W-:Y:S01]  /*1fe0*/  IMAD.MOV R8, RZ, RZ, -R4 ;  /* 0x000000ffff087224 */ /* 0x000fe200078e0a04 */
[C---:B------:R-:W-:Y:S01]  /*1ff0*/  LOP3.LUT R66, R3.reuse, 0x112, RZ, 0xfc, !PT ;  /* 0x0000011203427812 */ /* 0x040fe200078efcff */
[----:B------:R-:W-:Y:S01]  /*2000*/  IMAD.HI.U32 R5, R2, R9, RZ ;  /* 0x0000000902057227 */ /* 0x000fe200078e00ff */
[----:B------:R-:W-:-:S02]  /*2010*/  LOP3.LUT R74, R3, 0x116, RZ, 0xfc, !PT ;  /* 0x00000116034a7812 */ /* 0x000fc400078efcff */
[----:B------:R-:W-:Y:S01]  /*2020*/  IABS R67, R66 ;  /* 0x0000004200437213 */ /* 0x000fe20000000000 */
[--C-:B------:R-:W-:Y:S01]  /*2030*/  @!P2 IMAD.IADD R202, R202, 0x1, -R0.reuse ;  /* 0x00000001cacaa824 */ /* 0x100fe200078e0a00 */
[C---:B------:R-:W-:Y:S01]  /*2040*/  ISETP.GT.U32.AND P2, PT, R0.reuse, R204, PT ;  /* 0x000000cc0000720c */ /* 0x040fe20003f44070 */
[----:B------:R-:W-:Y:S01]  /*2050*/  IMAD R205, R0, R8, R205 ;  /* 0x0000000800cd7224 */ /* 0x000fe200078e02cd */
[----:B------:R-:W-:Y:S01]  /*2060*/  LOP3.LUT R8, R3, 0x38, RZ, 0xfc, !PT ;  /* 0x0000003803087812 */ /* 0x000fe200078efcff */
[----:B------:R-:W-:Y:S01]  /*2070*/  @!P6 IMAD.IADD R203, R203, 0x1, -R0 ;  /* 0x00000001cbcbe824 */ /* 0x000fe200078e0a00 */
[----:B------:R-:W-:Y:S01]  /*2080*/  LOP3.LUT R75, R3, 0x118, RZ, 0xfc, !PT ;  /* 0x00000118034b7812 */ /* 0x000fe200078efcff */
[----:B------:R-:W-:Y:S01]  /*2090*/  IMAD.HI.U32 R4, R2, R11, RZ ;  /* 0x0000000b02047227 */ /* 0x000fe200078e00ff */
[C---:B------:R-:W-:Y:S02]  /*20a0*/  ISETP.GT.U32.AND P6, PT, R0.reuse, R205, PT ;  /* 0x000000cd0000720c */ /* 0x040fe40003fc4070 */
[----:B------:R-:W-:Y:S01]  /*20b0*/  ISETP.GT.U32.AND P1, PT, R0, R203, PT ;  /* 0x000000cb0000720c */ /* 0x000fe20003f24070 */
[----:B------:R-:W-:Y:S01]  /*20c0*/  IMAD.HI.U32 R7, R2, R207, RZ ;  /* 0x000000cf02077227 */ /* 0x000fe200078e00ff */
[----:B------:R-:W-:-:S02]  /*20d0*/  IABS R209, R8 ;  /* 0x0000000800d17213 */ /* 0x000fc40000000000 */
[----:B------:R-:W-:Y:S01]  /*20e0*/  LOP3.LUT R77, R3, 0x11c, RZ, 0xfc, !PT ;  /* 0x0000011c034d7812 */ /* 0x000fe200078efcff */
[----:B------:R-:W-:Y:S01]  /*20f0*/  @!P2 IMAD.IADD R204, R204, 0x1, -R0 ;  /* 0x00000001cccca824 */ /* 0x000fe200078e0a00 */
[C---:B------:R-:W-:Y:S01]  /*2100*/  ISETP.GT.U32.AND P2, PT, R0.reuse, R202, PT ;  /* 0x000000ca0000720c */ /* 0x040fe20003f44070 */
[----:B------:R-:W-:Y:S01]  /*2110*/  IMAD.MOV R5, RZ, RZ, -R5 ;  /* 0x000000ffff057224 */ /* 0x000fe200078e0a05 */
[----:B------:R-:W-:Y:S01]  /*2120*/  IABS R69, R75 ;  /* 0x0000004b00457213 */ /* 0x000fe20000000000 */
[----:B------:R-:W-:Y:S01]  /*2130*/  IMAD.MOV R4, RZ, RZ, -R4 ;  /* 0x000000ffff047224 */ /* 0x000fe200078e0a04 */
[----:B------:R-:W-:Y:S01]  /*2140*/  IABS R73, R77 ;  /* 0x0000004d00497213 */ /* 0x000fe20000000000 */
[----:B------:R-:W-:Y:S01]  /*2150*/  IMAD.MOV R7, RZ, RZ, -R7 ;  /* 0x000000ffff077224 */ /* 0x000fe200078e0a07 */
[----:B------:R-:W-:Y:S01]  /*2160*/  @!P6 IADD3 R205, R205, -R0, RZ ;  /* 0x80000000cdcde210 */ /* 0x000fe20007ffe0ff */
[C---:B------:R-:W-:Y:S01]  /*2170*/  IMAD R206, R0.reuse, R5, R9 ;  /* 0x0000000500ce7224 */ /* 0x040fe200078e0209 */
[C---:B------:R-:W-:Y:S01]  /*2180*/  ISETP.GT.U32.AND P6, PT, R0.reuse, R204, PT ;  /* 0x000000cc0000720c */ /* 0x040fe20003fc4070 */
[----:B------:R-:W-:Y:S01]  /*2190*/  @!P4 IMAD.MOV R200, RZ, RZ, -R200 ;  /* 0x000000ffffc8c224 */ /* 0x000fe200078e0ac8 */
[----:B------:R-:W-:Y:S01]  /*21a0*/  LOP3.LUT R9, R3, 0x3a, RZ, 0xfc, !PT ;  /* 0x0000003a03097812 */ /* 0x000fe200078efcff */
[C---:B------:R-:W-:Y:S01]  /*21b0*/  IMAD R208, R0.reuse, R4, R11 ;  /* 0x0000000400d07224 */ /* 0x040fe200078e020b */
[C---:B------:R-:W-:Y:S01]  /*21c0*/  ISETP.GT.U32.AND P4, PT, R0.reuse, R205, PT ;  /* 0x000000cd0000720c */ /* 0x040fe20003f84070 */
[C---:B------:R-:W-:Y:S01]  /*21d0*/  IMAD R207, R0.reuse, R7, R207 ;  /* 0x0000000700cf7224 */ /* 0x040fe200078e02cf */
[----:B------:R-:W-:Y:S01]  /*21e0*/  IABS R7, R9 ;  /* 0x0000000900077213 */ /* 0x000fe20000000000 */
[----:B------:R-:W-:Y:S01]  /*21f0*/  @!P0 IMAD.MOV R201, RZ, RZ, -R201 ;  /* 0x000000ffffc98224 */ /* 0x000fe200078e0ac9 */
[----:B------:R-:W-:Y:S01]  /*2200*/  ISETP.GT.U32.AND P0, PT, R0, R206, PT ;  /* 0x000000ce0000720c */ /* 0x000fe20003f04070 */
[--C-:B------:R-:W-:Y:S01]  /*2210*/  @!P1 IMAD.IADD R203, R203, 0x1, -R0.reuse ;  /* 0x00000001cbcb9824 */ /* 0x100fe200078e0a00 */
[----:B------:R-:W-:Y:S01]  /*2220*/  ISETP.GE.AND P1, PT, R10, RZ, PT ;  /* 0x000000ff0a00720c */ /* 0x000fe20003f26270 */
[----:B------:R-:W-:Y:S01]  /*2230*/  IMAD.HI.U32 R5, R2, R7, RZ ;  /* 0x0000000702057227 */ /* 0x000fe200078e00ff */
[C---:B------:R-:W-:Y:S01]  /*2240*/  LOP3.LUT R10, R3.reuse, 0x3e, RZ, 0xfc, !PT ;  /* 0x0000003e030a7812 */ /* 0x040fe200078efcff */
[----:B------:R2:W-:Y:S01]  /*2250*/  STL [R1+0x1890], R200 ;  /* 0x001890c801007387 */ /* 0x0005e20000100800 */
[----:B------:R-:W-:Y:S01]  /*2260*/  LOP3.LUT R11, R3, 0x4a, RZ, 0xfc, !PT ;  /* 0x0000004a030b7812 */ /* 0x000fe200078efcff */
[--C-:B------:R-:W-:Y:S01]  /*2270*/  @!P6 IMAD.IADD R204, R204, 0x1, -R0.reuse ;  /* 0x00000001cccce824 */ /* 0x100fe200078e0a00 */
[----:B------:R-:W-:Y:S01]  /*2280*/  ISETP.GT.U32.AND P6, PT, R0, R208, PT ;  /* 0x000000d00000720c */ /* 0x000fe20003fc4070 */
[----:B------:R-:W-:Y:S01]  /*2290*/  @!P4 IMAD.IADD R205, R205, 0x1, -R0 ;  /* 0x00000001cdcdc824 */ /* 0x000fe200078e0a00 */
[----:B------:R-:W-:Y:S01]  /*22a0*/  ISETP.GE.AND P4, PT, R12, RZ, PT ;  /* 0x000000ff0c00720c */ /* 0x000fe20003f86270 */
[----:B------:R-:W-:Y:S01]  /*22b0*/  IMAD.MOV R5, RZ, RZ, -R5 ;  /* 0x000000ffff057224 */ /* 0x000fe200078e0a05 */
[C---:B------:R-:W-:Y:S01]  /*22c0*/  LOP3.LUT R12, R3.reuse, 0x4c, RZ, 0xfc, !PT ;  /* 0x0000004c030c7812 */ /* 0x040fe200078efcff */
[----:B------:R-:W-:Y:S01]  /*22d0*/  IMAD.HI.U32 R4, R2, R209, RZ ;  /* 0x000000d102047227 */ /* 0x000fe200078e00ff */
[----:B------:R-:W-:-:S02]  /*22e0*/  LOP3.LUT R76, R3, 0x11a, RZ, 0xfc, !PT ;  /* 0x0000011a034c7812 */ /* 0x000fc400078efcff */
[----:B------:R-:W-:Y:S01]  /*22f0*/  IABS R219, R12 ;  /* 0x0000000c00db7213 */ /* 0x000fe20000000000 */
[----:B------:R-:W-:Y:S01]  /*2300*/  IMAD R210, R0, R5, R7 ;  /* 0x0000000500d27224 */ /* 0x000fe200078e0207 */
[----:B------:R-:W-:Y:S01]  /*2310*/  LOP3.LUT R5, R3, 0x3c, RZ, 0xfc, !PT ;  /* 0x0000003c03057812 */ /* 0x000fe200078efcff */
[--C-:B------:R-:W-:Y:S01]  /*2320*/  @!P2 IMAD.IADD R202, R202, 0x1, -R0.reuse ;  /* 0x00000001cacaa824 */ /* 0x100fe200078e0a00 */
[----:B------:R-:W-:Y:S01]  /*2330*/  ISETP.GT.U32.AND P2, PT, R0, R207, PT ;  /* 0x000000cf0000720c */ /* 0x000fe20003f44070 */
[----:B------:R-:W-:Y:S01]  /*2340*/  @!P6 IMAD.IADD R208, R208, 0x1, -R0 ;  /* 0x00000001d0d0e824 */ /* 0x000fe200078e0a00 */
[----:B------:R-:W-:Y:S01]  /*2350*/  IABS R211, R5 ;  /* 0x0000000500d37213 */ /* 0x000fe20000000000 */
[----:B------:R-:W-:Y:S01]  /*2360*/  IMAD.MOV R4, RZ, RZ, -R4 ;  /* 0x000000ffff047224 */ /* 0x000fe200078e0a04 */
[----:B------:R-:W-:Y:S01]  /*2370*/  IABS R7, R10 ;  /* 0x0000000a00077213 */ /* 0x000fe20000000000 */
[----:B------:R-:W-:Y:S01]  /*2380*/  @!P0 IMAD.IADD R206, R206, 0x1, -R0 ;  /* 0x00000001cece8824 */ /* 0x000fe200078e0a00 */
[C---:B------:R-:W-:Y:S01]  /*2390*/  ISETP.GT.U32.AND P6, PT, R0.reuse, R208, PT ;  /* 0x000000d00000720c */ /* 0x040fe20003fc4070 */
[C---:B------:R-:W-:Y:S01]  /*23a0*/  IMAD R209, R0.reuse, R4, R209 ;  /* 0x0000000400d17224 */ /* 0x040fe200078e02d1 */
[----:B------:R-:W-:Y:S01]  /*23b0*/  ISETP.GE.AND P0, PT, R13, RZ, PT ;  /* 0x000000ff0d00720c */ /* 0x000fe20003f06270 */
[----:B------:R-:W-:Y:S01]  /*23c0*/  @!P5 IMAD.MOV R202, RZ, RZ, -R202 ;  /* 0x000000ffffcad224 */ /* 0x000fe200078e0aca */
[----:B------:R-:W-:Y:S01]  /*23d0*/  ISETP.GT.U32.AND P5, PT, R0, R206, PT ;  /* 0x000000ce0000720c */ /* 0x000fe20003fa4070 */
[----:B------:R-:W-:Y:S01]  /*23e0*/  @!P4 IMAD.MOV R205, RZ, RZ, -R205 ;  /* 0x000000ffffcdc224 */ /* 0x000fe200078e0acd */
[----:B------:R-:W-:Y:S01]  /*23f0*/  ISETP.GE.AND P4, PT, R15, RZ, PT ;  /* 0x000000ff0f00720c */ /* 0x000fe20003f86270 */
[----:B------:R-:W-:Y:S01]  /*2400*/  IMAD.HI.U32 R4, R2, R211, RZ ;  /* 0x000000d302047227 */ /* 0x000fe200078e00ff */
[----:B------:R-:W-:-:S02]  /*2410*/  @!P2 IADD3 R207, R207, -R0, RZ ;  /* 0x80000000cfcfa210 */ /* 0x000fc40007ffe0ff */
[----:B------:R-:W-:Y:S01]  /*2420*/  ISETP.GE.AND P2, PT, R14, RZ, PT ;  /* 0x000000ff0e00720c */ /* 0x000fe20003f46270 */
[----:B------:R-:W-:Y:S01]  /*2430*/  @!P1 IMAD.MOV R204, RZ, RZ, -R204 ;  /* 0x000000ffffcc9224 */ /* 0x000fe200078e0acc */
[----:B------:R-:W-:Y:S01]  /*2440*/  IADD3 R4, -R4, RZ, RZ ;  /* 0x000000ff04047210 */ /* 0x000fe20007ffe1ff */
[--C-:B------:R-:W-:Y:S01]  /*2450*/  @!P6 IMAD.IADD R208, R208, 0x1, -R0.reuse ;  /* 0x00000001d0d0e824 */ /* 0x100fe200078e0a00 */
[C---:B------:R-:W-:Y:S01]  /*2460*/  ISETP.GT.U32.AND P1, PT, R0.reuse, R209, PT ;  /* 0x000000d10000720c */ /* 0x040fe20003f24070 */
[----:B------:R-:W-:Y:S01]  /*2470*/  @!P3 IMAD.MOV R203, RZ, RZ, -R203 ;  /* 0x000000ffffcbb224 */ /* 0x000fe200078e0acb */
[C---:B------:R-:W-:Y:S01]  /*2480*/  ISETP.GT.U32.AND P3, PT, R0.reuse, R207, PT ;  /* 0x000000cf0000720c */ /* 0x040fe20003f64070 */
[----:B------:R-:W-:Y:S01]  /*2490*/  IMAD R211, R0, R4, R211 ;  /* 0x0000000400d37224 */ /* 0x000fe200078e02d3 */
[----:B------:R-:W-:Y:S01]  /*24a0*/  LOP3.LUT R4, R3, 0x40, RZ, 0xfc, !PT ;  /* 0x0000004003047812 */ /* 0x000fe200078efcff */
[----:B------:R-:W-:Y:S01]  /*24b0*/  @!P5 IMAD.IADD R206, R206, 0x1, -R0 ;  /* 0x00000001ceced824 */ /* 0x000fe200078e0a00 */
[C---:B------:R-:W-:Y:S01]  /*24c0*/  ISETP.GT.U32.AND P5, PT, R0.reuse, R210, PT ;  /* 0x000000d20000720c */ /* 0x040fe20003fa4070 */
[----:B------:R-:W-:Y:S01]  /*24d0*/  @!P4 IMAD.MOV R208, RZ, RZ, -R208 ;  /* 0x000000ffffd0c224 */ /* 0x000fe200078e0ad0 */
[----:B------:R-:W-:Y:S01]  /*24e0*/  ISETP.GT.U32.AND P4, PT, R0, R211, PT ;  /* 0x000000d30000720c */ /* 0x000fe20003f84070 */
[----:B------:R-:W-:Y:S01]  /*24f0*/  @!P0 IMAD.MOV R206, RZ, RZ, -R206 ;  /* 0x000000ffffce8224 */ /* 0x000fe200078e0ace */
[----:B------:R-:W-:-:S02]  /*2500*/  IABS R213, R4 ;  /* 0x0000000400d57213 */ /* 0x000fc40000000000 */
[----:B------:R-:W-:Y:S01]  /*2510*/  ISETP.GE.AND P6, PT, R9, RZ, PT ;  /* 0x000000ff0900720c */ /* 0x000fe20003fc6270 */
[--C-:B------:R-:W-:Y:S01]  /*2520*/  @!P1 IMAD.IADD R209, R209, 0x1, -R0.reuse ;  /* 0x00000001d1d19824 */ /* 0x100fe200078e0a00 */
[----:B------:R-:W-:Y:S01]  /*2530*/  ISETP.GE.AND P1, PT, R5, RZ, PT ;  /* 0x000000ff0500720c */ /* 0x000fe20003f26270 */
[--C-:B------:R-:W-:Y:S01]  /*2540*/  @!P3 IMAD.IADD R207, R207, 0x1, -R0.reuse ;  /* 0x00000001cfcfb824 */ /* 0x100fe200078e0a00 */
[----:B------:R-:W-:Y:S01]  /*2550*/  ISETP.GE.AND P3, PT, R8, RZ, PT ;  /* 0x000000ff0800720c */ /* 0x000fe20003f66270 */
[----:B------:R-:W-:Y:S01]  /*2560*/  IMAD.HI.U32 R5, R2, R7, RZ ;  /* 0x0000000702057227 */ /* 0x000fe200078e00ff */
[----:B------:R-:W-:Y:S02]  /*2570*/  ISETP.GT.U32.AND P0, PT, R0, R209, PT ;  /* 0x000000d10000720c */ /* 0x000fe40003f04070 */
[C---:B------:R-:W-:Y:S01]  /*2580*/  LOP3.LUT R8, R3.reuse, 0x44, RZ, 0xfc, !PT ;  /* 0x0000004403087812 */ /* 0x040fe200078efcff */
[--C-:B------:R-:W-:Y:S01]  /*2590*/  @!P5 IMAD.IADD R210, R210, 0x1, -R0.reuse ;  /* 0x00000001d2d2d824 */ /* 0x100fe200078e0a00 */
[----:B------:R-:W-:Y:S01]  /*25a0*/  LOP3.LUT R13, R3, 0x70, RZ, 0xfc, !PT ;  /* 0x00000070030d7812 */ /* 0x000fe200078efcff */
[--C-:B------:R-:W-:Y:S01]  /*25b0*/  @!P4 IMAD.IADD R211, R211, 0x1, -R0.reuse ;  /* 0x00000001d3d3c824 */ /* 0x100fe200078e0a00 */
[----:B------:R-:W-:Y:S01]  /*25c0*/  IABS R215, R8 ;  /* 0x0000000800d77213 */ /* 0x000fe20000000000 */
[----:B------:R-:W-:Y:S01]  /*25d0*/  IMAD.MOV R5, RZ, RZ, -R5 ;  /* 0x000000ffff057224 */ /* 0x000fe200078e0a05 */
[C---:B------:R-:W-:Y:S01]  /*25e0*/  ISETP.GT.U32.AND P5, PT, R0.reuse, R210, PT ;  /* 0x000000d20000720c */ /* 0x040fe20003fa4070 */
[----:B------:R-:W-:Y:S01]  /*25f0*/  @!P2 IMAD.MOV R207, RZ, RZ, -R207 ;  /* 0x000000ffffcfa224 */ /* 0x000fe200078e0acf */
[C---:B------:R-:W-:Y:S01]  /*2600*/  ISETP.GT.U32.AND P4, PT, R0.reuse, R211, PT ;  /* 0x000000d30000720c */ /* 0x040fe20003f84070 */
[----:B------:R-:W-:Y:S01]  /*2610*/  IMAD R212, R0, R5, R7 ;  /* 0x0000000500d47224 */ /* 0x000fe200078e0207 */
[----:B------:R-:W-:Y:S01]  /*2620*/  LOP3.LUT R5, R3, 0x42, RZ, 0xfc, !PT ;  /* 0x0000004203057812 */ /* 0x000fe200078efcff */
[----:B------:R-:W-:Y:S01]  /*2630*/  @!P0 IMAD.IADD R209, R209, 0x1, -R0 ;  /* 0x00000001d1d18824 */ /* 0x000fe200078e0a00 */
[----:B------:R-:W-:Y:S01]  /*2640*/  ISETP.GE.AND P0, PT, R4, RZ, PT ;  /* 0x000000ff0400720c */ /* 0x000fe20003f06270 */
[----:B------:R-:W-:Y:S01]  /*2650*/  IMAD.HI.U32 R7, R2, R215, RZ ;  /* 0x000000d702077227 */ /* 0x000fe200078e00ff */
[----:B------:R-:W-:-:S02]  /*2660*/  IABS R9, R5 ;  /* 0x0000000500097213 */ /* 0x000fc40000000000 */
[----:B------:R-:W-:Y:S01]  /*2670*/  ISETP.GE.AND P2, PT, R10, RZ, PT ;  /* 0x000000ff0a00720c */ /* 0x000fe20003f46270 */
[----:B------:R-:W-:Y:S01]  /*2680*/  IMAD.HI.U32 R4, R2, R213, RZ ;  /* 0x000000d502047227 */ /* 0x000fe200078e00ff */
[C---:B------:R-:W-:Y:S02]  /*2690*/  LOP3.LUT R10, R3.reuse, 0x48, RZ, 0xfc, !PT ;  /* 0x00000048030a7812 */ /* 0x040fe400078efcff */
[----:B------:R-:W-:Y:S01]  /*26a0*/  IABS R237, R13 ;  /* 0x0000000d00ed7213 */ /* 0x000fe20000000000 */
[----:B------:R-:W-:Y:S01]  /*26b0*/  IMAD.MOV R7, RZ, RZ, -R7 ;  /* 0x000000ffff077224 */ /* 0x000fe200078e0a07 */
[----:B------:R-:W-:Y:S01]  /*26c0*/  IABS R217, R10 ;  /* 0x0000000a00d97213 */ /* 0x000fe20000000000 */
[----:B------:R-:W-:Y:S01]  /*26d0*/  IMAD.MOV R4, RZ, RZ, -R4 ;  /* 0x000000ffff047224 */ /* 0x000fe200078e0a04 */
[----:B------:R-:W-:Y:S01]  /*26e0*/  LOP3.LUT R14, R3, 0xa0, RZ, 0xfc, !PT ;  /* 0x000000a0030e7812 */ /* 0x000fe200078efcff */
[----:B------:R-:W-:Y:S01]  /*26f0*/  @!P3 IMAD.MOV R209, RZ, RZ, -R209 ;  /* 0x000000ffffd1b224 */ /* 0x000fe200078e0ad1 */
[----:B------:R-:W-:Y:S01]  /*2700*/  ISETP.GE.AND P3, PT, R5, RZ, PT ;  /* 0x000000ff0500720c */ /* 0x000fe20003f66270 */
[----:B------:R-:W-:Y:S01]  /*2710*/  @!P5 IMAD.IADD R210, R210, 0x1, -R0 ;  /* 0x00000001d2d2d824 */ /* 0x000fe200078e0a00 */
[----:B------:R-:W-:Y:S01]  /*2720*/  ISETP.GT.U32.AND P5, PT, R0, R212, PT ;  /* 0x000000d40000720c */ /* 0x000fe20003fa4070 */
[----:B------:R-:W-:Y:S01]  /*2730*/  IMAD.HI.U32 R5, R2, R9, RZ ;  /* 0x0000000902057227 */ /* 0x000fe200078e00ff */
[----:B------:R-:W-:-:S02]  /*2740*/  IABS R15, R18 ;  /* 0x00000012000f7213 */ /* 0x000fc40000000000 */
[----:B------:R-:W-:Y:S01]  /*2750*/  IABS R71, R76 ;  /* 0x0000004c00477213 */ /* 0x000fe20000000000 */
[----:B------:R-:W-:Y:S01]  /*2760*/  @!P4 IMAD.IADD R211, R211, 0x1, -R0 ;  /* 0x00000001d3d3c824 */ /* 0x000fe200078e0a00 */
[C---:B------:R-:W-:Y:S01]  /*2770*/  LOP3.LUT R79, R3.reuse, 0x120, RZ, 0xfc, !PT ;  /* 0x00000120034f7812 */ /* 0x040fe200078efcff */
[C---:B------:R-:W-:Y:S01]  /*2780*/  IMAD R215, R0.reuse, R7, R215 ;  /* 0x0000000700d77224 */ /* 0x040fe200078e02d7 */
[C---:B------:R-:W-:Y:S01]  /*2790*/  LOP3.LUT R78, R3.reuse, 0x11e, RZ, 0xfc, !PT ;  /* 0x0000011e034e7812 */ /* 0x040fe200078efcff */
[----:B------:R-:W-:Y:S01]  /*27a0*/  IMAD R213, R0, R4, R213 ;  /* 0x0000000400d57224 */ /* 0x000fe200078e02d5 */
[C---:B------:R-:W-:Y:S01]  /*27b0*/  LOP3.LUT R82, R3.reuse, 0x130, RZ, 0xfc, !PT ;  /* 0x0000013003527812 */ /* 0x040fe200078efcff */
[----:B------:R-:W-:Y:S01]  /*27c0*/  @!P6 IMAD.MOV R210, RZ, RZ, -R210 ;  /* 0x000000ffffd2e224 */ /* 0x000fe200078e0ad2 */
[----:B------:R-:W-:Y:S01]  /*27d0*/  ISETP.GE.AND P6, PT, R8, RZ, PT ;  /* 0x000000ff0800720c */ /* 0x000fe20003fc6270 */
[----:B------:R-:W-:Y:S01]  /*27e0*/  IMAD.MOV R5, RZ, RZ, -R5 ;  /* 0x000000ffff057224 */ /* 0x000fe200078e0a05 */
[----:B------:R-:W-:Y:S01]  /*27f0*/  LOP3.LUT R8, R3, 0x46, RZ, 0xfc, !PT ;  /* 0x0000004603087812 */ /* 0x000fe200078efcff */
[----:B------:R-:W-:Y:S01]  /*2800*/  @!P1 IMAD.MOV R211, RZ, RZ, -R211 ;  /* 0x000000ffffd39224 */ /* 0x000fe200078e0ad3 */
[C---:B------:R-:W-:Y:S01]  /*2810*/  ISETP.GT.U32.AND P1, PT, R0.reuse, R215, PT ;  /* 0x000000d70000720c */ /* 0x040fe20003f24070 */
[C---:B------:R-:W-:Y:S01]  /*2820*/  IMAD R214, R0.reuse, R5, R9 ;  /* 0x0000000500d67224 */ /* 0x040fe200078e0209 */
[----:B------:R-:W-:Y:S01]  /*2830*/  ISETP.GT.U32.AND P4, PT, R0, R213, PT ;  /* 0x000000d50000720c */ /* 0x000fe20003f84070 */
[----:B------:R-:W-:Y:S01]  /*2840*/  IMAD.HI.U32 R7, R2, R219, RZ ;  /* 0x000000db02077227 */ /* 0x000fe200078e00ff */
[----:B------:R-:W-:-:S02]  /*2850*/  IABS R5, R8 ;  /* 0x0000000800057213 */ /* 0x000fc40000000000 */
[----:B------:R-:W-:Y:S01]  /*2860*/  @!P5 IADD3 R212, R212, -R0, RZ ;  /* 0x80000000d4d4d210 */ /* 0x000fe20007ffe0ff */
[----:B------:R-:W-:Y:S01]  /*2870*/  IMAD.MOV R7, RZ, RZ, -R7 ;  /* 0x000000ffff077224 */ /* 0x000fe200078e0a07 */
[----:B------:R-:W-:Y:S01]  /*2880*/  IABS R9, R11 ;  /* 0x0000000b00097213 */ /* 0x000fe20000000000 */
[----:B------:R-:W-:Y:S01]  /*2890*/  IMAD.HI.U32 R4, R2, R5, RZ ;  /* 0x0000000502047227 */ /* 0x000fe200078e00ff */
[----:B------:R-:W-:Y:S02]  /*28a0*/  ISETP.GT.U32.AND P5, PT, R0, R212, PT ;  /* 0x000000d40000720c */ /* 0x000fe40003fa4070 */
[----:B------:R-:W-:Y:S01]  /*28b0*/  LOP3.LUT R80, R3, 0x12e, RZ, 0xfc, !PT ;  /* 0x0000012e03507812 */ /* 0x000fe200078efcff */
[--C-:B------:R-:W-:Y:S01]  /*28c0*/  @!P1 IMAD.IADD R215, R215, 0x1, -R0.reuse ;  /* 0x00000001d7d79824 */ /* 0x100fe200078e0a00 */
[----:B------:R-:W-:Y:S01]  /*28d0*/  IADD3 R4, -R4, RZ, RZ ;  /* 0x000000ff04047210 */ /* 0x000fe20007ffe1ff */
[----:B------:R-:W-:Y:S01]  /*28e0*/  @!P4 IMAD.IADD R213, R213, 0x1, -R0 ;  /* 0x00000001d5d5c824 */ /* 0x000fe200078e0a00 */
[C---:B------:R-:W-:Y:S01]  /*28f0*/  LOP3.LUT R84, R3.reuse, 0x132, RZ, 0xfc, !PT ;  /* 0x0000013203547812 */ /* 0x040fe200078efcff */
[C---:B------:R-:W-:Y:S01]  /*2900*/  IMAD R219, R0.reuse, R7, R219 ;  /* 0x0000000700db7224 */ /* 0x040fe200078e02db */
[C---:B------:R-:W-:Y:S01]  /*2910*/  ISETP.GT.U32.AND P1, PT, R0.reuse, R215, PT ;  /* 0x000000d70000720c */ /* 0x040fe20003f24070 */
[C---:B------:R-:W-:Y:S01]  /*2920*/  IMAD R216, R0.reuse, R4, R5 ;  /* 0x0000000400d87224 */ /* 0x040fe200078e0205 */
[----:B------:R-:W-:Y:S01]  /*2930*/  ISETP.GT.U32.AND P4, PT, R0, R213, PT ;  /* 0x000000d50000720c */ /* 0x000fe20003f84070 */
[----:B------:R-:W-:Y:S01]  /*2940*/  IMAD.HI.U32 R5, R2, R9, RZ ;  /* 0x0000000902057227 */ /* 0x000fe200078e00ff */
[----:B------:R-:W-:-:S02]  /*2950*/  LOP3.LUT R7, R3, 0x50, RZ, 0xfc, !PT ;  /* 0x0000005003077812 */ /* 0x000fc400078efcff */
[----:B------:R-:W-:Y:S01]  /*2960*/  IABS R81, R82 ;  /* 0x0000005200517213 */ /* 0x000fe20000000000 */
[----:B------:R-:W-:Y:S01]  /*2970*/  IMAD.MOV R5, RZ, RZ, -R5 ;  /* 0x000000ffff057224 */ /* 0x000fe200078e0a05 */
[----:B------:R-:W-:Y:S01]  /*2980*/  IABS R221, R7 ;  /* 0x0000000700dd7213 */ /* 0x000fe20000000000 */
[----:B------:R-:W-:Y:S01]  /*2990*/  @!P5 IMAD.IADD R212, R212, 0x1, -R0 ;  /* 0x00000001d4d4d824 */ /* 0x000fe200078e0a00 */
[C---:B------:R-:W-:Y:S01]  /*29a0*/  ISETP.GT.U32.AND P5, PT, R0.reuse, R214, PT ;  /* 0x000000d60000720c */ /* 0x040fe20003fa4070 */
[----:B------:R-:W-:Y:S01]  /*29b0*/  IMAD R218, R0, R5, R9 ;  /* 0x0000000500da7224 */ /* 0x000fe200078e0209 */
[----:B------:R-:W-:Y:S01]  /*29c0*/  IABS R83, R84 ;  /* 0x0000005400537213 */ /* 0x000fe20000000000 */
[----:B------:R-:W-:Y:S01]  /*29d0*/  @!P2 IMAD.MOV R212, RZ, RZ, -R212 ;  /* 0x000000ffffd4a224 */ /* 0x000fe200078e0ad4 */
[----:B------:R-:W-:Y:S01]  /*29e0*/  @!P1 IADD3 R215, R215, -R0, RZ ;  /* 0x80000000d7d79210 */ /* 0x000fe20007ffe0ff */
[----:B------:R-:W-:Y:S01]  /*29f0*/  @!P4 IMAD.IADD R213, R213, 0x1, -R0 ;  /* 0x00000001d5d5c824 */ /* 0x000fe200078e0a00 */
[----:B------:R-:W-:Y:S01]  /*2a00*/  ISETP.GE.AND P2, PT, R8, RZ, PT ;  /* 0x000000ff0800720c */ /* 0x000fe20003f46270 */
[----:B------:R-:W-:Y:S01]  /*2a10*/  IMAD.HI.U32 R4, R2, R217, RZ ;  /* 0x000000d902047227 */ /* 0x000fe200078e00ff */
[----:B------:R-:W-:-:S02]  /*2a20*/  ISETP.GT.U32.AND P4, PT, R0, R216, PT ;  /* 0x000000d80000720c */ /* 0x000fc40003f84070 */
[C---:B------:R-:W-:Y:S01]  /*2a30*/  ISETP.GT.U32.AND P1, PT, R0.reuse, R218, PT ;  /* 0x000000da0000720c */ /* 0x040fe20003f24070 */
[----:B------:R-:W-:Y:S01]  /*2a40*/  @!P6 IMAD.MOV R215, RZ, RZ, -R215 ;  /* 0x000000ffffd7e224 */ /* 0x000fe200078e0ad7 */
[C---:B------:R-:W-:Y:S01]  /*2a50*/  LOP3.LUT R8, R3.reuse, 0x4e, RZ, 0xfc, !PT ;  /* 0x0000004e03087812 */ /* 0x040fe200078efcff */
[----:B------:R-:W-:Y:S01]  /*2a60*/  IMAD.MOV R4, RZ, RZ, -R4 ;  /* 0x000000ffff047224 */ /* 0x000fe200078e0a04 */
[C---:B------:R-:W-:Y:S01]  /*2a70*/  ISETP.GT.U32.AND P6, PT, R0.reuse, R219, PT ;  /* 0x000000db0000720c */ /* 0x040fe20003fc4070 */
[----:B------:R-:W-:Y:S01]  /*2a80*/  @!P0 IMAD.MOV R213, RZ, RZ, -R213 ;  /* 0x000000ffffd58224 */ /* 0x000fe200078e0ad5 */
[----:B------:R-:W-:Y:S01]  /*2a90*/  IABS R5, R8 ;  /* 0x0000000800057213 */ /* 0x000fe20000000000 */
[----:B------:R-:W-:Y:S01]  /*2aa0*/  IMAD R217, R0, R4, R217 ;  /* 0x0000000400d97224 */ /* 0x000fe200078e02d9 */
[C---:B------:R-:W-:Y:S01]  /*2ab0*/  LOP3.LUT R85, R3.reuse, 0x134, RZ, 0xfc, !PT ;  /* 0x0000013403557812 */ /* 0x040fe200078efcff */
[----:B------:R-:W-:Y:S01]  /*2ac0*/  @!P5 IMAD.IADD R214, R214, 0x1, -R0 ;  /* 0x00000001d6d6d824 */ /* 0x000fe200078e0a00 */
[----:B------:R-:W-:Y:S01]  /*2ad0*/  LOP3.LUT R88, R3, 0x13a, RZ, 0xfc, !PT ;  /* 0x0000013a03587812 */ /* 0x000fe200078efcff */
[----:B------:R-:W-:Y:S01]  /*2ae0*/  IMAD.HI.U32 R4, R2, R5, RZ ;  /* 0x0000000502047227 */ /* 0x000fe200078e00ff */
[----:B------:R-:W-:-:S02]  /*2af0*/  ISETP.GT.U32.AND P0, PT, R0, R217, PT ;  /* 0x000000d90000720c */ /* 0x000fc40003f04070 */
[----:B------:R-:W-:Y:S01]  /*2b00*/  ISETP.GT.U32.AND P5, PT, R0, R214, PT ;  /* 0x000000d60000720c */ /* 0x000fe20003fa4070 */
[--C-:B------:R-:W-:Y:S01]  /*2b10*/  @!P4 IMAD.IADD R216, R216, 0x1, -R0.reuse ;  /* 0x00000001d8d8c824 */ /* 0x100fe200078e0a00 */
[----:B------:R-:W-:Y:S01]  /*2b20*/  LOP3.LUT R90, R3, 0x13c, RZ, 0xfc, !PT ;  /* 0x0000013c035a7812 */ /* 0x000fe200078efcff */
[----:B------:R-:W-:Y:S01]  /*2b30*/  @!P1 IMAD.IADD R218, R218, 0x1, -R0 ;  /* 0x00000001dada9824 */ /* 0x000fe200078e0a00 */
[----:B------:R-:W-:Y:S01]  /*2b40*/  IABS R87, R88 ;  /* 0x0000005800577213 */ /* 0x000fe20000000000 */
[----:B------:R-:W-:Y:S01]  /*2b50*/  IMAD.MOV R4, RZ, RZ, -R4 ;  /* 0x000000ffff047224 */ /* 0x000fe200078e0a04 */
[C---:B------:R-:W-:Y:S01]  /*2b60*/  ISETP.GT.U32.AND P4, PT, R0.reuse, R216, PT ;  /* 0x000000d80000720c */ /* 0x040fe20003f84070 */
[----:B------:R-:W-:Y:S01]  /*2b70*/  @!P6 IMAD.IADD R219, R219, 0x1, -R0 ;  /* 0x00000001dbdbe824 */ /* 0x000fe200078e0a00 */
[C---:B------:R-:W-:Y:S01]  /*2b80*/  ISETP.GT.U32.AND P6, PT, R0.reuse, R218, PT ;  /* 0x000000da0000720c */ /* 0x040fe20003fc4070 */
[----:B------:R-:W-:Y:S01]  /*2b90*/  IMAD R220, R0, R4, R5 ;  /* 0x0000000400dc7224 */ /* 0x000fe200078e0205 */
[----:B------:R-:W-:Y:S01]  /*2ba0*/  IABS R89, R90 ;  /* 0x0000005a00597213 */ /* 0x000fe20000000000 */
[----:B------:R-:W-:Y:S01]  /*2bb0*/  IMAD.HI.U32 R4, R2, R221, RZ ;  /* 0x000000dd02047227 */ /* 0x000fe200078e00ff */
[----:B------:R-:W-:-:S02]  /*2bc0*/  LOP3.LUT R91, R3, 0x13e, RZ, 0xfc, !PT ;  /* 0x0000013e035b7812 */ /* 0x000fc400078efcff */
[C---:B------:R-:W-:Y:S01]  /*2bd0*/  LOP3.LUT R92, R3.reuse, 0x140, RZ, 0xfc, !PT ;  /* 0x00000140035c7812 */ /* 0x040fe200078efcff */
[----:B------:R-:W-:Y:S01]  /*2be0*/  IMAD.MOV R4, RZ, RZ, -R4 ;  /* 0x000000ffff047224 */ /* 0x000fe200078e0a04 */
[----:B------:R-:W-:Y:S01]  /*2bf0*/  LOP3.LUT R93, R3, 0x142, RZ, 0xfc, !PT ;  /* 0x00000142035d7812 */ /* 0x000fe200078efcff */
[--C-:B------:R-:W-:Y:S01]  /*2c00*/  @!P0 IMAD.IADD R217, R217, 0x1, -R0.reuse ;  /* 0x00000001d9d98824 */ /* 0x100fe200078e0a00 */
[----:B------:R-:W-:Y:S01]  /*2c10*/  ISETP.GE.AND P0, PT, R8, RZ, PT ;  /* 0x000000ff0800720c */ /* 0x000fe20003f06270 */
[----:B------:R-:W-:Y:S01]  /*2c20*/  IMAD R221, R0, R4, R221 ;  /* 0x0000000400dd7224 */ /* 0x000fe200078e02dd */
[----:B------:R-:W-:Y:S01]  /*2c30*/  LOP3.LUT R8, R3, 0x52, RZ, 0xfc, !PT ;  /* 0x0000005203087812 */ /* 0x000fe200078efcff */
[--C-:B------:R-:W-:Y:S01]  /*2c40*/  @!P4 IMAD.IADD R216, R216, 0x1, -R0.reuse ;  /* 0x00000001d8d8c824 */ /* 0x100fe200078e0a00 */
[----:B------:R-:W-:Y:S01]  /*2c50*/  ISETP.GT.U32.AND P1, PT, R0, R217, PT ;  /* 0x000000d90000720c */ /* 0x000fe20003f24070 */
[----:B------:R-:W-:Y:S01]  /*2c60*/  @!P6 IMAD.IADD R218, R218, 0x1, -R0 ;  /* 0x00000001dadae824 */ /* 0x000fe200078e0a00 */
[C---:B------:R-:W-:Y:S01]  /*2c70*/  ISETP.GT.U32.AND P6, PT, R0.reuse, R221, PT ;  /* 0x000000dd0000720c */ /* 0x040fe20003fc4070 */
[----:B------:R-:W-:Y:S01]  /*2c80*/  @!P2 IMAD.MOV R216, RZ, RZ, -R216 ;  /* 0x000000ffffd8a224 */ /* 0x000fe200078e0ad8 */
[----:B------:R-:W-:Y:S01]  /*2c90*/  ISETP.GT.U32.AND P2, PT, R0, R219, PT ;  /* 0x000000db0000720c */ /* 0x000fe20003f44070 */
[----:B------:R-:W-:Y:S01]  /*2ca0*/  @!P5 IMAD.IADD R214, R214, 0x1, -R0 ;  /* 0x00000001d6d6d824 */ /* 0x000fe200078e0a00 */
[----:B------:R-:W-:-:S02]  /*2cb0*/  ISETP.GE.AND P5, PT, R10, RZ, PT ;  /* 0x000000ff0a00720c */ /* 0x000fc40003fa6270 */
[----:B------:R-:W-:Y:S01]  /*2cc0*/  LOP3.LUT R10, R3, 0x54, RZ, 0xfc, !PT ;  /* 0x00000054030a7812 */ /* 0x000fe200078efcff */
[----:B------:R-:W-:Y:S01]  /*2cd0*/  @!P3 IMAD.MOV R214, RZ, RZ, -R214 ;  /* 0x000000ffffd6b224 */ /* 0x000fe200078e0ad6 */
[----:B------:R-:W-:Y:S02]  /*2ce0*/  IABS R9, R8 ;  /* 0x0000000800097213 */ /* 0x000fe40000000000 */
[----:B------:R-:W-:Y:S02]  /*2cf0*/  ISETP.GE.AND P4, PT, R12, RZ, PT ;  /* 0x000000ff0c00720c */ /* 0x000fe40003f86270 */
[----:B------:R-:W-:Y:S01]  /*2d00*/  ISETP.GE.AND P3, PT, R11, RZ, PT ;  /* 0x000000ff0b00720c */ /* 0x000fe20003f66270 */
[C---:B------:R-:W-:Y:S01]  /*2d10*/  IMAD.HI.U32 R4, R2.reuse, R9, RZ ;  /* 0x0000000902047227 */ /* 0x040fe200078e00ff */
[----:B------:R-:W-:Y:S02]  /*2d20*/  LOP3.LUT R12, R3, 0x56, RZ, 0xfc, !PT ;  /* 0x00000056030c7812 */ /* 0x000fe400078efcff */
[----:B------:R-:W-:Y:S01]  /*2d30*/  IABS R223, R10 ;  /* 0x0000000a00df7213 */ /* 0x000fe20000000000 */
[----:B------:R-:W-:Y:S01]  /*2d40*/  @!P6 IMAD.IADD R221, R221, 0x1, -R0 ;  /* 0x00000001dddde824 */ /* 0x000fe200078e0a00 */
[----:B------:R-:W-:Y:S01]  /*2d50*/  IABS R11, R12 ;  /* 0x0000000c000b7213 */ /* 0x000fe20000000000 */
[----:B------:R-:W-:Y:S01]  /*2d60*/  IMAD.MOV R4, RZ, RZ, -R4 ;  /* 0x000000ffff047224 */ /* 0x000fe200078e0a04 */
[----:B------:R-:W-:Y:S01]  /*2d70*/  @!P1 IADD3 R217, R217, -R0, RZ ;  /* 0x80000000d9d99210 */ /* 0x000fe20007ffe0ff */
[----:B------:R-:W-:Y:S01]  /*2d80*/  IMAD.HI.U32 R5, R2, R223, RZ ;  /* 0x000000df02057227 */ /* 0x000fe200078e00ff */
[----:B------:R-:W-:-:S02]  /*2d90*/  ISETP.GT.U32.AND P1, PT, R0, R220, PT ;  /* 0x000000dc0000720c */ /* 0x000fc40003f24070 */
[----:B------:R-:W-:Y:S01]  /*2da0*/  ISETP.GT.U32.AND P6, PT, R0, R221, PT ;  /* 0x000000dd0000720c */ /* 0x000fe20003fc4070 */
[----:B------:R-:W-:Y:S01]  /*2db0*/  @!P2 IMAD.IADD R219, R219, 0x1, -R0 ;  /* 0x00000001dbdba824 */ /* 0x000fe200078e0a00 */
[----:B------:R-:W-:Y:S01]  /*2dc0*/  ISETP.GE.AND P2, PT, R7, RZ, PT ;  /* 0x000000ff0700720c */ /* 0x000fe20003f46270 */
[----:B------:R-:W-:Y:S01]  /*2dd0*/  IMAD.HI.U32 R7, R2, R11, RZ ;  /* 0x0000000b02077227 */ /* 0x000fe200078e00ff */
[----:B------:R-:W-:Y:S02]  /*2de0*/  LOP3.LUT R94, R3, 0x144, RZ, 0xfc, !PT ;  /* 0x00000144035e7812 */ /* 0x000fe400078efcff */
[----:B------:R-:W-:Y:S01]  /*2df0*/  @!P4 IADD3 R219, -R219, RZ, RZ ;  /* 0x000000ffdbdbc210 */ /* 0x000fe20007ffe1ff */
[----:B------:R-:W-:Y:S01]  /*2e00*/  IMAD.MOV R5, RZ, RZ, -R5 ;  /* 0x000000ffff057224 */ /* 0x000fe200078e0a05 */
[C---:B------:R-:W-:Y:S01]  /*2e10*/  LOP3.LUT R95, R3.reuse, 0x146, RZ, 0xfc, !PT ;  /* 0x00000146035f7812 */ /* 0x040fe200078efcff */
[C---:B------:R-:W-:Y:S01]  /*2e20*/  IMAD R222, R0.reuse, R4, R9 ;  /* 0x0000000400de7224 */ /* 0x040fe200078e0209 */
[C---:B------:R-:W-:Y:S01]  /*2e30*/  LOP3.LUT R9, R3.reuse, 0x5a, RZ, 0xfc, !PT ;  /* 0x0000005a03097812 */ /* 0x040fe200078efcff */
[----:B------:R-:W-:Y:S01]  /*2e40*/  IMAD.MOV R7, RZ, RZ, -R7 ;  /* 0x000000ffff077224 */ /* 0x000fe200078e0a07 */
[C---:B------:R-:W-:Y:S01]  /*2e50*/  LOP3.LUT R96, R3.reuse, 0x14e, RZ, 0xfc, !PT ;  /* 0x0000014e03607812 */ /* 0x040fe200078efcff */
[C---:B------:R-:W-:Y:S01]  /*2e60*/  IMAD R223, R0.reuse, R5, R223 ;  /* 0x0000000500df7224 */ /* 0x040fe200078e02df */
[----:B------:R-:W-:Y:S01]  /*2e70*/  LOP3.LUT R100, R3, 0x152, RZ, 0xfc, !PT ;  /* 0x0000015203647812 */ /* 0x000fe200078efcff */
[----:B------:R-:W-:Y:S01]  /*2e80*/  @!P3 IMAD.MOV R218, RZ, RZ, -R218 ;  /* 0x000000ffffdab224 */ /* 0x000fe200078e0ada */
[C---:B------:R-:W-:Y:S01]  /*2e90*/  ISETP.GT.U32.AND P3, PT, R0.reuse, R222, PT ;  /* 0x000000de0000720c */ /* 0x040fe20003f64070 */
[C---:B------:R-:W-:Y:S01]  /*2ea0*/  IMAD R224, R0.reuse, R7, R11 ;  /* 0x0000000700e07224 */ /* 0x040fe200078e020b */
[----:B------:R-:W-:Y:S01]  /*2eb0*/  ISETP.GT.U32.AND P4, PT, R0, R223, PT ;  /* 0x000000df0000720c */ /* 0x000fe20003f84070 */
[--C-:B------:R-:W-:Y:S01]  /*2ec0*/  @!P1 IMAD.IADD R220, R220, 0x1, -R0.reuse ;  /* 0x00000001dcdc9824 */ /* 0x100fe200078e0a00 */
[----:B------:R-:W-:Y:S01]  /*2ed0*/  ISETP.GE.AND P1, PT, R8, RZ, PT ;  /* 0x000000ff0800720c */ /* 0x000fe20003f26270 */
[----:B------:R-:W-:Y:S01]  /*2ee0*/  @!P6 IMAD.IADD R221, R221, 0x1, -R0 ;  /* 0x00000001dddde824 */ /* 0x000fe200078e0a00 */
[----:B------:R-:W-:Y:S01]  /*2ef0*/  ISETP.GT.U32.AND P6, PT, R0, R224, PT ;  /* 0x000000e00000720c */ /* 0x000fe20003fc4070 */
[----:B------:R-:W-:Y:S01]  /*2f00*/  @!P5 IMAD.MOV R217, RZ, RZ, -R217 ;  /* 0x000000ffffd9d224 */ /* 0x000fe200078e0ad9 */
[----:B------:R-:W-:Y:S01]  /*2f10*/  LOP3.LUT R8, R3, 0x58, RZ, 0xfc, !PT ;  /* 0x0000005803087812 */ /* 0x000fe200078efcff */
[----:B------:R-:W-:Y:S01]  /*2f20*/  @!P2 IMAD.MOV R221, RZ, RZ, -R221 ;  /* 0x000000ffffdda224 */ /* 0x000fe200078e0add */
[----:B------:R-:W-:-:S02]  /*2f30*/  IABS R7, R9 ;  /* 0x0000000900077213 */ /* 0x000fc40000000000 */
[----:B------:R-:W-:Y:S01]  /*2f40*/  IABS R225, R8 ;  /* 0x0000000800e17213 */ /* 0x000fe20000000000 */
[--C-:B------:R-:W-:Y:S01]  /*2f50*/  @!P3 IMAD.IADD R222, R222, 0x1, -R0.reuse ;  /* 0x00000001dedeb824 */ /* 0x100fe200078e0a00 */
[----:B------:R-:W-:Y:S01]  /*2f60*/  ISETP.GT.U32.AND P5, PT, R0, R220, PT ;  /* 0x000000dc0000720c */ /* 0x000fe20003fa4070 */
[--C-:B------:R-:W-:Y:S01]  /*2f70*/  @!P4 IMAD.IADD R223, R223, 0x1, -R0.reuse ;  /* 0x00000001dfdfc824 */ /* 0x100fe200078e0a00 */
[C---:B------:R-:W-:Y:S01]  /*2f80*/  LOP3.LUT R11, R3.reuse, 0x5e, RZ, 0xfc, !PT ;  /* 0x0000005e030b7812 */ /* 0x040fe200078efcff */
[----:B------:R-:W-:Y:S01]  /*2f90*/  IMAD.HI.U32 R4, R2, R225, RZ ;  /* 0x000000e102047227 */ /* 0x000fe200078e00ff */
[----:B------:R-:W-:Y:S02]  /*2fa0*/  ISETP.GT.U32.AND P4, PT, R0, R222, PT ;  /* 0x000000de0000720c */ /* 0x000fe40003f84070 */
[----:B------:R-:W-:Y:S01]  /*2fb0*/  ISETP.GE.AND P3, PT, R12, RZ, PT ;  /* 0x000000ff0c00720c */ /* 0x000fe20003f66270 */
[----:B------:R-:W-:Y:S01]  /*2fc0*/  @!P6 IMAD.IADD R224, R224, 0x1, -R0 ;  /* 0x00000001e0e0e824 */ /* 0x000fe200078e0a00 */
[----:B------:R-:W-:Y:S01]  /*2fd0*/  ISETP.GT.U32.AND P6, PT, R0, R223, PT ;  /* 0x000000df0000720c */ /* 0x000fe20003fc4070 */
[----:B------:R-:W-:Y:S01]  /*2fe0*/  IMAD.MOV R5, RZ, RZ, -R4 ;  /* 0x000000ffff057224 */ /* 0x000fe200078e0a04 */
[----:B------:R-:W-:Y:S01]  /*2ff0*/  LOP3.LUT R12, R3, 0x60, RZ, 0xfc, !PT ;  /* 0x00000060030c7812 */ /* 0x000fe200078efcff */
[----:B------:R-:W-:Y:S01]  /*3000*/  IMAD.HI.U32 R4, R2, R7, RZ ;  /* 0x0000000702047227 */ /* 0x000fe200078e00ff */
[----:B------:R-:W-:-:S02]  /*3010*/  IABS R97, R96 ;  /* 0x0000006000617213 */ /* 0x000fc40000000000 */
[----:B------:R-:W-:Y:S01]  /*3020*/  IABS R229, R12 ;  /* 0x0000000c00e57213 */ /* 0x000fe20000000000 */
[----:B------:R-:W-:Y:S01]  /*3030*/  IMAD R225, R0, R5, R225 ;  /* 0x0000000500e17224 */ /* 0x000fe200078e02e1 */
[C---:B------:R-:W-:Y:S01]  /*3040*/  LOP3.LUT R98, R3.reuse, 0x150, RZ, 0xfc, !PT ;  /* 0x0000015003627812 */ /* 0x040fe200078efcff */
[----:B------:R-:W-:Y:S01]  /*3050*/  IMAD.MOV R4, RZ, RZ, -R4 ;  /* 0x000000ffff047224 */ /* 0x000fe200078e0a04 */
[----:B------:R-:W-:Y:S01]  /*3060*/  LOP3.LUT R102, R3, 0x154, RZ, 0xfc, !PT ;  /* 0x0000015403667812 */ /* 0x000fe200078efcff */
[--C-:B------:R-:W-:Y:S01]  /*3070*/  @!P4 IMAD.IADD R222, R222, 0x1, -R0.reuse ;  /* 0x00000001dedec824 */ /* 0x100fe200078e0a00 */
[C---:B------:R-:W-:Y:S01]  /*3080*/  ISETP.GT.U32.AND P4, PT, R0.reuse, R225, PT ;  /* 0x000000e10000720c */ /* 0x040fe20003f84070 */
[----:B------:R-:W-:Y:S01]  /*3090*/  IMAD R226, R0, R4, R7 ;  /* 0x0000000400e27224 */ /* 0x000fe200078e0207 */
[----:B------:R-:W-:Y:S01]  /*30a0*/  @!P6 IADD3 R223, R223, -R0, RZ ;  /* 0x80000000dfdfe210 */ /* 0x000fe20007ffe0ff */
[----:B------:R-:W-:Y:S01]  /*30b0*/  @!P5 IMAD.IADD R220, R220, 0x1, -R0 ;  /* 0x00000001dcdcd824 */ /* 0x000fe200078e0a00 */
[----:B------:R-:W-:Y:S01]  /*30c0*/  ISETP.GE.AND P5, PT, R10, RZ, PT ;  /* 0x000000ff0a00720c */ /* 0x000fe20003fa6270 */
[----:B------:R-:W-:Y:S01]  /*30d0*/  @!P1 IMAD.MOV R222, RZ, RZ, -R222 ;  /* 0x000000ffffde9224 */ /* 0x000fe200078e0ade */
[----:B------:R-:W-:Y:S01]  /*30e0*/  ISETP.GT.U32.AND P6, PT, R0, R226, PT ;  /* 0x000000e20000720c */ /* 0x000fe20003fc4070 */
[----:B------:R-:W-:Y:S01]  /*30f0*/  @!P0 IMAD.MOV R220, RZ, RZ, -R220 ;  /* 0x000000ffffdc8224 */ /* 0x000fe200078e0adc */
[----:B------:R-:W-:-:S02]  /*3100*/  LOP3.LUT R10, R3, 0x5c, RZ, 0xfc, !PT ;  /* 0x0000005c030a7812 */ /* 0x000fc400078efcff */
[----:B------:R-:W-:Y:S02]  /*3110*/  IABS R7, R11 ;  /* 0x0000000b00077213 */ /* 0x000fe40000000000 */
[----:B------:R-:W-:Y:S01]  /*3120*/  IABS R227, R10 ;  /* 0x0000000a00e37213 */ /* 0x000fe20000000000 */
[--C-:B------:R-:W-:Y:S01]  /*3130*/  @!P4 IMAD.IADD R225, R225, 0x1, -R0.reuse ;  /* 0x00000001e1e1c824 */ /* 0x100fe200078e0a00 */
[----:B------:R-:W-:Y:S02]  /*3140*/  ISETP.GT.U32.AND P0, PT, R0, R224, PT ;  /* 0x000000e00000720c */ /* 0x000fe40003f04070 */
[----:B------:R-:W-:Y:S01]  /*3150*/  ISETP.GE.AND P4, PT, R9, RZ, PT ;  /* 0x000000ff0900720c */ /* 0x000fe20003f86270 */
[----:B------:R-:W-:Y:S01]  /*3160*/  IMAD.HI.U32 R4, R2, R227, RZ ;  /* 0x000000e302047227 */ /* 0x000fe200078e00ff */
[----:B------:R-:W-:Y:S02]  /*3170*/  LOP3.LUT R103, R3, 0x156, RZ, 0xfc, !PT ;  /* 0x0000015603677812 */ /* 0x000fe400078efcff */
[----:B------:R-:W-:Y:S01]  /*3180*/  IABS R99, R102 ;  /* 0x0000006600637213 */ /* 0x000fe20000000000 */
[----:B------:R-:W-:Y:S01]  /*3190*/  @!P6 IMAD.IADD R226, R226, 0x1, -R0 ;  /* 0x00000001e2e2e824 */ /* 0x000fe200078e0a00 */
[----:B------:R-:W-:Y:S01]  /*31a0*/  ISETP.GT.U32.AND P6, PT, R0, R225, PT ;  /* 0x000000e10000720c */ /* 0x000fe20003fc4070 */
[----:B------:R-:W-:Y:S01]  /*31b0*/  IMAD.MOV R5, RZ, RZ, -R4 ;  /* 0x000000ffff057224 */ /* 0x000fe200078e0a04 */
[----:B------:R-:W-:Y:S01]  /*31c0*/  IABS R101, R103 ;  /* 0x0000006700657213 */ /* 0x000fe20000000000 */
[----:B------:R-:W-:Y:S01]  /*31d0*/  IMAD.HI.U32 R4, R2, R7, RZ ;  /* 0x0000000702047227 */ /* 0x000fe200078e00ff */
[----:B------:R-:W-:-:S02]  /*31e0*/  ISETP.GT.U32.AND P1, PT, R0, R226, PT ;  /* 0x000000e20000720c */ /* 0x000fc40003f24070 */
[C---:B------:R-:W-:Y:S01]  /*31f0*/  LOP3.LUT R104, R3.reuse, 0x158, RZ, 0xfc, !PT ;  /* 0x0000015803687812 */ /* 0x040fe200078efcff */
[----:B------:R-:W-:Y:S01]  /*3200*/  IMAD R227, R0, R5, R227 ;  /* 0x0000000500e37224 */ /* 0x000fe200078e02e3 */
[C---:B------:R-:W-:Y:S01]  /*3210*/  LOP3.LUT R105, R3.reuse, 0x15a, RZ, 0xfc, !PT ;  /* 0x0000015a03697812 */ /* 0x040fe200078efcff */
[----:B------:R-:W-:Y:S01]  /*3220*/  IMAD.MOV R228, RZ, RZ, -R4 ;  /* 0x000000ffffe47224 */ /* 0x000fe200078e0a04 */
[C---:B------:R-:W-:Y:S01]  /*3230*/  LOP3.LUT R112, R3.reuse, 0x166, RZ, 0xfc, !PT ;  /* 0x0000016603707812 */ /* 0x040fe200078efcff */
[----:B------:R-:W-:Y:S01]  /*3240*/  IMAD.HI.U32 R4, R2, R229, RZ ;  /* 0x000000e502047227 */ /* 0x000fe200078e00ff */
[C---:B------:R-:W-:Y:S02]  /*3250*/  ISETP.GT.U32.AND P2, PT, R0.reuse, R227, PT ;  /* 0x000000e30000720c */ /* 0x040fe40003f44070 */
[C---:B------:R-:W-:Y:S01]  /*3260*/  LOP3.LUT R110, R3.reuse, 0x164, RZ, 0xfc, !PT ;  /* 0x00000164036e7812 */ /* 0x040fe200078efcff */
[----:B------:R-:W-:Y:S01]  /*3270*/  IMAD R228, R0, R228, R7 ;  /* 0x000000e400e47224 */ /* 0x000fe200078e0207 */
[----:B------:R-:W-:Y:S01]  /*3280*/  LOP3.LUT R7, R3, 0x62, RZ, 0xfc, !PT ;  /* 0x0000006203077812 */ /* 0x000fe200078efcff */
[--C-:B------:R-:W-:Y:S01]  /*3290*/  @!P6 IMAD.IADD R225, R225, 0x1, -R0.reuse ;  /* 0x00000001e1e1e824 */ /* 0x100fe200078e0a00 */
[----:B------:R-:W-:Y:S01]  /*32a0*/  IADD3 R4, -R4, RZ, RZ ;  /* 0x000000ff04047210 */ /* 0x000fe20007ffe1ff */
[--C-:B------:R-:W-:Y:S01]  /*32b0*/  @!P0 IMAD.IADD R224, R224, 0x1, -R0.reuse ;  /* 0x00000001e0e08824 */ /* 0x100fe200078e0a00 */
[----:B------:R-:W-:Y:S01]  /*32c0*/  ISETP.GT.U32.AND P6, PT, R0, R228, PT ;  /* 0x000000e40000720c */ /* 0x000fe20003fc4070 */
[--C-:B------:R-:W-:Y:S01]  /*32d0*/  @!P1 IMAD.IADD R226, R226, 0x1, -R0.reuse ;  /* 0x00000001e2e29824 */ /* 0x100fe200078e0a00 */
[----:B------:R-:W-:Y:S01]  /*32e0*/  IABS R5, R7 ;  /* 0x0000000700057213 */ /* 0x000fe20000000000 */
[----:B------:R-:W-:Y:S01]  /*32f0*/  IMAD R229, R0, R4, R229 ;  /* 0x0000000400e57224 */ /* 0x000fe200078e02e5 */
[----:B------:R-:W-:Y:S01]  /*3300*/  ISETP.GE.AND P0, PT, R8, RZ, PT ;  /* 0x000000ff0800720c */ /* 0x000fe20003f06270 */
[----:B------:R-:W-:Y:S01]  /*3310*/  @!P2 IMAD.IADD R227, R227, 0x1, -R0 ;  /* 0x00000001e3e3a824 */ /* 0x000fe200078e0a00 */
[----:B------:R-:W-:Y:S01]  /*3320*/  ISETP.GE.AND P2, PT, R7, RZ, PT ;  /* 0x000000ff0700720c */ /* 0x000fe20003f46270 */
[----:B------:R-:W-:Y:S01]  /*3330*/  IMAD.HI.U32 R4, R2, R5, RZ ;  /* 0x0000000502047227 */ /* 0x000fe200078e00ff */
[----:B------:R-:W-:-:S02]  /*3340*/  LOP3.LUT R7, R3, 0x64, RZ, 0xfc, !PT ;  /* 0x0000006403077812 */ /* 0x000fc400078efcff */
[----:B------:R-:W-:Y:S01]  /*3350*/  LOP3.LUT R8, R3, 0x66, RZ, 0xfc, !PT ;  /* 0x0000006603087812 */ /* 0x000fe200078efcff */
[----:B------:R-:W-:Y:S01]  /*3360*/  IMAD.MOV R4, RZ, RZ, -R4 ;  /* 0x000000ffff047224 */ /* 0x000fe200078e0a04 */
[----:B------:R-:W-:Y:S01]  /*3370*/  IABS R231, R7 ;  /* 0x0000000700e77213 */ /* 0x000fe20000000000 */
[----:B------:R-:W-:Y:S01]  /*3380*/  @!P6 IMAD.IADD R228, R228, 0x1, -R0 ;  /* 0x00000001e4e4e824 */ /* 0x000fe200078e0a00 */
[C---:B------:R-:W-:Y:S01]  /*3390*/  ISETP.GT.U32.AND P6, PT, R0.reuse, R227, PT ;  /* 0x000000e30000720c */ /* 0x040fe20003fc4070 */
[----:B------:R-:W-:Y:S01]  /*33a0*/  @!P4 IMAD.MOV R226, RZ, RZ, -R226 ;  /* 0x000000ffffe2c224 */ /* 0x000fe200078e0ae2 */
[C---:B------:R-:W-:Y:S01]  /*33b0*/  ISETP.GT.U32.AND P4, PT, R0.reuse, R229, PT ;  /* 0x000000e50000720c */ /* 0x040fe20003f84070 */
[C---:B------:R-:W-:Y:S01]  /*33c0*/  IMAD R230, R0.reuse, R4, R5 ;  /* 0x0000000400e67224 */ /* 0x040fe200078e0205 */
[----:B------:R-:W-:Y:S01]  /*33d0*/  IABS R9, R8 ;  /* 0x0000000800097213 */ /* 0x000fe20000000000 */
[----:B------:R-:W-:Y:S01]  /*33e0*/  @!P0 IMAD.MOV R225, RZ, RZ, -R225 ;  /* 0x000000ffffe18224 */ /* 0x000fe200078e0ae1 */
[----:B------:R-:W-:Y:S01]  /*33f0*/  ISETP.GT.U32.AND P0, PT, R0, R228, PT ;  /* 0x000000e40000720c */ /* 0x000fe20003f04070 */
[----:B------:R-:W-:Y:S01]  /*3400*/  @!P5 IMAD.MOV R223, RZ, RZ, -R223 ;  /* 0x000000ffffdfd224 */ /* 0x000fe200078e0adf */
[----:B------:R-:W-:Y:S01]  /*3410*/  ISETP.GE.AND P5, PT, R10, RZ, PT ;  /* 0x000000ff0a00720c */ /* 0x000fe20003fa6270 */
[----:B------:R-:W-:Y:S01]  /*3420*/  @!P3 IMAD.MOV R224, RZ, RZ, -R224 ;  /* 0x000000ffffe0b224 */ /* 0x000fe200078e0ae0 */
[----:B------:R-:W-:Y:S01]  /*3430*/  ISETP.GE.AND P3, PT, R11, RZ, PT ;  /* 0x000000ff0b00720c */ /* 0x000fe20003f66270 */
[----:B------:R-:W-:Y:S01]  /*3440*/  IMAD.HI.U32 R4, R2, R231, RZ ;  /* 0x000000e702047227 */ /* 0x000fe200078e00ff */
[----:B------:R-:W-:-:S02]  /*3450*/  LOP3.LUT R10, R3, 0x68, RZ, 0xfc, !PT ;  /* 0x00000068030a7812 */ /* 0x000fc400078efcff */
[----:B------:R-:W-:Y:S01]  /*3460*/  LOP3.LUT R11, R3, 0x6c, RZ, 0xfc, !PT ;  /* 0x0000006c030b7812 */ /* 0x000fe200078efcff */
[--C-:B------:R-:W-:Y:S01]  /*3470*/  @!P6 IMAD.IADD R227, R227, 0x1, -R0.reuse ;  /* 0x00000001e3e3e824 */ /* 0x100fe200078e0a00 */
[----:B------:R-:W-:Y:S01]  /*3480*/  ISETP.GT.U32.AND P6, PT, R0, R230, PT ;  /* 0x000000e60000720c */ /* 0x000fe20003fc4070 */
[--C-:B------:R-:W-:Y:S01]  /*3490*/  @!P4 IMAD.IADD R229, R229, 0x1, -R0.reuse ;  /* 0x00000001e5e5c824 */ /* 0x100fe200078e0a00 */
[----:B------:R-:W-:Y:S01]  /*34a0*/  IABS R233, R10 ;  /* 0x0000000a00e97213 */ /* 0x000fe20000000000 */
[----:B------:R-:W-:Y:S01]  /*34b0*/  @!P0 IMAD.IADD R228, R228, 0x1, -R0 ;  /* 0x00000001e4e48824 */ /* 0x000fe200078e0a00 */
[----:B------:R-:W-:Y:S01]  /*34c0*/  ISETP.GE.AND P0, PT, R7, RZ, PT ;  /* 0x000000ff0700720c */ /* 0x000fe20003f06270 */
[----:B------:R-:W-:Y:S01]  /*34d0*/  @!P5 IMAD.MOV R227, RZ, RZ, -R227 ;  /* 0x000000ffffe3d224 */ /* 0x000fe200078e0ae3 */
[----:B------:R-:W-:Y:S01]  /*34e0*/  IADD3 R7, -R4, RZ, RZ ;  /* 0x000000ff04077210 */ /* 0x000fe20007ffe1ff */
[----:B------:R-:W-:Y:S01]  /*34f0*/  IMAD.HI.U32 R5, R2, R9, RZ ;  /* 0x0000000902057227 */ /* 0x000fe200078e00ff */
[----:B------:R-:W-:-:S02]  /*3500*/  ISETP.GT.U32.AND P5, PT, R0, R229, PT ;  /* 0x000000e50000720c */ /* 0x000fc40003fa4070 */
[----:B------:R-:W-:Y:S01]  /*3510*/  ISETP.GE.AND P4, PT, R8, RZ, PT ;  /* 0x000000ff0800720c */ /* 0x000fe20003f86270 */
[----:B------:R-:W-:Y:S01]  /*3520*/  IMAD.HI.U32 R4, R2, R233, RZ ;  /* 0x000000e902047227 */ /* 0x000fe200078e00ff */
[C---:B------:R-:W-:Y:S02]  /*3530*/  LOP3.LUT R8, R3.reuse, 0x6a, RZ, 0xfc, !PT ;  /* 0x0000006a03087812 */ /* 0x040fe400078efcff */
[----:B------:R-:W-:Y:S01]  /*3540*/  IABS R235, R11 ;  /* 0x0000000b00eb7213 */ /* 0x000fe20000000000 */
[----:B------:R-:W-:Y:S01]  /*3550*/  @!P6 IMAD.IADD R230, R230, 0x1, -R0 ;  /* 0x00000001e6e6e824 */ /* 0x000fe200078e0a00 */
[----:B------:R-:W-:Y:S01]  /*3560*/  ISETP.GE.AND P1, PT, R12, RZ, PT ;  /* 0x000000ff0c00720c */ /* 0x000fe20003f26270 */
[----:B------:R-:W-:Y:S01]  /*3570*/  IMAD.MOV R5, RZ, RZ, -R5 ;  /* 0x000000ffff057224 */ /* 0x000fe200078e0a05 */
[C---:B------:R-:W-:Y:S01]  /*3580*/  LOP3.LUT R12, R3.reuse, 0x6e, RZ, 0xfc, !PT ;  /* 0x0000006e030c7812 */ /* 0x040fe200078efcff */
[C---:B------:R-:W-:Y:S01]  /*3590*/  IMAD R231, R0.reuse, R7, R231 ;  /* 0x0000000700e77224 */ /* 0x040fe200078e02e7 */
[C---:B------:R-:W-:Y:S01]  /*35a0*/  ISETP.GT.U32.AND P6, PT, R0.reuse, R230, PT ;  /* 0x000000e60000720c */ /* 0x040fe20003fc4070 */
[----:B------:R-:W-:Y:S01]  /*35b0*/  IMAD.MOV R4, RZ, RZ, -R4 ;  /* 0x000000ffff047224 */ /* 0x000fe200078e0a04 */
[----:B------:R-:W-:Y:S01]  /*35c0*/  IABS R7, R8 ;  /* 0x0000000800077213 */ /* 0x000fe20000000000 */
[C---:B------:R-:W-:Y:S01]  /*35d0*/  IMAD R232, R0.reuse, R5, R9 ;  /* 0x0000000500e87224 */ /* 0x040fe200078e0209 */
[----:B------:R-:W-:Y:S01]  /*35e0*/  IABS R9, R12 ;  /* 0x0000000c00097213 */ /* 0x000fe20000000000 */
[----:B------:R-:W-:Y:S01]  /*35f0*/  @!P3 IMAD.MOV R228, RZ, RZ, -R228 ;  /* 0x000000ffffe4b224 */ /* 0x000fe200078e0ae4 */
[C---:B------:R-:W-:Y:S01]  /*3600*/  ISETP.GT.U32.AND P3, PT, R0.reuse, R231, PT ;  /* 0x000000e70000720c */ /* 0x040fe20003f64070 */
[C---:B------:R-:W-:Y:S01]  /*3610*/  IMAD R233, R0.reuse, R4, R233 ;  /* 0x0000000400e97224 */ /* 0x040fe200078e02e9 */
[----:B------:R-:W-:Y:S01]  /*3620*/  LOP3.LUT R113, R3, 0x168, RZ, 0xfc, !PT ;  /* 0x0000016803717812 */ /* 0x000fe200078efcff */
[----:B------:R-:W-:Y:S01]  /*3630*/  @!P5 IMAD.IADD R229, R229, 0x1, -R0 ;  /* 0x00000001e5e5d824 */ /* 0x000fe200078e0a00 */
[----:B------:R-:W-:Y:S01]  /*3640*/  ISETP.GT.U32.AND P5, PT, R0, R232, PT ;  /* 0x000000e80000720c */ /* 0x000fe20003fa4070 */
[----:B------:R-:W-:Y:S01]  /*3650*/  IMAD.HI.U32 R4, R2, R7, RZ ;  /* 0x0000000702047227 */ /* 0x000fe200078e00ff */
[----:B------:R-:W-:-:S02]  /*3660*/  IABS R108, R113 ;  /* 0x00000071006c7213 */ /* 0x000fc40000000000 */
[----:B------:R-:W-:Y:S01]  /*3670*/  LOP3.LUT R114, R3, 0x16a, RZ, 0xfc, !PT ;  /* 0x0000016a03727812 */ /* 0x000fe200078efcff */
[--C-:B------:R-:W-:Y:S01]  /*3680*/  @!P6 IMAD.IADD R230, R230, 0x1, -R0.reuse ;  /* 0x00000001e6e6e824 */ /* 0x100fe200078e0a00 */
[----:B------:R-:W-:Y:S01]  /*3690*/  ISETP.GT.U32.AND P6, PT, R0, R233, PT ;  /* 0x000000e90000720c */ /* 0x000fe20003fc4070 */
[----:B------:R-:W-:Y:S01]  /*36a0*/  IMAD.HI.U32 R5, R2, R235, RZ ;  /* 0x000000eb02057227 */ /* 0x000fe200078e00ff */
[----:B------:R-:W-:Y:S02]  /*36b0*/  IADD3 R4, -R4, RZ, RZ ;  /* 0x000000ff04047210 */ /* 0x000fe40007ffe1ff */
[----:B------:R-:W-:Y:S01]  /*36c0*/  IABS R109, R114 ;  /* 0x00000072006d7213 */ /* 0x000fe20000000000 */
[--C-:B------:R-:W-:Y:S01]  /*36d0*/  @!P3 IMAD.IADD R231, R231, 0x1, -R0.reuse ;  /* 0x00000001e7e7b824 */ /* 0x100fe200078e0a00 */
[----:B------:R-:W-:Y:S01]  /*36e0*/  ISETP.GE.AND P3, PT, R10, RZ, PT ;  /* 0x000000ff0a00720c */ /* 0x000fe20003f66270 */
[--C-:B------:R-:W-:Y:S01]  /*36f0*/  @!P5 IMAD.IADD R232, R232, 0x1, -R0.reuse ;  /* 0x00000001e8e8d824 */ /* 0x100fe200078e0a00 */
[----:B------:R-:W-:Y:S01]  /*3700*/  LOP3.LUT R10, R3, 0x80, RZ, 0xfc, !PT ;  /* 0x00000080030a7812 */ /* 0x000fe200078efcff */
[----:B------:R-:W-:Y:S01]  /*3710*/  IMAD.MOV R5, RZ, RZ, -R5 ;  /* 0x000000ffff057224 */ /* 0x000fe200078e0a05 */
[C---:B------:R-:W-:Y:S01]  /*3720*/  ISETP.GT.U32.AND P5, PT, R0.reuse, R231, PT ;  /* 0x000000e70000720c */ /* 0x040fe20003fa4070 */
[C---:B------:R-:W-:Y:S01]  /*3730*/  IMAD R234, R0.reuse, R4, R7 ;  /* 0x0000000400ea7224 */ /* 0x040fe200078e0207 */
[----:B------:R-:W-:Y:S01]  /*3740*/  IABS R245, R10 ;  /* 0x0000000a00f57213 */ /* 0x000fe20000000000 */
[----:B------:R-:W-:Y:S01]  /*3750*/  @!P6 IMAD.IADD R233, R233, 0x1, -R0 ;  /* 0x00000001e9e9e824 */ /* 0x000fe200078e0a00 */
[C---:B------:R-:W-:Y:S01]  /*3760*/  ISETP.GT.U32.AND P6, PT, R0.reuse, R232, PT ;  /* 0x000000e80000720c */ /* 0x040fe20003fc4070 */
[----:B------:R-:W-:Y:S01]  /*3770*/  IMAD R235, R0, R5, R235 ;  /* 0x0000000500eb7224 */ /* 0x000fe200078e02eb */
[C---:B------:R-:W-:Y:S01]  /*3780*/  LOP3.LUT R115, R3.reuse, 0x16c, RZ, 0xfc, !PT ;  /* 0x0000016c03737812 */ /* 0x040fe200078efcff */
[----:B------:R-:W-:Y:S01]  /*3790*/  IMAD.HI.U32 R5, R2, R237, RZ ;  /* 0x000000ed02057227 */ /* 0x000fe200078e00ff */
[----:B------:R-:W-:-:S02]  /*37a0*/  LOP3.LUT R116, R3, 0x16e, RZ, 0xfc, !PT ;  /* 0x0000016e03747812 */ /* 0x000fc400078efcff */
[----:B------:R-:W-:Y:S01]  /*37b0*/  IABS R111, R115 ;  /* 0x00000073006f7213 */ /* 0x000fe20000000000 */
[----:B------:R-:W-:Y:S01]  /*37c0*/  @!P2 IMAD.MOV R230, RZ, RZ, -R230 ;  /* 0x000000ffffe6a224 */ /* 0x000fe200078e0ae6 */
[----:B------:R-:W-:Y:S01]  /*37d0*/  ISETP.GE.AND P2, PT, R8, RZ, PT ;  /* 0x000000ff0800720c */ /* 0x000fe20003f46270 */
[--C-:B------:R-:W-:Y:S01]  /*37e0*/  @!P5 IMAD.IADD R231, R231, 0x1, -R0.reuse ;  /* 0x00000001e7e7d824 */ /* 0x100fe200078e0a00 */
[----:B------:R-:W-:Y:S01]  /*37f0*/  ISETP.GT.U32.AND P5, PT, R0, R234, PT ;  /* 0x000000ea0000720c */ /* 0x000fe20003fa4070 */
[----:B------:R-:W-:Y:S01]  /*3800*/  IMAD.MOV R5, RZ, RZ, -R5 ;  /* 0x000000ffff057224 */ /* 0x000fe200078e0a05 */
[C---:B------:R-:W-:Y:S01]  /*3810*/  LOP3.LUT R8, R3.reuse, 0x72, RZ, 0xfc, !PT ;  /* 0x0000007203087812 */ /* 0x040fe200078efcff */
[----:B------:R-:W-:Y:S01]  /*3820*/  @!P6 IMAD.IADD R232, R232, 0x1, -R0 ;  /* 0x00000001e8e8e824 */ /* 0x000fe200078e0a00 */
[C---:B------:R-:W-:Y:S01]  /*3830*/  ISETP.GT.U32.AND P6, PT, R0.reuse, R235, PT ;  /* 0x000000eb0000720c */ /* 0x040fe20003fc4070 */
[----:B------:R-:W-:Y:S01]  /*3840*/  IMAD R237, R0, R5, R237 ;  /* 0x0000000500ed7224 */ /* 0x000fe200078e02ed */
[----:B------:R-:W-:Y:S01]  /*3850*/  IABS R7, R8 ;  /* 0x0000000800077213 */ /* 0x000fe20000000000 */
[----:B------:R-:W-:Y:S01]  /*3860*/  IMAD.HI.U32 R4, R2, R9, RZ ;  /* 0x0000000902047227 */ /* 0x000fe200078e00ff */
[----:B------:R-:W-:-:S02]  /*3870*/  LOP3.LUT R117, R3, 0x172, RZ, 0xfc, !PT ;  /* 0x0000017203757812 */ /* 0x000fc400078efcff */
[C---:B------:R-:W-:Y:S01]  /*3880*/  LOP3.LUT R118, R3.reuse, 0x174, RZ, 0xfc, !PT ;  /* 0x0000017403767812 */ /* 0x040fe200078efcff */
[----:B------:R-:W-:Y:S01]  /*3890*/  @!P0 IMAD.MOV R231, RZ, RZ, -R231 ;  /* 0x000000ffffe78224 */ /* 0x000fe200078e0ae7 */
[C---:B------:R-:W-:Y:S01]  /*38a0*/  LOP3.LUT R119, R3.reuse, 0x178, RZ, 0xfc, !PT ;  /* 0x0000017803777812 */ /* 0x040fe200078efcff */
[----:B------:R-:W-:Y:S01]  /*38b0*/  @!P5 IMAD.IADD R234, R234, 0x1, -R0 ;  /* 0x00000001eaead824 */ /* 0x000fe200078e0a00 */
[----:B------:R-:W-:Y:S01]  /*38c0*/  LOP3.LUT R120, R3, 0x17e, RZ, 0xfc, !PT ;  /* 0x0000017e03787812 */ /* 0x000fe200078efcff */
[----:B------:R-:W-:Y:S01]  /*38d0*/  @!P4 IMAD.MOV R232, RZ, RZ, -R232 ;  /* 0x000000ffffe8c224 */ /* 0x000fe200078e0ae8 */
[C---:B------:R-:W-:Y:S01]  /*38e0*/  ISETP.GT.U32.AND P4, PT, R0.reuse, R237, PT ;  /* 0x000000ed0000720c */ /* 0x040fe20003f84070 */
[----:B------:R-:W-:Y:S01]  /*38f0*/  @!P6 IMAD.IADD R235, R235, 0x1, -R0 ;  /* 0x00000001ebebe824 */ /* 0x000fe200078e0a00 */
[C---:B------:R-:W-:Y:S01]  /*3900*/  ISETP.GT.U32.AND P0, PT, R0.reuse, R234, PT ;  /* 0x000000ea0000720c */ /* 0x040fe20003f04070 */
[----:B------:R-:W-:Y:S01]  /*3910*/  IMAD.MOV R4, RZ, RZ, -R4 ;  /* 0x000000ffff047224 */ /* 0x000fe200078e0a04 */
[C---:B------:R-:W-:Y:S01]  /*3920*/  LOP3.LUT R124, R3.reuse, 0x180, RZ, 0xfc, !PT ;  /* 0x00000180037c7812 */ /* 0x040fe200078efcff */
[----:B------:R-:W-:Y:S01]  /*3930*/  IMAD.MOV.U32 R5, RZ, RZ, R7 ;  /* 0x000000ffff057224 */ /* 0x000fe200078e0007 */
[C---:B------:R-:W-:Y:S01]  /*3940*/  ISETP.GT.U32.AND P6, PT, R0.reuse, R235, PT ;  /* 0x000000eb0000720c */ /* 0x040fe20003fc4070 */
[----:B------:R-:W-:Y:S01]  /*3950*/  IMAD R236, R0, R4, R9 ;  /* 0x0000000400ec7224 */ /* 0x000fe200078e0209 */
[C---:B------:R-:W-:Y:S01]  /*3960*/  LOP3.LUT R9, R3.reuse, 0x74, RZ, 0xfc, !PT ;  /* 0x0000007403097812 */ /* 0x040fe200078efcff */
[----:B------:R-:W-:Y:S01]  /*3970*/  IMAD.HI.U32 R4, R2, R5, RZ ;  /* 0x0000000502047227 */ /* 0x000fe200078e00ff */
[----:B------:R-:W-:-:S02]  /*3980*/  LOP3.LUT R126, R3, 0x184, RZ, 0xfc, !PT ;  /* 0x00000184037e7812 */ /* 0x000fc400078efcff */
[----:B------:R-:W-:Y:S01]  /*3990*/  ISETP.GT.U32.AND P5, PT, R0, R236, PT ;  /* 0x000000ec0000720c */ /* 0x000fe20003fa4070 */
[----:B------:R-:W-:Y:S01]  /*39a0*/  IMAD.MOV R4, RZ, RZ, -R4 ;  /* 0x000000ffff047224 */ /* 0x000fe200078e0a04 */
[----:B------:R-:W-:Y:S01]  /*39b0*/  IABS R239, R9 ;  /* 0x0000000900ef7213 */ /* 0x000fe20000000000 */
[--C-:B------:R-:W-:Y:S01]  /*39c0*/  @!P0 IMAD.IADD R234, R234, 0x1, -R0.reuse ;  /* 0x00000001eaea8824 */ /* 0x100fe200078e0a00 */
[----:B------:R-:W-:Y:S01]  /*39d0*/  ISETP.GE.AND P0, PT, R13, RZ, PT ;  /* 0x000000ff0d00720c */ /* 0x000fe20003f06270 */
[C---:B------:R-:W-:Y:S01]  /*39e0*/  IMAD R238, R0.reuse, R4, R5 ;  /* 0x0000000400ee7224 */ /* 0x040fe200078e0205 */
[----:B------:R-:W-:Y:S01]  /*39f0*/  LOP3.LUT R5, R3, 0x78, RZ, 0xfc, !PT ;  /* 0x0000007803057812 */ /* 0x000fe200078efcff */
[----:B------:R-:W-:Y:S01]  /*3a00*/  @!P4 IMAD.IADD R237, R237, 0x1, -R0 ;  /* 0x00000001ededc824 */ /* 0x000fe200078e0a00 */
[----:B------:R-:W-:Y:S01]  /*3a10*/  @!P6 IADD3 R235, R235, -R0, RZ ;  /* 0x80000000ebebe210 */ /* 0x000fe20007ffe0ff */
[----:B------:R-:W-:Y:S01]  /*3a20*/  @!P2 IMAD.MOV R234, RZ, RZ, -R234 ;  /* 0x000000ffffeaa224 */ /* 0x000fe200078e0aea */
[----:B------:R-:W-:Y:S01]  /*3a30*/  ISETP.GT.U32.AND P6, PT, R0, R238, PT ;  /* 0x000000ee0000720c */ /* 0x000fe20003fc4070 */
[----:B------:R-:W-:Y:S01]  /*3a40*/  IMAD.HI.U32 R4, R2, R239, RZ ;  /* 0x000000ef02047227 */ /* 0x000fe200078e00ff */
[----:B------:R-:W-:-:S02]  /*3a50*/  ISETP.GT.U32.AND P2, PT, R0, R237, PT ;  /* 0x000000ed0000720c */ /* 0x000fc40003f44070 */
[----:B------:R-:W-:Y:S01]  /*3a60*/  ISETP.GE.AND P4, PT, R8, RZ, PT ;  /* 0x000000ff0800720c */ /* 0x000fe20003f86270 */
[----:B------:R-:W-:Y:S01]  /*3a70*/  @!P1 IMAD.MOV R229, RZ, RZ, -R229 ;  /* 0x000000ffffe59224 */ /* 0x000fe200078e0ae5 */
[----:B------:R-:W-:Y:S01]  /*3a80*/  ISETP.GT.U32.AND P1, PT, R0, R233, PT ;  /* 0x000000e90000720c */ /* 0x000fe20003f24070 */
[----:B------:R-:W-:Y:S01]  /*3a90*/  IMAD.MOV R4, RZ, RZ, -R4 ;  /* 0x000000ffff047224 */ /* 0x000fe200078e0a04 */
[C---:B------:R-:W-:Y:S01]  /*3aa0*/  LOP3.LUT R8, R3.reuse, 0x7a, RZ, 0xfc, !PT ;  /* 0x0000007a03087812 */ /* 0x040fe200078efcff */
[--C-:B------:R-:W-:Y:S01]  /*3ab0*/  @!P5 IMAD.IADD R236, R236, 0x1, -R0.reuse ;  /* 0x00000001ececd824 */ /* 0x100fe200078e0a00 */
[----:B------:R-:W-:Y:S01]  /*3ac0*/  IABS R241, R5 ;  /* 0x0000000500f17213 */ /* 0x000fe20000000000 */
[----:B------:R-:W-:Y:S01]  /*3ad0*/  IMAD R239, R0, R4, R239 ;  /* 0x0000000400ef7224 */ /* 0x000fe200078e02ef */
[----:B------:R-:W-:Y:S01]  /*3ae0*/  LOP3.LUT R4, R3, 0x76, RZ, 0xfc, !PT ;  /* 0x0000007603047812 */ /* 0x000fe200078efcff */
[--C-:B------:R-:W-:Y:S01]  /*3af0*/  @!P6 IMAD.IADD R238, R238, 0x1, -R0.reuse ;  /* 0x00000001eeeee824 */ /* 0x100fe200078e0a00 */
[C---:B------:R-:W-:Y:S01]  /*3b00*/  ISETP.GT.U32.AND P5, PT, R0.reuse, R236, PT ;  /* 0x000000ec0000720c */ /* 0x040fe20003fa4070 */
[----:B------:R-:W-:Y:S01]  /*3b10*/  @!P2 IMAD.IADD R237, R237, 0x1, -R0 ;  /* 0x00000001ededa824 */ /* 0x000fe200078e0a00 */
[----:B------:R-:W-:-:S02]  /*3b20*/  ISETP.GT.U32.AND P2, PT, R0, R239, PT ;  /* 0x000000ef0000720c */ /* 0x000fc40003f44070 */
[----:B------:R-:W-:Y:S01]  /*3b30*/  ISETP.GT.U32.AND P6, PT, R0, R238, PT ;  /* 0x000000ee0000720c */ /* 0x000fe20003fc4070 */
[----:B------:R-:W-:Y:S01]  /*3b40*/  @!P0 IMAD.MOV R237, RZ, RZ, -R237 ;  /* 0x000000ffffed8224 */ /* 0x000fe200078e0aed */
[----:B------:R-:W-:Y:S02]  /*3b50*/  @!P1 IADD3 R233, R233, -R0, RZ ;  /* 0x80000000e9e99210 */ /* 0x000fe40007ffe0ff */
[----:B------:R-:W-:Y:S02]  /*3b60*/  ISETP.GE.AND P1, PT, R11, RZ, PT ;  /* 0x000000ff0b00720c */ /* 0x000fe40003f26270 */
[----:B------:R-:W-:Y:S01]  /*3b70*/  ISETP.GE.AND P0, PT, R8, RZ, PT ;  /* 0x000000ff0800720c */ /* 0x000fe20003f06270 */
[----:B------:R-:W-:Y:S01]  /*3b80*/  @!P3 IMAD.MOV R233, RZ, RZ, -R233 ;  /* 0x000000ffffe9b224 */ /* 0x000fe200078e0ae9 */
[----:B------:R-:W-:Y:S01]  /*3b90*/  ISETP.GE.AND P3, PT, R12, RZ, PT ;  /* 0x000000ff0c00720c */ /* 0x000fe20003f66270 */
[--C-:B------:R-:W-:Y:S01]  /*3ba0*/  @!P5 IMAD.IADD R236, R236, 0x1, -R0.reuse ;  /* 0x00000001ececd824 */ /* 0x100fe200078e0a00 */
[----:B------:R-:W-:Y:S01]  /*3bb0*/  ISETP.GE.AND P5, PT, R9, RZ, PT ;  /* 0x000000ff0900720c */ /* 0x000fe20003fa6270 */
[----:B------:R-:W-:Y:S01]  /*3bc0*/  @!P2 IMAD.IADD R239, R239, 0x1, -R0 ;  /* 0x00000001efefa824 */ /* 0x000fe200078e0a00 */
[----:B------:R-:W-:-:S02]  /*3bd0*/  LOP3.LUT R9, R3, 0x7c, RZ, 0xfc, !PT ;  /* 0x0000007c03097812 */ /* 0x000fc400078efcff */
[----:B------:R-:W-:Y:S02]  /*3be0*/  IABS R8, R8 ;  /* 0x0000000800087213 */ /* 0x000fe40000000000 */
[----:B------:R-:W-:Y:S01]  /*3bf0*/  IABS R7, R4 ;  /* 0x0000000400077213 */ /* 0x000fe20000000000 */
[----:B------:R-:W-:Y:S01]  /*3c00*/  @!P1 IMAD.MOV R235, RZ, RZ, -R235 ;  /* 0x000000ffffeb9224 */ /* 0x000fe200078e0aeb */
[----:B------:R-:W-:Y:S02]  /*3c10*/  @!P6 IADD3 R238, R238, -R0, RZ ;  /* 0x80000000eeeee210 */ /* 0x000fe40007ffe0ff */
[----:B------:R-:W-:Y:S01]  /*3c20*/  ISETP.GE.AND P6, PT, R9, RZ, PT ;  /* 0x000000ff0900720c */ /* 0x000fe20003fc6270 */
[----:B------:R-:W-:Y:S01]  /*3c30*/  @!P3 IMAD.MOV R236, RZ, RZ, -R236 ;  /* 0x000000ffffecb224 */ /* 0x000fe200078e0aec */
[----:B------:R-:W-:Y:S01]  /*3c40*/  IABS R243, R9 ;  /* 0x0000000900f37213 */ /* 0x000fe20000000000 */
[----:B------:R-:W-:Y:S01]  /*3c50*/  IMAD.MOV.U32 R9, RZ, RZ, R8 ;  /* 0x000000ffff097224 */ /* 0x000fe200078e0008 */
[----:B------:R-:W-:Y:S01]  /*3c60*/  ISETP.GT.U32.AND P2, PT, R0, R239, PT ;  /* 0x000000ef0000720c */ /* 0x000fe20003f44070 */
[----:B------:R-:W-:Y:S01]  /*3c70*/  @!P4 IMAD.MOV R238, RZ, RZ, -R238 ;  /* 0x000000ffffeec224 */ /* 0x000fe200078e0aee */
[----:B------:R-:W-:Y:S01]  /*3c80*/  ISETP.GE.AND P1, PT, R4, RZ, PT ;  /* 0x000000ff0400720c */ /* 0x000fe20003f26270 */
[----:B------:R-:W-:Y:S01]  /*3c90*/  IMAD.HI.U32 R4, R2, R7, RZ ;  /* 0x0000000702047227 */ /* 0x000fe200078e00ff */
[----:B------:R-:W-:-:S02]  /*3ca0*/  ISETP.GE.AND P3, PT, R5, RZ, PT ;  /* 0x000000ff0500720c */ /* 0x000fc40003f66270 */
[C---:B------:R-:W-:Y:S01]  /*3cb0*/  LOP3.LUT R11, R3.reuse, 0x82, RZ, 0xfc, !PT ;  /* 0x00000082030b7812 */ /* 0x040fe200078efcff */
[----:B------:R-:W-:Y:S01]  /*3cc0*/  IMAD.HI.U32 R5, R2, R9, RZ ;  /* 0x0000000902057227 */ /* 0x000fe200078e00ff */
[----:B------:R-:W-:Y:S02]  /*3cd0*/  LOP3.LUT R12, R3, 0x84, RZ, 0xfc, !PT ;  /* 0x00000084030c7812 */ /* 0x000fe400078efcff */
[----:B------:R-:W-:Y:S01]  /*3ce0*/  IABS R8, R11 ;  /* 0x0000000b00087213 */ /* 0x000fe20000000000 */
[----:B------:R-:W-:Y:S01]  /*3cf0*/  IMAD.MOV R240, RZ, RZ, -R4 ;  /* 0x000000fffff07224 */ /* 0x000fe200078e0a04 */
[----:B------:R-:W-:Y:S01]  /*3d00*/  IABS R247, R12 ;  /* 0x0000000c00f77213 */ /* 0x000fe20000000000 */
[----:B------:R-:W-:Y:S01]  /*3d10*/  IMAD.MOV R5, RZ, RZ, -R5 ;  /* 0x000000ffff057224 */ /* 0x000fe200078e0a05 */
[----:B------:R-:W-:Y:S01]  /*3d20*/  IABS R13, R17 ;  /* 0x00000011000d7213 */ /* 0x000fe20000000000 */
[C---:B------:R-:W-:Y:S01]  /*3d30*/  IMAD R240, R0.reuse, R240, R7 ;  /* 0x000000f000f07224 */ /* 0x040fe200078e0207 */
[----:B------:R-:W-:Y:S01]  /*3d40*/  IABS R122, R126 ;  /* 0x0000007e007a7213 */ /* 0x000fe20000000000 */
[----:B------:R-:W-:Y:S01]  /*3d50*/  @!P2 IMAD.IADD R239, R239, 0x1, -R0 ;  /* 0x00000001efefa824 */ /* 0x000fe200078e0a00 */
[C---:B------:R-:W-:Y:S01]  /*3d60*/  LOP3.LUT R125, R3.reuse, 0x182, RZ, 0xfc, !PT ;  /* 0x00000182037d7812 */ /* 0x040fe200078efcff */
[C---:B------:R-:W-:Y:S01]  /*3d70*/  IMAD R242, R0.reuse, R5, R9 ;  /* 0x0000000500f27224 */ /* 0x040fe200078e0209 */
[----:B------:R-:W-:Y:S01]  /*3d80*/  ISETP.GT.U32.AND P4, PT, R0, R240, PT ;  /* 0x000000f00000720c */ /* 0x000fe20003f84070 */
[----:B------:R-:W-:Y:S01]  /*3d90*/  @!P5 IMAD.MOV R239, RZ, RZ, -R239 ;  /* 0x000000ffffefd224 */ /* 0x000fe200078e0aef */
[----:B------:R-:W-:Y:S01]  /*3da0*/  LOP3.LUT R9, R3, 0x7e, RZ, 0xfc, !PT ;  /* 0x0000007e03097812 */ /* 0x000fe200078efcff */
[----:B------:R-:W-:Y:S01]  /*3db0*/  IMAD.HI.U32 R4, R2, R241, RZ ;  /* 0x000000f102047227 */ /* 0x000fe200078e00ff */
[----:B------:R-:W-:-:S02]  /*3dc0*/  ISETP.GT.U32.AND P5, PT, R0, R242, PT ;  /* 0x000000f20000720c */ /* 0x000fc40003fa4070 */
[----:B------:R-:W-:Y:S01]  /*3dd0*/  IABS R121, R125 ;  /* 0x0000007d00797213 */ /* 0x000fe20000000000 */
[----:B------:R-:W-:Y:S01]  /*3de0*/  IMAD.MOV R7, RZ, RZ, -R4 ;  /* 0x000000ffff077224 */ /* 0x000fe200078e0a04 */
[C---:B------:R-:W-:Y:S01]  /*3df0*/  LOP3.LUT R128, R3.reuse, 0x186, RZ, 0xfc, !PT ;  /* 0x0000018603807812 */ /* 0x040fe200078efcff */
[----:B------:R-:W-:Y:S01]  /*3e00*/  IMAD.HI.U32 R4, R2, R243, RZ ;  /* 0x000000f302047227 */ /* 0x000fe200078e00ff */
[----:B------:R-:W-:Y:S02]  /*3e10*/  LOP3.LUT R130, R3, 0x18a, RZ, 0xfc, !PT ;  /* 0x0000018a03827812 */ /* 0x000fe400078efcff */
[----:B------:R-:W-:Y:S01]  /*3e20*/  IABS R123, R128 ;  /* 0x00000080007b7213 */ /* 0x000fe20000000000 */
[----:B------:R-:W-:Y:S01]  /*3e30*/  IMAD R241, R0, R7, R241 ;  /* 0x0000000700f17224 */ /* 0x000fe200078e02f1 */
[----:B------:R-:W-:Y:S01]  /*3e40*/  @!P4 IADD3 R240, R240, -R0, RZ ;  /* 0x80000000f0f0c210 */ /* 0x000fe20007ffe0ff */
[----:B------:R-:W-:Y:S01]  /*3e50*/  IMAD.MOV R4, RZ, RZ, -R4 ;  /* 0x000000ffff047224 */ /* 0x000fe200078e0a04 */
[----:B------:R-:W-:Y:S01]  /*3e60*/  IABS R7, R9 ;  /* 0x0000000900077213 */ /* 0x000fe20000000000 */
[----:B------:R-:W-:Y:S01]  /*3e70*/  @!P5 IMAD.IADD R242, R242, 0x1, -R0 ;  /* 0x00000001f2f2d824 */ /* 0x000fe200078e0a00 */
[----:B------:R-:W-:Y:S01]  /*3e80*/  ISETP.GT.U32.AND P4, PT, R0, R240, PT ;  /* 0x000000f00000720c */ /* 0x000fe20003f84070 */
[----:B------:R-:W-:Y:S01]  /*3e90*/  IMAD.HI.U32 R5, R2, R245, RZ ;  /* 0x000000f502057227 */ /* 0x000fe200078e00ff */
[----:B------:R-:W-:-:S02]  /*3ea0*/  ISETP.GT.U32.AND P2, PT, R0, R241, PT ;  /* 0x000000f10000720c */ /* 0x000fc40003f44070 */
[C---:B------:R-:W-:Y:S01]  /*3eb0*/  ISETP.GT.U32.AND P5, PT, R0.reuse, R242, PT ;  /* 0x000000f20000720c */ /* 0x040fe20003fa4070 */
[----:B------:R-:W-:Y:S01]  /*3ec0*/  IMAD R243, R0, R4, R243 ;  /* 0x0000000400f37224 */ /* 0x000fe200078e02f3 */
[C---:B------:R-:W-:Y:S01]  /*3ed0*/  LOP3.LUT R131, R3.reuse, 0x18c, RZ, 0xfc, !PT ;  /* 0x0000018c03837812 */ /* 0x040fe200078efcff */
[----:B------:R-:W-:Y:S01]  /*3ee0*/  IMAD.MOV R5, RZ, RZ, -R5 ;  /* 0x000000ffff057224 */ /* 0x000fe200078e0a05 */
[C---:B------:R-:W-:Y:S01]  /*3ef0*/  LOP3.LUT R132, R3.reuse, 0x18e, RZ, 0xfc, !PT ;  /* 0x0000018e03847812 */ /* 0x040fe200078efcff */
[----:B------:R-:W-:Y:S01]  /*3f00*/  IMAD.HI.U32 R4, R2, R7, RZ ;  /* 0x0000000702047227 */ /* 0x000fe200078e00ff */
[----:B------:R-:W-:Y:S02]  /*3f10*/  IABS R127, R131 ;  /* 0x00000083007f7213 */ /* 0x000fe40000000000 */
[----:B------:R-:W-:Y:S01]  /*3f20*/  IABS R129, R132 ;  /* 0x0000008400817213 */ /* 0x000fe20000000000 */
[--C-:B------:R-:W-:Y:S01]  /*3f30*/  @!P4 IMAD.IADD R240, R240, 0x1, -R0.reuse ;  /* 0x00000001f0f0c824 */ /* 0x100fe200078e0a00 */
[C---:B------:R-:W-:Y:S01]  /*3f40*/  ISETP.GT.U32.AND P4, PT, R0.reuse, R243, PT ;  /* 0x000000f30000720c */ /* 0x040fe20003f84070 */
[----:B------:R-:W-:Y:S01]  /*3f50*/  IMAD R245, R0, R5, R245 ;  /* 0x0000000500f57224 */ /* 0x000fe200078e02f5 */
[----:B------:R-:W-:Y:S01]  /*3f60*/  LOP3.LUT R133, R3, 0x190, RZ, 0xfc, !PT ;  /* 0x0000019003857812 */ /* 0x000fe200078efcff */
[--C-:B------:R-:W-:Y:S01]  /*3f70*/  @!P5 IMAD.IADD R242, R242, 0x1, -R0.reuse ;  /* 0x00000001f2f2d824 */ /* 0x100fe200078e0a00 */
[----:B------:R-:W-:Y:S01]  /*3f80*/  @!P1 IADD3 R240, -R240, RZ, RZ ;  /* 0x000000fff0f09210 */ /* 0x000fe20007ffe1ff */
[----:B------:R-:W-:Y:S01]  /*3f90*/  @!P2 IMAD.IADD R241, R241, 0x1, -R0 ;  /* 0x00000001f1f1a824 */ /* 0x000fe200078e0a00 */
[----:B------:R-:W-:Y:S01]  /*3fa0*/  ISETP.GT.U32.AND P5, PT, R0, R245, PT ;  /* 0x000000f50000720c */ /* 0x000fe20003fa4070 */
[----:B------:R-:W-:Y:S01]  /*3fb0*/  IMAD.MOV R4, RZ, RZ, -R4 ;  /* 0x000000ffff047224 */ /* 0x000fe200078e0a04 */
[----:B------:R-:W-:Y:S01]  /*3fc0*/  LOP3.LUT R134, R3, 0x192, RZ, 0xfc, !PT ;  /* 0x0000019203867812 */ /* 0x000fe200078efcff */
[----:B------:R-:W-:Y:S01]  /*3fd0*/  IMAD.HI.U32 R5, R2, R247, RZ ;  /* 0x000000f702057227 */ /* 0x000fe200078e00ff */
[----:B------:R-:W-:-:S02]  /*3fe0*/  ISETP.GT.U32.AND P2, PT, R0, R241, PT ;  /* 0x000000f10000720c */ /* 0x000fc40003f44070 */
[C---:B------:R-:W-:Y:S01]  /*3ff0*/  LOP3.LUT R136, R3.reuse, 0x19e, RZ, 0xfc, !PT ;  /* 0x0000019e03887812 */ /* 0x040fe200078efcff */
[----:B------:R-:W-:Y:S01]  /*4000*/  IMAD R244, R0, R4, R7 ;  /* 0x0000000400f47224 */ /* 0x000fe200078e0207 */
[C---:B------:R-:W-:Y:S01]  /*4010*/  LOP3.LUT R142, R3.reuse, 0x1a4, RZ, 0xfc, !PT ;  /* 0x000001a4038e7812 */ /* 0x040fe200078efcff */
[----:B------:R-:W-:Y:S01]  /*4020*/  IMAD.MOV.U32 R7, RZ, RZ, R8 ;  /* 0x000000ffff077224 */ /* 0x000fe200078e0008 */
[----:B------:R-:W-:Y:S01]  /*4030*/  LOP3.LUT R8, R3, 0x86, RZ, 0xfc, !PT ;  /* 0x0000008603087812 */ /* 0x000fe200078efcff */
[--C-:B------:R-:W-:Y:S01]  /*4040*/  @!P4 IMAD.IADD R243, R243, 0x1, -R0.reuse ;  /* 0x00000001f3f3c824 */ /* 0x100fe200078e0a00 */
[----:B------:R-:W-:Y:S01]  /*4050*/  ISETP.GE.AND P4, PT, R9, RZ, PT ;  /* 0x000000ff0900720c */ /* 0x000fe20003f86270 */
[----:B------:R-:W-:Y:S01]  /*4060*/  IMAD.HI.U32 R4, R2, R7, RZ ;  /* 0x0000000702047227 */ /* 0x000fe200078e00ff */
[----:B------:R-:W-:Y:S02]  /*4070*/  IABS R9, R8 ;  /* 0x0000000800097213 */ /* 0x000fe40000000000 */
[C---:B------:R-:W-:Y:S01]  /*4080*/  ISETP.GT.U32.AND P1, PT, R0.reuse, R243, PT ;  /* 0x000000f30000720c */ /* 0x040fe20003f24070 */
[----:B------:R-:W-:Y:S01]  /*4090*/  @!P5 IMAD.IADD R245, R245, 0x1, -R0 ;  /* 0x00000001f5f5d824 */ /* 0x000fe200078e0a00 */
[----:B------:R-:W-:Y:S01]  /*40a0*/  IABS R137, R136 ;  /* 0x0000008800897213 */ /* 0x000fe20000000000 */
[----:B------:R-:W-:Y:S01]  /*40b0*/  IMAD.MOV R4, RZ, RZ, -R4 ;  /* 0x000000ffff047224 */ /* 0x000fe200078e0a04 */
[----:B------:R-:W-:Y:S01]  /*40c0*/  LOP3.LUT R147, R3, 0x1a2, RZ, 0xfc, !PT ;  /* 0x000001a203937812 */ /* 0x000fe200078efcff */
[----:B------:R-:W-:Y:S01]  /*40d0*/  @!P2 IMAD.IADD R241, R241, 0x1, -R0 ;  /* 0x00000001f1f1a824 */ /* 0x000fe200078e0a00 */
[C---:B------:R-:W-:Y:S01]  /*40e0*/  ISETP.GT.U32.AND P5, PT, R0.reuse, R245, PT ;  /* 0x000000f50000720c */ /* 0x040fe20003fa4070 */
[C---:B------:R-:W-:Y:S01]  /*40f0*/  IMAD R246, R0.reuse, R4, R7 ;  /* 0x0000000400f67224 */ /* 0x040fe200078e0207 */
[----:B------:R-:W-:Y:S01]  /*4100*/  ISETP.GT.U32.AND P2, PT, R0, R244, PT ;  /* 0x000000f40000720c */ /* 0x000fe20003f44070 */
[----:B------:R-:W-:Y:S01]  /*4110*/  IMAD.HI.U32 R4, R2, R9, RZ ;  /* 0x0000000902047227 */ /* 0x000fe200078e00ff */
[----:B------:R-:W-:-:S02]  /*4120*/  IABS R141, R142 ;  /* 0x0000008e008d7213 */ /* 0x000fc40000000000 */
[----:B------:R-:W-:Y:S01]  /*4130*/  IABS R139, R147 ;  /* 0x00000093008b7213 */ /* 0x000fe20000000000 */
[----:B------:R-:W-:Y:S01]  /*4140*/  IMAD.MOV R5, RZ, RZ, -R5 ;  /* 0x000000ffff057224 */ /* 0x000fe200078e0a05 */
[C---:B------:R-:W-:Y:S01]  /*4150*/  LOP3.LUT R146, R3.reuse, 0x1a6, RZ, 0xfc, !PT ;  /* 0x000001a603927812 */ /* 0x040fe200078efcff */
[----:B------:R-:W-:Y:S01]  /*4160*/  IMAD.MOV R4, RZ, RZ, -R4 ;  /* 0x000000ffff047224 */ /* 0x000fe200078e0a04 */
[----:B------:R-:W-:Y:S01]  /*4170*/  LOP3.LUT R144, R3, 0x1a8, RZ, 0xfc, !PT ;  /* 0x000001a803907812 */ /* 0x000fe200078efcff */
[C---:B------:R-:W-:Y:S01]  /*4180*/  IMAD R247, R0.reuse, R5, R247 ;  /* 0x0000000500f77224 */ /* 0x040fe200078e02f7 */
[----:B------:R-:W-:Y:S01]  /*4190*/  IABS R143, R146 ;  /* 0x00000092008f7213 */ /* 0x000fe20000000000 */
[--C-:B------:R-:W-:Y:S01]  /*41a0*/  @!P1 IMAD.IADD R243, R243, 0x1, -R0.reuse ;  /* 0x00000001f3f39824 */ /* 0x100fe200078e0a00 */
[C---:B------:R-:W-:Y:S01]  /*41b0*/  ISETP.GT.U32.AND P1, PT, R0.reuse, R246, PT ;  /* 0x000000f60000720c */ /* 0x040fe20003f24070 */
[C---:B------:R-:W-:Y:S01]  /*41c0*/  IMAD R248, R0.reuse, R4, R9 ;  /* 0x0000000400f87224 */ /* 0x040fe200078e0209 */
[----:B------:R-:W-:Y:S01]  /*41d0*/  IABS R145, R144 ;  /* 0x0000009000917213 */ /* 0x000fe20000000000 */
[----:B------:R-:W-:Y:S01]  /*41e0*/  @!P6 IMAD.MOV R243, RZ, RZ, -R243 ;  /* 0x000000fffff3e224 */ /* 0x000fe200078e0af3 */
[C---:B------:R-:W-:Y:S01]  /*41f0*/  ISETP.GT.U32.AND P6, PT, R0.reuse, R247, PT ;  /* 0x000000f70000720c */ /* 0x040fe20003fc4070 */
[--C-:B------:R-:W-:Y:S01]  /*4200*/  @!P5 IMAD.IADD R245, R245, 0x1, -R0.reuse ;  /* 0x00000001f5f5d824 */ /* 0x100fe200078e0a00 */
[----:B------:R-:W-:Y:S01]  /*4210*/  ISETP.GT.U32.AND P5, PT, R0, R248, PT ;  /* 0x000000f80000720c */ /* 0x000fe20003fa4070 */
[----:B------:R-:W-:Y:S01]  /*4220*/  @!P2 IMAD.IADD R244, R244, 0x1, -R0 ;  /* 0x00000001f4f4a824 */ /* 0x000fe200078e0a00 */
[----:B------:R-:W-:Y:S01]  /*4230*/  ISETP.GE.AND P2, PT, R10, RZ, PT ;  /* 0x000000ff0a00720c */ /* 0x000fe20003f46270 */
[----:B------:R-:W-:Y:S01]  /*4240*/  @!P3 IMAD.MOV R241, RZ, RZ, -R241 ;  /* 0x000000fffff1b224 */ /* 0x000fe200078e0af1 */
[----:B------:R-:W-:Y:S01]  /*4250*/  LOP3.LUT R10, R3, 0x88, RZ, 0xfc, !PT ;  /* 0x00000088030a7812 */ /* 0x000fe200078efcff */
[----:B------:R-:W-:Y:S01]  /*4260*/  @!P0 IMAD.MOV R242, RZ, RZ, -R242 ;  /* 0x000000fffff28224 */ /* 0x000fe200078e0af2 */
[----:B------:R-:W-:Y:S01]  /*4270*/  ISETP.GT.U32.AND P3, PT, R0, R244, PT ;  /* 0x000000f40000720c */ /* 0x000fe20003f64070 */
[----:B------:R-:W-:Y:S01]  /*4280*/  @!P1 IMAD.IADD R246, R246, 0x1, -R0 ;  /* 0x00000001f6f69824 */ /* 0x000fe200078e0a00 */
[----:B------:R-:W-:-:S02]  /*4290*/  ISETP.GE.AND P0, PT, R11, RZ, PT ;  /* 0x000000ff0b00720c */ /* 0x000fc40003f06270 */
[----:B------:R-:W-:Y:S01]  /*42a0*/  IABS R249, R10 ;  /* 0x0000000a00f97213 */ /* 0x000fe20000000000 */
[--C-:B------:R-:W-:Y:S01]  /*42b0*/  @!P6 IMAD.IADD R247, R247, 0x1, -R0.reuse ;  /* 0x00000001f7f7e824 */ /* 0x100fe200078e0a00 */
[----:B------:R-:W-:Y:S01]  /*42c0*/  LOP3.LUT R11, R3, 0x8a, RZ, 0xfc, !PT ;  /* 0x0000008a030b7812 */ /* 0x000fe200078efcff */
[----:B------:R-:W-:Y:S01]  /*42d0*/  @!P5 IMAD.IADD R248, R248, 0x1, -R0 ;  /* 0x00000001f8f8d824 */ /* 0x000fe200078e0a00 */
[----:B------:R-:W-:Y:S01]  /*42e0*/  ISETP.GT.U32.AND P6, PT, R0, R246, PT ;  /* 0x000000f60000720c */ /* 0x000fe20003fc4070 */
[----:B------:R-:W-:Y:S01]  /*42f0*/  IMAD.HI.U32 R4, R2, R249, RZ ;  /* 0x000000f902047227 */ /* 0x000fe200078e00ff */
[----:B------:R-:W-:Y:S02]  /*4300*/  IABS R7, R11 ;  /* 0x0000000b00077213 */ /* 0x000fe40000000000 */
[----:B------:R-:W-:Y:S01]  /*4310*/  ISETP.GT.U32.AND P5, PT, R0, R248, PT ;  /* 0x000000f80000720c */ /* 0x000fe20003fa4070 */
[----:B------:R-:W-:Y:S01]  /*4320*/  IMAD.MOV R5, RZ, RZ, -R4 ;  /* 0x000000ffff057224 */ /* 0x000fe200078e0a04 */
[----:B------:R-:W-:Y:S01]  /*4330*/  @!P3 IADD3 R244, R244, -R0, RZ ;  /* 0x80000000f4f4b210 */ /* 0x000fe20007ffe0ff */
[----:B------:R-:W-:Y:S01]  /*4340*/  IMAD.HI.U32 R4, R2, R7, RZ ;  /* 0x0000000702047227 */ /* 0x000fe200078e00ff */
[----:B------:R-:W-:-:S02]  /*4350*/  ISETP.GE.AND P1, PT, R8, RZ, PT ;  /* 0x000000ff0800720c */ /* 0x000fc40003f26270 */
[----:B------:R-:W-:Y:S01]  /*4360*/  ISETP.GE.AND P3, PT, R12, RZ, PT ;  /* 0x000000ff0c00720c */ /* 0x000fe20003f66270 */
[C---:B------:R-:W-:Y:S01]  /*4370*/  IMAD R249, R0.reuse, R5, R249 ;  /* 0x0000000500f97224 */ /* 0x040fe200078e02f9 */
[C---:B------:R-:W-:Y:S01]  /*4380*/  LOP3.LUT R8, R3.reuse, 0x8c, RZ, 0xfc, !PT ;  /* 0x0000008c03087812 */ /* 0x040fe200078efcff */
[----:B------:R-:W-:Y:S01]  /*4390*/  IMAD.MOV R4, RZ, RZ, -R4 ;  /* 0x000000ffff047224 */ /* 0x000fe200078e0a04 */
[----:B------:R-:W-:Y:S01]  /*43a0*/  LOP3.LUT R12, R3, 0x8e, RZ, 0xfc, !PT ;  /* 0x0000008e030c7812 */ /* 0x000fe200078efcff */
[----:B------:R-:W-:Y:S01]  /*43b0*/  @!P4 IMAD.MOV R244, RZ, RZ, -R244 ;  /* 0x000000fffff4c224 */ /* 0x000fe200078e0af4 */
[----:B------:R-:W-:Y:S01]  /*43c0*/  ISETP.GT.U32.AND P4, PT, R0, R247, PT ;  /* 0x000000f70000720c */ /* 0x000fe20003f84070 */
[----:B------:R-:W-:Y:S01]  /*43d0*/  @!P6 IMAD.IADD R246, R246, 0x1, -R0 ;  /* 0x00000001f6f6e824 */ /* 0x000fe200078e0a00 */
[C---:B------:R-:W-:Y:S01]  /*43e0*/  ISETP.GT.U32.AND P6, PT, R0.reuse, R249, PT ;  /* 0x000000f90000720c */ /* 0x040fe20003fc4070 */
[----:B------:R-:W-:Y:S01]  /*43f0*/  IMAD R250, R0, R4, R7 ;  /* 0x0000000400fa7224 */ /* 0x000fe200078e0207 */
[----:B------:R-:W-:Y:S01]  /*4400*/  @!P5 IADD3 R248, R248, -R0, RZ ;  /* 0x80000000f8f8d210 */ /* 0x000fe20007ffe0ff */
[----:B------:R-:W-:Y:S01]  /*4410*/  @!P2 IMAD.MOV R245, RZ, RZ, -R245 ;  /* 0x000000fffff5a224 */ /* 0x000fe200078e0af5 */
[----:B------:R-:W-:Y:S01]  /*4420*/  IABS R9, R8 ;  /* 0x0000000800097213 */ /* 0x000fe20000000000 */
[----:B------:R-:W-:Y:S01]  /*4430*/  @!P0 IMAD.MOV R246, RZ, RZ, -R246 ;  /* 0x000000fffff68224 */ /* 0x000fe200078e0af6 */
[----:B------:R-:W-:Y:S01]  /*4440*/  ISETP.GT.U32.AND P5, PT, R0, R250, PT ;  /* 0x000000fa0000720c */ /* 0x000fe20003fa4070 */
[----:B------:R-:W-:Y:S01]  /*4450*/  @!P1 IMAD.MOV R248, RZ, RZ, -R248 ;  /* 0x000000fffff89224 */ /* 0x000fe200078e0af8 */
[----:B------:R-:W-:Y:S01]  /*4460*/  IABS R181, R12 ;  /* 0x0000000c00b57213 */ /* 0x000fe20000000000 */
[----:B------:R-:W-:Y:S01]  /*4470*/  IMAD.HI.U32 R4, R2, R9, RZ ;  /* 0x0000000902047227 */ /* 0x000fe200078e00ff */
[----:B------:R-:W-:-:S02]  /*4480*/  ISETP.GE.AND P1, PT, R8, RZ, PT ;  /* 0x000000ff0800720c */ /* 0x000fc40003f26270 */
[----:B------:R-:W-:Y:S01]  /*4490*/  LOP3.LUT R8, R3, 0x96, RZ, 0xfc, !PT ;  /* 0x0000009603087812 */ /* 0x000fe200078efcff */
[--C-:B------:R-:W-:Y:S01]  /*44a0*/  @!P4 IMAD.IADD R247, R247, 0x1, -R0.reuse ;  /* 0x00000001f7f7c824 */ /* 0x100fe200078e0a00 */
[----:B------:R-:W-:Y:S01]  /*44b0*/  ISETP.GE.AND P4, PT, R10, RZ, PT ;  /* 0x000000ff0a00720c */ /* 0x000fe20003f86270 */
[----:B------:R-:W-:Y:S01]  /*44c0*/  IMAD.HI.U32 R5, R2, R181, RZ ;  /* 0x000000b502057227 */ /* 0x000fe200078e00ff */
[C---:B------:R-:W-:Y:S02]  /*44d0*/  LOP3.LUT R10, R3.reuse, 0x90, RZ, 0xfc, !PT ;  /* 0x00000090030a7812 */ /* 0x040fe400078efcff */
[----:B------:R-:W-:Y:S01]  /*44e0*/  LOP3.LUT R148, R3, 0x1aa, RZ, 0xfc, !PT ;  /* 0x000001aa03947812 */ /* 0x000fe200078efcff */
[----:B------:R-:W-:Y:S01]  /*44f0*/  @!P6 IMAD.IADD R249, R249, 0x1, -R0 ;  /* 0x00000001f9f9e824 */ /* 0x000fe200078e0a00 */
[----:B------:R-:W-:Y:S01]  /*4500*/  IABS R7, R10 ;  /* 0x0000000a00077213 */ /* 0x000fe20000000000 */
[----:B------:R-:W-:Y:S01]  /*4510*/  IMAD.MOV R4, RZ, RZ, -R4 ;  /* 0x000000ffff047224 */ /* 0x000fe200078e0a04 */
[----:B------:R-:W-:Y:S01]  /*4520*/  ISETP.GE.AND P6, PT, R11, RZ, PT ;  /* 0x000000ff0b00720c */ /* 0x000fe20003fc6270 */
[----:B------:R-:W-:Y:S01]  /*4530*/  IMAD.MOV R5, RZ, RZ, -R5 ;  /* 0x000000ffff057224 */ /* 0x000fe200078e0a05 */
[----:B------:R-:W-:Y:S01]  /*4540*/  LOP3.LUT R11, R3, 0x92, RZ, 0xfc, !PT ;  /* 0x00000092030b7812 */ /* 0x000fe200078efcff */
[----:B------:R-:W-:Y:S01]  /*4550*/  @!P5 IMAD.IADD R250, R250, 0x1, -R0 ;  /* 0x00000001fafad824 */ /* 0x000fe200078e0a00 */
[C---:B------:R-:W-:Y:S01]  /*4560*/  ISETP.GT.U32.AND P5, PT, R0.reuse, R249, PT ;  /* 0x000000f90000720c */ /* 0x040fe20003fa4070 */
[C---:B------:R-:W-:Y:S01]  /*4570*/  IMAD R180, R0.reuse, R4, R9 ;  /* 0x0000000400b47224 */ /* 0x040fe200078e0209 */
[----:B------:R-:W-:Y:S01]  /*4580*/  IABS R183, R11 ;  /* 0x0000000b00b77213 */ /* 0x000fe20000000000 */
[C---:B------:R-:W-:Y:S01]  /*4590*/  IMAD R181, R0.reuse, R5, R181 ;  /* 0x0000000500b57224 */ /* 0x040fe200078e02b5 */
[----:B------:R-:W-:Y:S01]  /*45a0*/  ISETP.GT.U32.AND P2, PT, R0, R250, PT ;  /* 0x000000fa0000720c */ /* 0x000fe20003f44070 */
[----:B------:R-:W-:Y:S01]  /*45b0*/  IMAD.HI.U32 R4, R2, R7, RZ ;  /* 0x0000000702047227 */ /* 0x000fe200078e00ff */
[----:B------:R-:W-:-:S02]  /*45c0*/  ISETP.GT.U32.AND P0, PT, R0, R180, PT ;  /* 0x000000b40000720c */ /* 0x000fc40003f04070 */
[----:B------:R-:W-:Y:S01]  /*45d0*/  IABS R9, R8 ;  /* 0x0000000800097213 */ /* 0x000fe20000000000 */
[----:B------:R-:W-:Y:S01]  /*45e0*/  @!P3 IMAD.MOV R247, RZ, RZ, -R247 ;  /* 0x000000fffff7b224 */ /* 0x000fe200078e0af7 */
[----:B------:R-:W-:Y:S01]  /*45f0*/  ISETP.GT.U32.AND P3, PT, R0, R181, PT ;  /* 0x000000b50000720c */ /* 0x000fe20003f64070 */
[----:B------:R-:W-:Y:S01]  /*4600*/  IMAD.HI.U32 R5, R2, R183, RZ ;  /* 0x000000b702057227 */ /* 0x000fe200078e00ff */
[----:B------:R-:W-:Y:S02]  /*4610*/  IADD3 R4, -R4, RZ, RZ ;  /* 0x000000ff04047210 */ /* 0x000fe40007ffe1ff */
[----:B------:R-:W-:Y:S01]  /*4620*/  LOP3.LUT R149, R3, 0x1ac, RZ, 0xfc, !PT ;  /* 0x000001ac03957812 */ /* 0x000fe200078efcff */
[--C-:B------:R-:W-:Y:S01]  /*4630*/  @!P5 IMAD.IADD R249, R249, 0x1, -R0.reuse ;  /* 0x00000001f9f9d824 */ /* 0x100fe200078e0a00 */
[----:B------:R-:W-:Y:S01]  /*4640*/  ISETP.GE.AND P5, PT, R12, RZ, PT ;  /* 0x000000ff0c00720c */ /* 0x000fe20003fa6270 */
[----:B------:R-:W-:Y:S01]  /*4650*/  IMAD.MOV R5, RZ, RZ, -R5 ;  /* 0x000000ffff057224 */ /* 0x000fe200078e0a05 */
[C---:B------:R-:W-:Y:S01]  /*4660*/  LOP3.LUT R12, R3.reuse, 0x9e, RZ, 0xfc, !PT ;  /* 0x0000009e030c7812 */ /* 0x040fe200078efcff */
[----:B------:R-:W-:Y:S01]  /*4670*/  IMAD R182, R0, R4, R7 ;  /* 0x0000000400b67224 */ /* 0x000fe200078e0207 */
[C---:B------:R-:W-:Y:S01]  /*4680*/  LOP3.LUT R151, R3.reuse, 0x1b8, RZ, 0xfc, !PT ;  /* 0x000001b803977812 */ /* 0x040fe200078efcff */
[--C-:B------:R-:W-:Y:S01]  /*4690*/  @!P2 IMAD.IADD R250, R250, 0x1, -R0.reuse ;  /* 0x00000001fafaa824 */ /* 0x100fe200078e0a00 */
[----:B------:R-:W-:Y:S01]  /*46a0*/  ISETP.GE.AND P2, PT, R10, RZ, PT ;  /* 0x000000ff0a00720c */ /* 0x000fe20003f46270 */
[C---:B------:R-:W-:Y:S01]  /*46b0*/  IMAD R183, R0.reuse, R5, R183 ;  /* 0x0000000500b77224 */ /* 0x040fe200078e02b7 */
[----:B------:R-:W-:Y:S01]  /*46c0*/  LOP3.LUT R5, R3, 0x94, RZ, 0xfc, !PT ;  /* 0x0000009403057812 */ /* 0x000fe200078efcff */
[----:B------:R-:W-:Y:S01]  /*46d0*/  @!P4 IMAD.MOV R249, RZ, RZ, -R249 ;  /* 0x000000fffff9c224 */ /* 0x000fe200078e0af9 */
[C---:B------:R-:W-:Y:S01]  /*46e0*/  ISETP.GT.U32.AND P4, PT, R0.reuse, R182, PT ;  /* 0x000000b60000720c */ /* 0x040fe20003f84070 */
[----:B------:R-:W-:Y:S01]  /*46f0*/  @!P3 IMAD.IADD R181, R181, 0x1, -R0 ;  /* 0x00000001b5b5b824 */ /* 0x000fe200078e0a00 */
[----:B------:R-:W-:Y:S01]  /*4700*/  IABS R7, R5 ;  /* 0x0000000500077213 */ /* 0x000fe20000000000 */
[----:B------:R-:W-:Y:S01]  /*4710*/  @!P6 IMAD.MOV R250, RZ, RZ, -R250 ;  /* 0x000000fffffae224 */ /* 0x000fe200078e0afa */
[----:B------:R-:W-:Y:S01]  /*4720*/  ISETP.GT.U32.AND P6, PT, R0, R183, PT ;  /* 0x000000b70000720c */ /* 0x000fe20003fc4070 */
[----:B------:R-:W-:Y:S01]  /*4730*/  @!P0 IMAD.IADD R180, R180, 0x1, -R0 ;  /* 0x00000001b4b48824 */ /* 0x000fe200078e0a00 */
[----:B------:R-:W-:Y:S01]  /*4740*/  ISETP.GT.U32.AND P3, PT, R0, R181, PT ;  /* 0x000000b50000720c */ /* 0x000fe20003f64070 */
[----:B------:R-:W-:Y:S01]  /*4750*/  IMAD.HI.U32 R4, R2, R7, RZ ;  /* 0x0000000702047227 */ /* 0x000fe200078e00ff */
[----:B------:R-:W-:-:S02]  /*4760*/  LOP3.LUT R10, R3, 0x98, RZ, 0xfc, !PT ;  /* 0x00000098030a7812 */ /* 0x000fc400078efcff */
[----:B------:R-:W-:Y:S02]  /*4770*/  ISETP.GT.U32.AND P0, PT, R0, R180, PT ;  /* 0x000000b40000720c */ /* 0x000fe40003f04070 */
[----:B------:R-:W-:Y:S01]  /*4780*/  IADD3 R4, -R4, RZ, RZ ;  /* 0x000000ff04047210 */ /* 0x000fe20007ffe1ff */
[--C-:B------:R-:W-:Y:S01]  /*4790*/  @!P4 IMAD.IADD R182, R182, 0x1, -R0.reuse ;  /* 0x00000001b6b6c824 */ /* 0x100fe200078e0a00 */
[----:B------:R-:W-:Y:S02]  /*47a0*/  IABS R189, R10 ;  /* 0x0000000a00bd7213 */ /* 0x000fe40000000000 */
[----:B------:R-:W-:Y:S01]  /*47b0*/  IABS R153, R151 ;  /* 0x0000009700997213 */ /* 0x000fe20000000000 */
[--C-:B------:R-:W-:Y:S01]  /*47c0*/  @!P6 IMAD.IADD R183, R183, 0x1, -R0.reuse ;  /* 0x00000001b7b7e824 */ /* 0x100fe200078e0a00 */
[----:B------:R-:W-:Y:S01]  /*47d0*/  ISETP.GT.U32.AND P4, PT, R0, R182, PT ;  /* 0x000000b60000720c */ /* 0x000fe20003f84070 */
[----:B------:R-:W-:Y:S01]  /*47e0*/  @!P3 IMAD.IADD R181, R181, 0x1, -R0 ;  /* 0x00000001b5b5b824 */ /* 0x000fe200078e0a00 */
[----:B------:R-:W-:Y:S01]  /*47f0*/  ISETP.GE.AND P3, PT, R5, RZ, PT ;  /* 0x000000ff0500720c */ /* 0x000fe20003f66270 */
[----:B------:R-:W-:Y:S01]  /*4800*/  IMAD.HI.U32 R5, R2, R9, RZ ;  /* 0x0000000902057227 */ /* 0x000fe200078e00ff */
[----:B------:R-:W-:-:S02]  /*4810*/  ISETP.GT.U32.AND P6, PT, R0, R183, PT ;  /* 0x000000b70000720c */ /* 0x000fc40003fc4070 */
[C---:B------:R-:W-:Y:S01]  /*4820*/  LOP3.LUT R152, R3.reuse, 0x1ba, RZ, 0xfc, !PT ;  /* 0x000001ba03987812 */ /* 0x040fe200078efcff */
[----:B------:R-:W-:Y:S01]  /*4830*/  IMAD.MOV R5, RZ, RZ, -R5 ;  /* 0x000000ffff057224 */ /* 0x000fe200078e0a05 */
[----:B------:R-:W-:Y:S01]  /*4840*/  LOP3.LUT R157, R3, 0x1bc, RZ, 0xfc, !PT ;  /* 0x000001bc039d7812 */ /* 0x000fe200078efcff */
[C---:B------:R-:W-:Y:S01]  /*4850*/  IMAD R188, R0.reuse, R4, R7 ;  /* 0x0000000400bc7224 */ /* 0x040fe200078e0207 */
[----:B------:R-:W-:Y:S01]  /*4860*/  IABS R7, R12 ;  /* 0x0000000c00077213 */ /* 0x000fe20000000000 */
[----:B------:R-:W-:Y:S01]  /*4870*/  IMAD R190, R0, R5, R9 ;  /* 0x0000000500be7224 */ /* 0x000fe200078e0209 */
[----:B------:R-:W-:Y:S01]  /*4880*/  IABS R9, R14 ;  /* 0x0000000e00097213 */ /* 0x000fe20000000000 */
[--C-:B------:R-:W-:Y:S01]  /*4890*/  @!P4 IMAD.IADD R182, R182, 0x1, -R0.reuse ;  /* 0x00000001b6b6c824 */ /* 0x100fe200078e0a00 */
[----:B------:R-:W-:Y:S01]  /*48a0*/  ISETP.GT.U32.AND P4, PT, R0, R188, PT ;  /* 0x000000bc0000720c */ /* 0x000fe20003f84070 */
[--C-:B------:R-:W-:Y:S01]  /*48b0*/  @!P0 IMAD.IADD R180, R180, 0x1, -R0.reuse ;  /* 0x00000001b4b48824 */ /* 0x100fe200078e0a00 */
[----:B------:R-:W-:Y:S01]  /*48c0*/  ISETP.GE.AND P0, PT, R11, RZ, PT ;  /* 0x000000ff0b00720c */ /* 0x000fe20003f06270 */
[----:B------:R-:W-:Y:S01]  /*48d0*/  @!P6 IMAD.IADD R183, R183, 0x1, -R0 ;  /* 0x00000001b7b7e824 */ /* 0x000fe200078e0a00 */
[----:B------:R-:W-:Y:S01]  /*48e0*/  ISETP.GT.U32.AND P6, PT, R0, R190, PT ;  /* 0x000000be0000720c */ /* 0x000fe20003fc4070 */
[----:B------:R-:W-:Y:S01]  /*48f0*/  @!P1 IMAD.MOV R180, RZ, RZ, -R180 ;  /* 0x000000ffffb49224 */ /* 0x000fe200078e0ab4 */
[----:B------:R-:W-:Y:S01]  /*4900*/  ISETP.GE.AND P1, PT, R8, RZ, PT ;  /* 0x000000ff0800720c */ /* 0x000fe20003f26270 */
[----:B------:R-:W-:Y:S01]  /*4910*/  IMAD.HI.U32 R4, R2, R189, RZ ;  /* 0x000000bd02047227 */ /* 0x000fe200078e00ff */
[----:B------:R-:W-:-:S02]  /*4920*/  LOP3.LUT R8, R3, 0x9a, RZ, 0xfc, !PT ;  /* 0x0000009a03087812 */ /* 0x000fc400078efcff */
[C---:B------:R-:W-:Y:S01]  /*4930*/  LOP3.LUT R11, R3.reuse, 0x9c, RZ, 0xfc, !PT ;  /* 0x0000009c030b7812 */ /* 0x040fe200078efcff */
[----:B------:R-:W-:Y:S01]  /*4940*/  IMAD.MOV R4, RZ, RZ, -R4 ;  /* 0x000000ffff047224 */ /* 0x000fe200078e0a04 */
[----:B------:R-:W-:Y:S01]  /*4950*/  IABS R185, R8 ;  /* 0x0000000800b97213 */ /* 0x000fe20000000000 */
[----:B------:R-:W-:Y:S01]  /*4960*/  @!P4 IMAD.IADD R188, R188, 0x1, -R0 ;  /* 0x00000001bcbcc824 */ /* 0x000fe200078e0a00 */
[----:B------:R-:W-:Y:S01]  /*4970*/  IABS R187, R11 ;  /* 0x0000000b00bb7213 */ /* 0x000fe20000000000 */
[----:B------:R-:W-:Y:S01]  /*4980*/  IMAD R189, R0, R4, R189 ;  /* 0x0000000400bd7224 */ /* 0x000fe200078e02bd */
[----:B------:R-:W-:Y:S01]  /*4990*/  IABS R155, R152 ;  /* 0x00000098009b7213 */ /* 0x000fe20000000000 */
[----:B------:R-:W-:Y:S01]  /*49a0*/  IMAD.HI.U32 R4, R2, R185, RZ ;  /* 0x000000b902047227 */ /* 0x000fe200078e00ff */
[----:B------:R-:W-:Y:S02]  /*49b0*/  @!P6 IADD3 R190, R190, -R0, RZ ;  /* 0x80000000bebee210 */ /* 0x000fe40007ffe0ff */
[C---:B------:R-:W-:Y:S01]  /*49c0*/  ISETP.GT.U32.AND P6, PT, R0.reuse, R188, PT ;  /* 0x000000bc0000720c */ /* 0x040fe20003fc4070 */
[----:B------:R-:W-:Y:S01]  /*49d0*/  IMAD.MOV R4, RZ, RZ, -R4 ;  /* 0x000000ffff047224 */ /* 0x000fe200078e0a04 */
[----:B------:R-:W-:Y:S01]  /*49e0*/  ISETP.GT.U32.AND P4, PT, R0, R189, PT ;  /* 0x000000bd0000720c */ /* 0x000fe20003f84070 */
[----:B------:R-:W-:Y:S01]  /*49f0*/  IMAD.HI.U32 R5, R2, R187, RZ ;  /* 0x000000bb02057227 */ /* 0x000fe200078e00ff */
[----:B------:R-:W-:-:S02]  /*4a00*/  LOP3.LUT R154, R3, 0x1c2, RZ, 0xfc, !PT ;  /* 0x000001c2039a7812 */ /* 0x000fc400078efcff */
[C---:B------:R-:W-:Y:S01]  /*4a10*/  LOP3.LUT R156, R3.reuse, 0x1c4, RZ, 0xfc, !PT ;  /* 0x000001c4039c7812 */ /* 0x040fe200078efcff */
[----:B------:R-:W-:Y:S01]  /*4a20*/  IMAD R185, R0, R4, R185 ;  /* 0x0000000400b97224 */ /* 0x000fe200078e02b9 */
[C---:B------:R-:W-:Y:S01]  /*4a30*/  LOP3.LUT R161, R3.reuse, 0x1ce, RZ, 0xfc, !PT ;  /* 0x000001ce03a17812 */ /* 0x040fe200078efcff */
[----:B------:R-:W-:Y:S01]  /*4a40*/  IMAD.HI.U32 R4, R2, R7, RZ ;  /* 0x0000000702047227 */ /* 0x000fe200078e00ff */
[----:B------:R-:W-:Y:S02]  /*4a50*/  IABS R158, R156 ;  /* 0x0000009c009e7213 */ /* 0x000fe40000000000 */
[----:B------:R-:W-:Y:S01]  /*4a60*/  IABS R159, R161 ;  /* 0x000000a1009f7213 */ /* 0x000fe20000000000 */
[----:B------:R-:W-:Y:S01]  /*4a70*/  @!P6 IMAD.IADD R188, R188, 0x1, -R0 ;  /* 0x00000001bcbce824 */ /* 0x000fe200078e0a00 */
[C---:B------:R-:W-:Y:S01]  /*4a80*/  ISETP.GT.U32.AND P6, PT, R0.reuse, R185, PT ;  /* 0x000000b90000720c */ /* 0x040fe20003fc4070 */
[----:B------:R-:W-:Y:S01]  /*4a90*/  IMAD.MOV R5, RZ, RZ, -R5 ;  /* 0x000000ffff057224 */ /* 0x000fe200078e0a05 */
[C---:B------:R-:W-:Y:S01]  /*4aa0*/  LOP3.LUT R163, R3.reuse, 0x1d0, RZ, 0xfc, !PT ;  /* 0x000001d003a37812 */ /* 0x040fe200078efcff */
[----:B------:R-:W-:Y:S01]  /*4ab0*/  IMAD.MOV R4, RZ, RZ, -R4 ;  /* 0x000000ffff047224 */ /* 0x000fe200078e0a04 */
[C---:B------:R-:W-:Y:S01]  /*4ac0*/  LOP3.LUT R167, R3.reuse, 0x1de, RZ, 0xfc, !PT ;  /* 0x000001de03a77812 */ /* 0x040fe200078efcff */
[C---:B------:R-:W-:Y:S01]  /*4ad0*/  IMAD R187, R0.reuse, R5, R187 ;  /* 0x0000000500bb7224 */ /* 0x040fe200078e02bb */
[C---:B------:R-:W-:Y:S01]  /*4ae0*/  LOP3.LUT R178, R3.reuse, 0x1e2, RZ, 0xfc, !PT ;  /* 0x000001e203b27812 */ /* 0x040fe200078efcff */
[C---:B------:R-:W-:Y:S01]  /*4af0*/  IMAD R186, R0.reuse, R4, R7 ;  /* 0x0000000400ba7224 */ /* 0x040fe200078e0207 */
[----:B------:R-:W-:Y:S01]  /*4b00*/  LOP3.LUT R251, R3, 0x1e4, RZ, 0xfc, !PT ;  /* 0x000001e403fb7812 */ /* 0x000fe200078efcff */
[----:B------:R-:W-:Y:S01]  /*4b10*/  @!P3 IMAD.MOV R188, RZ, RZ, -R188 ;  /* 0x000000ffffbcb224 */ /* 0x000fe200078e0abc */
[----:B------:R-:W-:Y:S01]  /*4b20*/  ISETP.GT.U32.AND P3, PT, R0, R187, PT ;  /* 0x000000bb0000720c */ /* 0x000fe20003f64070 */
[----:B------:R-:W-:Y:S01]  /*4b30*/  IMAD.HI.U32 R5, R2, R9, RZ ;  /* 0x0000000902057227 */ /* 0x000fe200078e00ff */
[----:B------:R-:W-:-:S02]  /*4b40*/  IABS R169, R178 ;  /* 0x000000b200a97213 */ /* 0x000fc40000000000 */
[----:B-1----:R-:W-:Y:S01]  /*4b50*/  LOP3.LUT R198, R3, 0x1e6, RZ, 0xfc, !PT ;  /* 0x000001e603c67812 */ /* 0x002fe200078efcff */
[--C-:B------:R-:W-:Y:S01]  /*4b60*/  @!P6 IMAD.IADD R185, R185, 0x1, -R0.reuse ;  /* 0x00000001b9b9e824 */ /* 0x100fe200078e0a00 */
[----:B------:R-:W-:Y:S01]  /*4b70*/  ISETP.GT.U32.AND P6, PT, R0, R186, PT ;  /* 0x000000ba0000720c */ /* 0x000fe20003fc4070 */
[----:B------:R-:W-:Y:S01]  /*4b80*/  @!P5 IMAD.MOV R181, RZ, RZ, -R181 ;  /* 0x000000ffffb5d224 */ /* 0x000fe200078e0ab5 */
[----:B------:R-:W-:Y:S01]  /*4b90*/  ISETP.GE.AND P5, PT, R10, RZ, PT ;  /* 0x000000ff0a00720c */ /* 0x000fe20003fa6270 */
[----:B------:R-:W-:Y:S01]  /*4ba0*/  IMAD.MOV R5, RZ, RZ, -R5 ;  /* 0x000000ffff057224 */ /* 0x000fe200078e0a05 */
[----:B------:R-:W-:Y:S01]  /*4bb0*/  LOP3.LUT R10, R3, 0xa2, RZ, 0xfc, !PT ;  /* 0x000000a2030a7812 */ /* 0x000fe200078efcff */
[----:B------:R-:W-:Y:S01]  /*4bc0*/  @!P0 IMAD.MOV R183, RZ, RZ, -R183 ;  /* 0x000000ffffb78224 */ /* 0x000fe200078e0ab7 */
[----:B------:R-:W-:Y:S01]  /*4bd0*/  ISETP.GE.AND P0, PT, R8, RZ, PT ;  /* 0x000000ff0800720c */ /* 0x000fe20003f06270 */
[C---:B------:R-:W-:Y:S01]  /*4be0*/  IMAD R8, R0.reuse, R5, R9 ;  /* 0x0000000500087224 */ /* 0x040fe200078e0209 */
[----:B------:R-:W-:Y:S01]  /*4bf0*/  IABS R9, R10 ;  /* 0x0000000a00097213 */ /* 0x000fe20000000000 */
[----:B------:R-:W-:Y:S01]  /*4c00*/  @!P3 IMAD.IADD R187, R187, 0x1, -R0 ;  /* 0x00000001bbbbb824 */ /* 0x000fe200078e0a00 */
[C---:B------:R-:W-:Y:S01]  /*4c10*/  ISETP.GT.U32.AND P3, PT, R0.reuse, R185, PT ;  /* 0x000000b90000720c */ /* 0x040fe20003f64070 */
[----:B------:R-:W-:Y:S01]  /*4c20*/  @!P2 IMAD.MOV R182, RZ, RZ, -R182 ;  /* 0x000000ffffb6a224 */ /* 0x000fe200078e0ab6 */
[----:B------:R-:W-:Y:S01]  /*4c30*/  ISETP.GT.U32.AND P2, PT, R0, R190, PT ;  /* 0x000000be0000720c */ /* 0x000fe20003f44070 */
[----:B------:R-:W-:Y:S01]  /*4c40*/  @!P6 IMAD.IADD R186, R186, 0x1, -R0 ;  /* 0x00000001babae824 */ /* 0x000fe200078e0a00 */
[C---:B------:R-:W-:Y:S01]  /*4c50*/  LOP3.LUT R196, R3.reuse, 0x1ea, RZ, 0xfc, !PT ;  /* 0x000001ea03c47812 */ /* 0x040fe200078efcff */
[----:B------:R-:W-:Y:S01]  /*4c60*/  IMAD.HI.U32 R4, R2, R9, RZ ;  /* 0x0000000902047227 */ /* 0x000fe200078e00ff */
[----:B------:R-:W-:-:S02]  /*4c70*/  LOP3.LUT R197, R3, 0x1e8, RZ, 0xfc, !PT ;  /* 0x000001e803c57812 */ /* 0x000fc400078efcff */
[C---:B------:R-:W-:Y:S01]  /*4c80*/  ISETP.GT.U32.AND P6, PT, R0.reuse, R186, PT ;  /* 0x000000ba0000720c */ /* 0x040fe20003fc4070 */
[----:B------:R-:W-:Y:S01]  /*4c90*/  IMAD.MOV R4, RZ, RZ, -R4 ;  /* 0x000000ffff047224 */ /* 0x000fe200078e0a04 */
[----:B------:R-:W-:Y:S01]  /*4ca0*/  IABS R171, R198 ;  /* 0x000000c600ab7213 */ /* 0x000fe20000000000 */
[--C-:B------:R-:W-:Y:S01]  /*4cb0*/  @!P4 IMAD.IADD R189, R189, 0x1, -R0.reuse ;  /* 0x00000001bdbdc824 */ /* 0x100fe200078e0a00 */
[----:B------:R-:W-:Y:S01]  /*4cc0*/  IABS R173, R196 ;  /* 0x000000c400ad7213 */ /* 0x000fe20000000000 */
[--C-:B------:R-:W-:Y:S01]  /*4cd0*/  @!P3 IMAD.IADD R185, R185, 0x1, -R0.reuse ;  /* 0x00000001b9b9b824 */ /* 0x100fe200078e0a00 */
[C---:B------:R-:W-:Y:S01]  /*4ce0*/  ISETP.GT.U32.AND P3, PT, R0.reuse, R8, PT ;  /* 0x000000080000720c */ /* 0x040fe20003f64070 */
[C---:B------:R-:W-:Y:S01]  /*4cf0*/  IMAD R9, R0.reuse, R4, R9 ;  /* 0x0000000400097224 */ /* 0x040fe200078e0209 */
[----:B------:R-:W-:Y:S01]  /*4d00*/  ISETP.GT.U32.AND P4, PT, R0, R189, PT ;  /* 0x000000bd0000720c */ /* 0x000fe20003f84070 */
[----:B------:R-:W-:Y:S01]  /*4d10*/  @!P2 IMAD.IADD R190, R190, 0x1, -R0 ;  /* 0x00000001bebea824 */ /* 0x000fe200078e0a00 */
[----:B------:R-:W-:Y:S01]  /*4d20*/  ISETP.GE.AND P2, PT, R11, RZ, PT ;  /* 0x000000ff0b00720c */ /* 0x000fe20003f46270 */
[----:B------:R-:W-:Y:S01]  /*4d30*/  IMAD.HI.U32 R5, R2, R13, RZ ;  /* 0x0000000d02057227 */ /* 0x000fe200078e00ff */
[----:B------:R-:W-:-:S02]  /*4d40*/  IABS R11, R16 ;  /* 0x00000010000b7213 */ /* 0x000fc40000000000 */
[----:B------:R-:W-:Y:S01]  /*4d50*/  IABS R172, R197 ;  /* 0x000000c500ac7213 */ /* 0x000fe20000000000 */
[----:B------:R-:W-:Y:S01]  /*4d60*/  @!P6 IMAD.IADD R186, R186, 0x1, -R0 ;  /* 0x00000001babae824 */ /* 0x000fe200078e0a00 */
[C---:B------:R-:W-:Y:S01]  /*4d70*/  ISETP.GT.U32.AND P6, PT, R0.reuse, R9, PT ;  /* 0x000000090000720c */ /* 0x040fe20003fc4070 */
[----:B------:R-:W-:Y:S01]  /*4d80*/  @!P1 IMAD.MOV R190, RZ, RZ, -R190 ;  /* 0x000000ffffbe9224 */ /* 0x000fe200078e0abe */
[----:B------:R-:W-:Y:S01]  /*4d90*/  ISETP.GT.U32.AND P1, PT, R0, R187, PT ;  /* 0x000000bb0000720c */ /* 0x000fe20003f24070 */
[----:B------:R-:W-:Y:S01]  /*4da0*/  IMAD.HI.U32 R4, R2, R11, RZ ;  /* 0x0000000b02047227 */ /* 0x000fe200078e00ff */
[----:B------:R-:W-:Y:S02]  /*4db0*/  IADD3 R5, -R5, RZ, RZ ;  /* 0x000000ff05057210 */ /* 0x000fe40007ffe1ff */
[----:B------:R-:W-:Y:S01]  /*4dc0*/  @!P4 IADD3 R189, R189, -R0, RZ ;  /* 0x80000000bdbdc210 */ /* 0x000fe20007ffe0ff */
[----:B------:R-:W-:Y:S01]  /*4dd0*/  @!P3 IMAD.IADD R8, R8, 0x1, -R0 ;  /* 0x000000010808b824 */ /* 0x000fe200078e0a00 */
[----:B------:R-:W-:Y:S01]  /*4de0*/  ISETP.GE.AND P3, PT, R10, RZ, PT ;  /* 0x000000ff0a00720c */ /* 0x000fe20003f66270 */
[----:B------:R-:W-:Y:S01]  /*4df0*/  IMAD.MOV R4, RZ, RZ, -R4 ;  /* 0x000000ffff047224 */ /* 0x000fe200078e0a04 */
[----:B------:R-:W-:Y:S01]  /*4e00*/  ISETP.GE.AND P4, PT, R12, RZ, PT ;  /* 0x000000ff0c00720c */ /* 0x000fe20003f86270 */
[----:B------:R-:W-:Y:S01]  /*4e10*/  IMAD.HI.U32 R7, R2, R15, RZ ;  /* 0x0000000f02077227 */ /* 0x000fe200078e00ff */
[----:B------:R-:W-:-:S02]  /*4e20*/  LOP3.LUT R195, R3, 0x1ec, RZ, 0xfc, !PT ;  /* 0x000001ec03c37812 */ /* 0x000fc400078efcff */
[----:B------:R-:W-:Y:S01]  /*4e30*/  LOP3.LUT R194, R3, 0x1ee, RZ, 0xfc, !PT ;  /* 0x000001ee03c27812 */ /* 0x000fe200078efcff */
[--C-:B------:R-:W-:Y:S01]  /*4e40*/  @!P6 IMAD.IADD R9, R9, 0x1, -R0.reuse ;  /* 0x000000010909e824 */ /* 0x100fe200078e0a00 */
[C---:B------:R-:W-:Y:S01]  /*4e50*/  ISETP.GT.U32.AND P6, PT, R0.reuse, R8, PT ;  /* 0x000000080000720c */ /* 0x040fe20003fc4070 */
[----:B------:R-:W-:Y:S01]  /*4e60*/  IMAD R10, R0, R4, R11 ;  /* 0x00000004000a7224 */ /* 0x000fe200078e020b */
[----:B------:R-:W-:Y:S01]  /*4e70*/  LOP3.LUT R184, R3, 0x1f0, RZ, 0xfc, !PT ;  /* 0x000001f003b87812 */ /* 0x000fe200078efcff */
[--C-:B------:R-:W-:Y:S01]  /*4e80*/  @!P1 IMAD.IADD R187, R187, 0x1, -R0.reuse ;  /* 0x00000001bbbb9824 */ /* 0x100fe200078e0a00 */
[----:B------:R-:W-:Y:S01]  /*4e90*/  ISETP.GE.AND P1, PT, R14, RZ, PT ;  /* 0x000000ff0e00720c */ /* 0x000fe20003f26270 */
[----:B------:R-:W-:Y:S01]  /*4ea0*/  IMAD.MOV R7, RZ, RZ, -R7 ;  /* 0x000000ffff077224 */ /* 0x000fe200078e0a07 */
[----:B------:R-:W-:Y:S01]  /*4eb0*/  IABS R175, R194 ;  /* 0x000000c200af7213 */ /* 0x000fe20000000000 */
[C---:B------:R-:W-:Y:S01]  /*4ec0*/  IMAD R11, R0.reuse, R5, R13 ;  /* 0x00000005000b7224 */ /* 0x040fe200078e020d */
[----:B------:R-:W-:Y:S01]  /*4ed0*/  IABS R13, R19 ;  /* 0x00000013000d7213 */ /* 0x000fe20000000000 */
[----:B------:R-:W-:Y:S01]  /*4ee0*/  @!P5 IMAD.MOV R189, RZ, RZ, -R189 ;  /* 0x000000ffffbdd224 */ /* 0x000fe200078e0abd */
[C---:B------:R-:W-:Y:S01]  /*4ef0*/  ISETP.GT.U32.AND P5, PT, R0.reuse, R10, PT ;  /* 0x0000000a0000720c */ /* 0x040fe20003fa4070 */
[----:B------:R-:W-:Y:S01]  /*4f00*/  @!P0 IMAD.MOV R185, RZ, RZ, -R185 ;  /* 0x000000ffffb98224 */ /* 0x000fe200078e0ab9 */
[C---:B------:R-:W-:Y:S01]  /*4f10*/  ISETP.GT.U32.AND P0, PT, R0.reuse, R9, PT ;  /* 0x000000090000720c */ /* 0x040fe20003f04070 */
[C---:B------:R-:W-:Y:S01]  /*4f20*/  IMAD R12, R0.reuse, R7, R15 ;  /* 0x00000007000c7224 */ /* 0x040fe200078e020f */
[----:B------:R-:W-:Y:S01]  /*4f30*/  IABS R7, R20 ;  /* 0x0000001400077213 */ /* 0x000fe20000000000 */
[----:B------:R-:W-:Y:S01]  /*4f40*/  @!P2 IMAD.MOV R187, RZ, RZ, -R187 ;  /* 0x000000ffffbba224 */ /* 0x000fe200078e0abb */
[----:B------:R-:W-:Y:S01]  /*4f50*/  ISETP.GT.U32.AND P2, PT, R0, R11, PT ;  /* 0x0000000b0000720c */ /* 0x000fe20003f44070 */
[----:B------:R-:W-:Y:S01]  /*4f60*/  @!P6 IMAD.IADD R8, R8, 0x1, -R0 ;  /* 0x000000010808e824 */ /* 0x000fe200078e0a00 */
[----:B------:R-:W-:Y:S01]  /*4f70*/  ISETP.GT.U32.AND P6, PT, R0, R12, PT ;  /* 0x0000000c0000720c */ /* 0x000fe20003fc4070 */
[----:B------:R-:W-:Y:S01]  /*4f80*/  IMAD.HI.U32 R4, R2, R13, RZ ;  /* 0x0000000d02047227 */ /* 0x000fe200078e00ff */
[----:B------:R-:W-:-:S02]  /*4f90*/  IABS R179, R184 ;  /* 0x000000b800b37213 */ /* 0x000fc40000000000 */
[C---:B------:R-:W-:Y:S01]  /*4fa0*/  LOP3.LUT R193, R3.reuse, 0x1f2, RZ, 0xfc, !PT ;  /* 0x000001f203c17812 */ /* 0x040fe200078efcff */
[----:B------:R-:W-:Y:S01]  /*4fb0*/  IMAD.MOV R5, RZ, RZ, -R4 ;  /* 0x000000ffff057224 */ /* 0x000fe200078e0a04 */
[----:B------:R-:W-:Y:S01]  /*4fc0*/  LOP3.LUT R252, R3, 0x1f6, RZ, 0xfc, !PT ;  /* 0x000001f603fc7812 */ /* 0x000fe200078efcff */
[--C-:B------:R-:W-:Y:S01]  /*4fd0*/  @!P5 IMAD.IADD R10, R10, 0x1, -R0.reuse ;  /* 0x000000010a0ad824 */ /* 0x100fe200078e0a00 */
[----:B------:R-:W-:Y:S01]  /*4fe0*/  @!P0 IADD3 R9, R9, -R0, RZ ;  /* 0x8000000009098210 */ /* 0x000fe20007ffe0ff */
[C---:B------:R-:W-:Y:S01]  /*4ff0*/  IMAD R13, R0.reuse, R5, R13 ;  /* 0x00000005000d7224 */ /* 0x040fe200078e020d */
[----:B------:R-:W-:Y:S01]  /*5000*/  ISETP.GE.AND P0, PT, R17, RZ, PT ;  /* 0x000000ff1100720c */ /* 0x000fe20003f06270 */
[--C-:B------:R-:W-:Y:S01]  /*5010*/  @!P2 IMAD.IADD R11, R11, 0x1, -R0.reuse ;  /* 0x000000010b0ba824 */ /* 0x100fe200078e0a00 */
[C---:B------:R-:W-:Y:S01]  /*5020*/  ISETP.GT.U32.AND P2, PT, R0.reuse, R10, PT ;  /* 0x0000000a0000720c */ /* 0x040fe20003f44070 */
[----:B------:R-:W-:Y:S01]  /*5030*/  @!P3 IMAD.MOV R9, RZ, RZ, -R9 ;  /* 0x000000ffff09b224 */ /* 0x000fe200078e0a09 */
[----:B------:R-:W-:Y:S01]  /*5040*/  ISETP.GT.U32.AND P3, PT, R0, R13, PT ;  /* 0x0000000d0000720c */ /* 0x000fe20003f64070 */
[----:B------:R-:W-:Y:S01]  /*5050*/  @!P6 IMAD.IADD R12, R12, 0x1, -R0 ;  /* 0x000000010c0ce824 */ /* 0x000fe200078e0a00 */
[----:B------:R-:W-:Y:S01]  /*5060*/  ISETP.GT.U32.AND P6, PT, R0, R11, PT ;  /* 0x0000000b0000720c */ /* 0x000fe20003fc4070 */
[----:B------:R-:W-:Y:S01]  /*5070*/  @!P4 IMAD.MOV R186, RZ, RZ, -R186 ;  /* 0x000000ffffbac224 */ /* 0x000fe200078e0aba */
[----:B------:R-:W-:Y:S01]  /*5080*/  ISETP.GE.AND P4, PT, R16, RZ, PT ;  /* 0x000000ff1000720c */ /* 0x000fe20003f86270 */
[----:B------:R-:W-:Y:S01]  /*5090*/  IMAD.HI.U32 R4, R2, R7, RZ ;  /* 0x0000000702047227 */ /* 0x000fe200078e00ff */
[----:B------:R-:W-:-:S02]  /*50a0*/  LOP3.LUT R16, R3, 0xae, RZ, 0xfc, !PT ;  /* 0x000000ae03107812 */ /* 0x000fc400078efcff */
[----:B------:R-:W-:Y:S01]  /*50b0*/  ISETP.GE.AND P5, PT, R18, RZ, PT ;  /* 0x000000ff1200720c */ /* 0x000fe20003fa6270 */
[----:B------:R-:W-:Y:S01]  /*50c0*/  IMAD.MOV R4, RZ, RZ, -R4 ;  /* 0x000000ffff047224 */ /* 0x000fe200078e0a04 */
[----:B------:R-:W-:Y:S01]  /*50d0*/  IABS R15, R16 ;  /* 0x00000010000f7213 */ /* 0x000fe20000000000 */
[--C-:B------:R-:W-:Y:S01]  /*50e0*/  @!P2 IMAD.IADD R10, R10, 0x1, -R0.reuse ;  /* 0x000000010a0aa824 */ /* 0x100fe200078e0a00 */
[----:B------:R-:W-:Y:S01]  /*50f0*/  ISETP.GE.AND P2, PT, R19, RZ, PT ;  /* 0x000000ff1300720c */ /* 0x000fe20003f46270 */
[----:B------:R-:W-:Y:S01]  /*5100*/  IMAD R14, R0, R4, R7 ;  /* 0x00000004000e7224 */ /* 0x000fe200078e0207 */
[----:B------:R-:W-:Y:S01]  /*5110*/  LOP3.LUT R19, R3, 0xb2, RZ, 0xfc, !PT ;  /* 0x000000b203137812 */ /* 0x000fe200078efcff */
[----:B------:R-:W-:Y:S01]  /*5120*/  IMAD.HI.U32 R4, R2, R15, RZ ;  /* 0x0000000f02047227 */ /* 0x000fe200078e00ff */
[----:B------:R-:W-:Y:S02]  /*5130*/  @!P3 IADD3 R13, R13, -R0, RZ ;  /* 0x800000000d0db210 */ /* 0x000fe40007ffe0ff */
[----:B------:R-:W-:Y:S01]  /*5140*/  IABS R17, R19 ;  /* 0x0000001300117213 */ /* 0x000fe20000000000 */
[----:B------:R-:W-:Y:S01]  /*5150*/  @!P6 IMAD.IADD R11, R11, 0x1, -R0 ;  /* 0x000000010b0be824 */ /* 0x000fe200078e0a00 */
[C---:B------:R-:W-:Y:S01]  /*5160*/  ISETP.GT.U32.AND P6, PT, R0.reuse, R14, PT ;  /* 0x0000000e0000720c */ /* 0x040fe20003fc4070 */
[----:B------:R-:W-:Y:S01]  /*5170*/  @!P4 IMAD.MOV R10, RZ, RZ, -R10 ;  /* 0x000000ffff0ac224 */ /* 0x000fe200078e0a0a */
[C---:B------:R-:W-:Y:S01]  /*5180*/  ISETP.GT.U32.AND P4, PT, R0.reuse, R13, PT ;  /* 0x0000000d0000720c */ /* 0x040fe20003f84070 */
[----:B------:R-:W-:Y:S01]  /*5190*/  IMAD.MOV R4, RZ, RZ, -R4 ;  /* 0x000000ffff047224 */ /* 0x000fe200078e0a04 */
[----:B------:R-:W-:Y:S01]  /*51a0*/  LOP3.LUT R18, R3, 0xb0, RZ, 0xfc, !PT ;  /* 0x000000b003127812 */ /* 0x000fe200078efcff */
[----:B------:R-:W-:Y:S01]  /*51b0*/  @!P1 IMAD.MOV R8, RZ, RZ, -R8 ;  /* 0x000000ffff089224 */ /* 0x000fe200078e0a08 */
[C---:B------:R-:W-:Y:S01]  /*51c0*/  ISETP.GT.U32.AND P1, PT, R0.reuse, R12, PT ;  /* 0x0000000c0000720c */ /* 0x040fe20003f24070 */
[----:B------:R-:W-:Y:S01]  /*51d0*/  IMAD R15, R0, R4, R15 ;  /* 0x00000004000f7224 */ /* 0x000fe200078e020f */
[----:B------:R-:W-:Y:S01]  /*51e0*/  IABS R7, R18 ;  /* 0x0000001200077213 */ /* 0x000fe20000000000 */
[----:B------:R-:W-:Y:S01]  /*51f0*/  IMAD.HI.U32 R4, R2, R17, RZ ;  /* 0x0000001102047227 */ /* 0x000fe200078e00ff */
[----:B------:R-:W-:-:S02]  /*5200*/  ISETP.GE.AND P3, PT, R16, RZ, PT ;  /* 0x000000ff1000720c */ /* 0x000fc40003f66270 */
[----:B------:R-:W-:Y:S01]  /*5210*/  IABS R176, R193 ;  /* 0x000000c100b07213 */ /* 0x000fe20000000000 */
[----:B------:R-:W-:Y:S01]  /*5220*/  IMAD.MOV R4, RZ, RZ, -R4 ;  /* 0x000000ffff047224 */ /* 0x000fe200078e0a04 */
[C---:B------:R-:W-:Y:S01]  /*5230*/  LOP3.LUT R192, R3.reuse, 0x1f8, RZ, 0xfc, !PT ;  /* 0x000001f803c07812 */ /* 0x040fe200078efcff */
[--C-:B------:R-:W-:Y:S01]  /*5240*/  @!P6 IMAD.IADD R14, R14, 0x1, -R0.reuse ;  /* 0x000000010e0ee824 */ /* 0x100fe200078e0a00 */
[----:B------:R-:W-:Y:S01]  /*5250*/  LOP3.LUT R191, R3, 0x1fa, RZ, 0xfc, !PT ;  /* 0x000001fa03bf7812 */ /* 0x000fe200078efcff */
[----:B------:R-:W-:Y:S01]  /*5260*/  @!P0 IMAD.MOV R11, RZ, RZ, -R11 ;  /* 0x000000ffff0b8224 */ /* 0x000fe200078e0a0b */
[C---:B------:R-:W-:Y:S01]  /*5270*/  ISETP.GT.U32.AND P0, PT, R0.reuse, R15, PT ;  /* 0x0000000f0000720c */ /* 0x040fe20003f04070 */
[----:B------:R-:W-:Y:S01]  /*5280*/  @!P4 IMAD.IADD R13, R13, 0x1, -R0 ;  /* 0x000000010d0dc824 */ /* 0x000fe200078e0a00 */
[C---:B------:R-:W-:Y:S01]  /*5290*/  ISETP.GT.U32.AND P6, PT, R0.reuse, R14, PT ;  /* 0x0000000e0000720c */ /* 0x040fe20003fc4070 */
[----:B------:R-:W-:Y:S01]  /*52a0*/  IMAD R17, R0, R4, R17 ;  /* 0x0000000400117224 */ /* 0x000fe200078e0211 */
[----:B------:R-:W-:Y:S01]  /*52b0*/  LOP3.LUT R6, R3, 0x1fc, RZ, 0xfc, !PT ;  /* 0x000001fc03067812 */ /* 0x000fe200078efcff */
[----:B------:R-:W-:-:S04]  /*52c0*/  IMAD.HI.U32 R5, R2, R7, RZ ;  /* 0x0000000702057227 */ /* 0x000fc800078e00ff */
[----:B------:R-:W-:Y:S01]  /*52d0*/  @!P2 IMAD.MOV R13, RZ, RZ, -R13 ;  /* 0x000000ffff0da224 */ /* 0x000fe200078e0a0d */
[----:B------:R-:W-:Y:S01]  /*52e0*/  ISETP.GT.U32.AND P2, PT, R0, R17, PT ;  /* 0x000000110000720c */ /* 0x000fe20003f44070 */
[----:B------:R-:W-:Y:S01]  /*52f0*/  @!P1 IMAD.IADD R12, R12, 0x1, -R0 ;  /* 0x000000010c0c9824 */ /* 0x000fe200078e0a00 */
[----:B------:R-:W-:Y:S01]  /*5300*/  ISETP.GE.AND P1, PT, R20, RZ, PT ;  /* 0x000000ff1400720c */ /* 0x000fe20003f26270 */
[----:B------:R-:W-:Y:S01]  /*5310*/  IMAD.MOV R5, RZ, RZ, -R5 ;  /* 0x000000ffff057224 */ /* 0x000fe200078e0a05 */
[----:B------:R-:W-:Y:S01]  /*5320*/  @!P0 IADD3 R15, R15, -R0, RZ ;  /* 0x800000000f0f8210 */ /* 0x000fe20007ffe0ff */
[----:B------:R-:W-:Y:S01]  /*5330*/  @!P5 IMAD.MOV R12, RZ, RZ, -R12 ;  /* 0x000000ffff0cd224 */ /* 0x000fe200078e0a0c */
[----:B------:R-:W-:Y:S01]  /*5340*/  ISETP.GE.AND P5, PT, R18, RZ, PT ;  /* 0x000000ff1200720c */ /* 0x000fe20003fa6270 */
[----:B------:R-:W-:Y:S01]  /*5350*/  IMAD R16, R0, R5, R7 ;  /* 0x0000000500107224 */ /* 0x000fe200078e0207 */
[C---:B------:R-:W-:Y:S01]  /*5360*/  LOP3.LUT R5, R3.reuse, 0xb4, RZ, 0xfc, !PT ;  /* 0x000000b403057812 */ /* 0x040fe200078efcff */
[----:B------:R-:W-:Y:S01]  /*5370*/  @!P6 IMAD.IADD R14, R14, 0x1, -R0 ;  /* 0x000000010e0ee824 */ /* 0x000fe200078e0a00 */
[----:B------:R-:W-:Y:S01]  /*5380*/  LOP3.LUT R18, R3, 0xb6, RZ, 0xfc, !PT ;  /* 0x000000b603127812 */ /* 0x000fe200078efcff */
[----:B------:R-:W-:Y:S01]  /*5390*/  IMAD.HI.U32 R174, R2, R173, RZ ;  /* 0x000000ad02ae7227 */ /* 0x000fe200078e00ff */
[----:B------:R-:W-:-:S02]  /*53a0*/  ISETP.GT.U32.AND P0, PT, R0, R15, PT ;  /* 0x0000000f0000720c */ /* 0x000fc40003f04070 */
[----:B------:R-:W-:Y:S01]  /*53b0*/  ISETP.GT.U32.AND P4, PT, R0, R16, PT ;  /* 0x000000100000720c */ /* 0x000fe20003f84070 */
[----:B------:R-:W-:Y:S01]  /*53c0*/  @!P2 IMAD.IADD R17, R17, 0x1, -R0 ;  /* 0x000000011111a824 */ /* 0x000fe200078e0a00 */
[----:B------:R-:W-:Y:S01]  /*53d0*/  ISETP.GE.AND P6, PT, R19, RZ, PT ;  /* 0x000000ff1300720c */ /* 0x000fe20003fc6270 */
[----:B------:R-:W-:Y:S01]  /*53e0*/  @!P1 IMAD.MOV R14, RZ, RZ, -R14 ;  /* 0x000000ffff0e9224 */ /* 0x000fe200078e0a0e */
[----:B------:R-:W-:Y:S01]  /*53f0*/  IABS R19, R5 ;  /* 0x0000000500137213 */ /* 0x000fe20000000000 */
[----:B------:R-:W-:Y:S01]  /*5400*/  IMAD.MOV R174, RZ, RZ, -R174 ;  /* 0x000000ffffae7224 */ /* 0x000fe200078e0aae */
[----:B------:R-:W-:Y:S01]  /*5410*/  IABS R21, R18 ;  /* 0x0000001200157213 */ /* 0x000fe20000000000 */
[----:B------:R-:W-:Y:S01]  /*5420*/  IMAD.HI.U32 R177, R2, R179, RZ ;  /* 0x000000b302b17227 */ /* 0x000fe200078e00ff */
[----:B------:R-:W-:Y:S02]  /*5430*/  ISETP.GE.AND P1, PT, R5, RZ, PT ;  /* 0x000000ff0500720c */ /* 0x000fe40003f26270 */
[----:B------:R-:W-:Y:S01]  /*5440*/  ISETP.GT.U32.AND P2, PT, R0, R17, PT ;  /* 0x000000110000720c */ /* 0x000fe20003f44070 */
[----:B------:R-:W-:Y:S01]  /*5450*/  IMAD.HI.U32 R4, R2, R19, RZ ;  /* 0x0000001302047227 */ /* 0x000fe200078e00ff */
[----:B------:R-:W-:-:S03]  /*5460*/  LOP3.LUT R20, R3, 0xb8, RZ, 0xfc, !PT ;  /* 0x000000b803147812 */ /* 0x000fc600078efcff */
[----:B------:R-:W-:Y:S01]  /*5470*/  IMAD.HI.U32 R5, R2, R21, RZ ;  /* 0x0000001502057227 */ /* 0x000fe200078e00ff */
[----:B------:R-:W-:-:S03]  /*5480*/  IABS R23, R20 ;  /* 0x0000001400177213 */ /* 0x000fc60000000000 */
[----:B------:R-:W-:Y:S02]  /*5490*/  IMAD.MOV R4, RZ, RZ, -R4 ;  /* 0x000000ffff047224 */ /* 0x000fe400078e0a04 */
[----:B------:R-:W-:Y:S02]  /*54a0*/  IMAD.MOV R5, RZ, RZ, -R5 ;  /* 0x000000ffff057224 */ /* 0x000fe400078e0a05 */
[--C-:B------:R-:W-:Y:S01]  /*54b0*/  @!P0 IMAD.IADD R15, R15, 0x1, -R0.reuse ;  /* 0x000000010f0f8824 */ /* 0x100fe200078e0a00 */
[----:B------:R-:W-:Y:S01]  /*54c0*/  ISETP.GE.AND P0, PT, R18, RZ, PT ;  /* 0x000000ff1200720c */ /* 0x000fe20003f06270 */
[--C-:B------:R-:W-:Y:S02]  /*54d0*/  @!P4 IMAD.IADD R16, R16, 0x1, -R0.reuse ;  /* 0x000000011010c824 */ /* 0x100fe400078e0a00 */
[C---:B------:R-:W-:Y:S01]  /*54e0*/  IMAD R18, R0.reuse, R4, R19 ;  /* 0x0000000400127224 */ /* 0x040fe200078e0213 */
[----:B------:R-:W-:Y:S01]  /*54f0*/  @!P3 IADD3 R15, -R15, RZ, RZ ;  /* 0x000000ff0f0fb210 */ /* 0x000fe20007ffe1ff */
[C---:B------:R-:W-:Y:S01]  /*5500*/  IMAD R19, R0.reuse, R5, R21 ;  /* 0x0000000500137224 */ /* 0x040fe200078e0215 */
[C---:B------:R-:W-:Y:S01]  /*5510*/  ISETP.GT.U32.AND P4, PT, R0.reuse, R16, PT ;  /* 0x000000100000720c */ /* 0x040fe20003f84070 */
[----:B------:R-:W-:Y:S01]  /*5520*/  @!P2 IMAD.IADD R17, R17, 0x1, -R0 ;  /* 0x000000011111a824 */ /* 0x000fe200078e0a00 */
[----:B------:R-:W-:Y:S01]  /*5530*/  ISETP.GT.U32.AND P3, PT, R0, R18, PT ;  /* 0x000000120000720c */ /* 0x000fe20003f64070 */
[----:B------:R-:W-:Y:S01]  /*5540*/  IMAD.HI.U32 R7, R2, R23, RZ ;  /* 0x0000001702077227 */ /* 0x000fe200078e00ff */
[----:B------:R-:W-:-:S02]  /*5550*/  ISETP.GT.U32.AND P2, PT, R0, R19, PT ;  /* 0x000000130000720c */ /* 0x000fc40003f44070 */
[----:B------:R-:W-:Y:S01]  /*5560*/  LOP3.LUT R4, R3, 0xba, RZ, 0xfc, !PT ;  /* 0x000000ba03047812 */ /* 0x000fe200078efcff */
[----:B------:R-:W-:Y:S02]  /*5570*/  IMAD.MOV R7, RZ, RZ, -R7 ;  /* 0x000000ffff077224 */ /* 0x000fe400078e0a07 */
[----:B------:R-:W-:-:S04]  /*5580*/  IMAD.HI.U32 R21, R2, R29, RZ ;  /* 0x0000001d02157227 */ /* 0x000fc800078e00ff */
[--C-:B------:R-:W-:Y:S01]  /*5590*/  @!P4 IMAD.IADD R16, R16, 0x1, -R0.reuse ;  /* 0x000000011010c824 */ /* 0x100fe200078e0a00 */
[----:B------:R-:W-:Y:S01]  /*55a0*/  ISETP.GE.AND P4, PT, R20, RZ, PT ;  /* 0x000000ff1400720c */ /* 0x000fe20003f86270 */
[----:B------:R-:W-:Y:S01]  /*55b0*/  IMAD R20, R0, R7, R23 ;  /* 0x0000000700147224 */ /* 0x000fe200078e0217 */
[----:B------:R-:W-:Y:S01]  /*55c0*/  IABS R23, R4 ;  /* 0x0000000400177213 */ /* 0x000fe20000000000 */
[--C-:B------:R-:W-:Y:S02]  /*55d0*/  @!P3 IMAD.IADD R18, R18, 0x1, -R0.reuse ;  /* 0x000000011212b824 */ /* 0x100fe400078e0a00 */
[----:B------:R-:W-:Y:S02]  /*55e0*/  @!P2 IMAD.IADD R19, R19, 0x1, -R0 ;  /* 0x000000011313a824 */ /* 0x000fe400078e0a00 */
[----:B------:R-:W-:Y:S01]  /*55f0*/  @!P5 IMAD.MOV R16, RZ, RZ, -R16 ;  /* 0x000000ffff10d224 */ /* 0x000fe200078e0a10 */
[----:B------:R-:W-:Y:S01]  /*5600*/  ISETP.GE.AND P5, PT, R4, RZ, PT ;  /* 0x000000ff0400720c */ /* 0x000fe20003fa6270 */
[----:B------:R-:W-:Y:S01]  /*5610*/  IMAD.HI.U32 R4, R2, R23, RZ ;  /* 0x0000001702047227 */ /* 0x000fe200078e00ff */
[----:B------:R-:W-:-:S02]  /*5620*/  ISETP.GT.U32.AND P3, PT, R0, R18, PT ;  /* 0x000000120000720c */ /* 0x000fc40003f64070 */
[C---:B------:R-:W-:Y:S01]  /*5630*/  ISETP.GT.U32.AND P2, PT, R0.reuse, R19, PT ;  /* 0x000000130000720c */ /* 0x040fe20003f44070 */
[----:B------:R-:W-:Y:S02]  /*5640*/  IMAD.MOV R4, RZ, RZ, -R4 ;  /* 0x000000ffff047224 */ /* 0x000fe400078e0a04 */
[----:B------:R-:W-:Y:S01]  /*5650*/  @!P6 IMAD.MOV R17, RZ, RZ, -R17 ;  /* 0x000000ffff11e224 */ /* 0x000fe200078e0a11 */
[----:B------:R-:W-:Y:S01]  /*5660*/  ISETP.GT.U32.AND P6, PT, R0, R20, PT ;  /* 0x000000140000720c */ /* 0x000fe20003fc4070 */
[----:B------:R-:W-:-:S04]  /*5670*/  IMAD.HI.U32 R5, R2, R25, RZ ;  /* 0x0000001902057227 */ /* 0x000fc800078e00ff */
[----:B------:R-:W-:Y:S02]  /*5680*/  IMAD.MOV R24, RZ, RZ, -R21 ;  /* 0x000000ffff187224 */ /* 0x000fe400078e0a15 */
[----:B------:R-:W-:Y:S01]  /*5690*/  IMAD R21, R0, R4, R23 ;  /* 0x0000000400157224 */ /* 0x000fe200078e0217 */
[----:B------:R-:W-:Y:S01]  /*56a0*/  @!P3 IADD3 R18, R18, -R0, RZ ;  /* 0x800000001212b210 */ /* 0x000fe20007ffe0ff */
[----:B------:R-:W-:Y:S01]  /*56b0*/  IMAD.MOV R5, RZ, RZ, -R5 ;  /* 0x000000ffff057224 */ /* 0x000fe200078e0a05 */
[----:B------:R-:W-:Y:S01]  /*56c0*/  ISETP.GE.AND P3, PT, R22, RZ, PT ;  /* 0x000000ff1600720c */ /* 0x000fe20003f66270 */
[--C-:B------:R-:W-:Y:S01]  /*56d0*/  @!P2 IMAD.IADD R19, R19, 0x1, -R0.reuse ;  /* 0x000000011313a824 */ /* 0x100fe200078e0a00 */
[C---:B------:R-:W-:Y:S01]  /*56e0*/  ISETP.GT.U32.AND P2, PT, R0.reuse, R21, PT ;  /* 0x000000150000720c */ /* 0x040fe20003f44070 */
[----:B------:R-:W-:Y:S01]  /*56f0*/  IMAD R22, R0, R5, R25 ;  /* 0x0000000500167224 */ /* 0x000fe200078e0219 */
[----:B------:R-:W-:Y:S01]  /*5700*/  IABS R25, R31 ;  /* 0x0000001f00197213 */ /* 0x000fe20000000000 */
[----:B------:R-:W-:-:S02]  /*5710*/  @!P6 IMAD.IADD R20, R20, 0x1, -R0 ;  /* 0x000000011414e824 */ /* 0x000fc400078e0a00 */
[----:B------:R-:W-:Y:S01]  /*5720*/  IMAD.HI.U32 R7, R2, R27, RZ ;  /* 0x0000001b02077227 */ /* 0x000fe200078e00ff */
[----:B------:R-:W-:-:S03]  /*5730*/  ISETP.GT.U32.AND P6, PT, R0, R22, PT ;  /* 0x000000160000720c */ /* 0x000fc60003fc4070 */
[----:B------:R-:W-:Y:S02]  /*5740*/  IMAD.MOV R7, RZ, RZ, -R7 ;  /* 0x000000ffff077224 */ /* 0x000fe400078e0a07 */
[----:B------:R-:W-:Y:S02]  /*5750*/  @!P1 IMAD.MOV R18, RZ, RZ, -R18 ;  /* 0x000000ffff129224 */ /* 0x000fe400078e0a12 */
[--C-:B------:R-:W-:Y:S01]  /*5760*/  @!P2 IMAD.IADD R21, R21, 0x1, -R0.reuse ;  /* 0x000000011515a824 */ /* 0x100fe200078e0a00 */
[C---:B------:R-:W-:Y:S01]  /*5770*/  ISETP.GT.U32.AND P2, PT, R0.reuse, R20, PT ;  /* 0x000000140000720c */ /* 0x040fe20003f44070 */
[----:B------:R-:W-:Y:S01]  /*5780*/  IMAD R23, R0, R7, R27 ;  /* 0x0000000700177224 */ /* 0x000fe200078e021b */
[----:B------:R-:W-:Y:S01]  /*5790*/  IABS R7, R32 ;  /* 0x0000002000077213 */ /* 0x000fe20000000000 */
[----:B------:R-:W-:Y:S01]  /*57a0*/  IMAD.HI.U32 R4, R2, R25, RZ ;  /* 0x0000001902047227 */ /* 0x000fe200078e00ff */
[----:B------:R-:W-:Y:S02]  /*57b0*/  ISETP.GT.U32.AND P1, PT, R0, R21, PT ;  /* 0x000000150000720c */ /* 0x000fe40003f24070 */
[----:B------:R-:W-:Y:S01]  /*57c0*/  IABS R27, R33 ;  /* 0x00000021001b7213 */ /* 0x000fe20000000000 */
[----:B------:R-:W-:-:S02]  /*57d0*/  @!P6 IMAD.IADD R22, R22, 0x1, -R0 ;  /* 0x000000011616e824 */ /* 0x000fc400078e0a00 */
[----:B------:R-:W-:Y:S01]  /*57e0*/  IMAD R24, R0, R24, R29 ;  /* 0x0000001800187224 */ /* 0x000fe200078e021d */
[----:B------:R-:W-:Y:S01]  /*57f0*/  IABS R29, R34 ;  /* 0x00000022001d7213 */ /* 0x000fe20000000000 */
[----:B------:R-:W-:Y:S01]  /*5800*/  IMAD.HI.U32 R5, R2, R7, RZ ;  /* 0x0000000702057227 */ /* 0x000fe200078e00ff */
[----:B------:R-:W-:-:S03]  /*5810*/  ISETP.GT.U32.AND P6, PT, R0, R22, PT ;  /* 0x000000160000720c */ /* 0x000fc60003fc4070 */
[----:B------:R-:W-:Y:S02]  /*5820*/  IMAD.MOV R4, RZ, RZ, -R4 ;  /* 0x000000ffff047224 */ /* 0x000fe400078e0a04 */
[--C-:B------:R-:W-:Y:S01]  /*5830*/  @!P2 IMAD.IADD R20, R20, 0x1, -R0.reuse ;  /* 0x000000011414a824 */ /* 0x100fe200078e0a00 */
[C---:B------:R-:W-:Y:S01]  /*5840*/  ISETP.GT.U32.AND P2, PT, R0.reuse, R24, PT ;  /* 0x000000180000720c */ /* 0x040fe20003f44070 */
[----:B------:R-:W-:Y:S01]  /*5850*/  IMAD.MOV R26, RZ, RZ, -R5 ;  /* 0x000000ffff1a7224 */ /* 0x000fe200078e0a05 */
[----:B------:R-:W-:Y:S01]  /*5860*/  @!P1 IADD3 R21, R21, -R0, RZ ;  /* 0x8000000015159210 */ /* 0x000fe20007ffe0ff */
[----:B------:R-:W-:Y:S01]  /*5870*/  @!P0 IMAD.MOV R19, RZ, RZ, -R19 ;  /* 0x000000ffff138224 */ /* 0x000fe200078e0a13 */
[C---:B------:R-:W-:Y:S01]  /*5880*/  ISETP.GT.U32.AND P0, PT, R0.reuse, R23, PT ;  /* 0x000000170000720c */ /* 0x040fe20003f04070 */
[C---:B------:R-:W-:Y:S02]  /*5890*/  IMAD R25, R0.reuse, R4, R25 ;  /* 0x0000000400197224 */ /* 0x040fe400078e0219 */
[----:B------:R-:W-:Y:S01]  /*58a0*/  IMAD R26, R0, R26, R7 ;  /* 0x0000001a001a7224 */ /* 0x000fe200078e0207 */
[----:B------:R-:W-:Y:S01]  /*58b0*/  IABS R7, R35 ;  /* 0x0000002300077213 */ /* 0x000fe20000000000 */
[----:B------:R-:W-:Y:S01]  /*58c0*/  @!P6 IMAD.IADD R22, R22, 0x1, -R0 ;  /* 0x000000011616e824 */ /* 0x000fe200078e0a00 */
[C---:B------:R-:W-:Y:S01]  /*58d0*/  ISETP.GT.U32.AND P1, PT, R0.reuse, R25, PT ;  /* 0x000000190000720c */ /* 0x040fe20003f24070 */
[----:B------:R-:W-:Y:S01]  /*58e0*/  @!P4 IMAD.MOV R20, RZ, RZ, -R20 ;  /* 0x000000ffff14c224 */ /* 0x000fe200078e0a14 */
[----:B------:R-:W-:Y:S01]  /*58f0*/  ISETP.GT.U32.AND P6, PT, R0, R26, PT ;  /* 0x0000001a0000720c */ /* 0x000fe20003fc4070 */
[----:B------:R-:W-:Y:S01]  /*5900*/  @!P2 IMAD.IADD R24, R24, 0x1, -R0 ;  /* 0x000000011818a824 */ /* 0x000fe200078e0a00 */
[----:B------:R-:W-:Y:S01]  /*5910*/  ISETP.GE.AND P2, PT, R30, RZ, PT ;  /* 0x000000ff1e00720c */ /* 0x000fe20003f46270 */
[----:B------:R-:W-:Y:S01]  /*5920*/  IMAD.HI.U32 R5, R2, R29, RZ ;  /* 0x0000001d02057227 */ /* 0x000fe200078e00ff */
[----:B------:R-:W-:-:S02]  /*5930*/  LOP3.LUT R30, R3, 0xca, RZ, 0xfc, !PT ;  /* 0x000000ca031e7812 */ /* 0x000fc400078efcff */
[----:B------:R-:W-:Y:S01]  /*5940*/  ISETP.GT.U32.AND P4, PT, R0, R24, PT ;  /* 0x000000180000720c */ /* 0x000fe20003f84070 */
[--C-:B------:R-:W-:Y:S01]  /*5950*/  @!P0 IMAD.IADD R23, R23, 0x1, -R0.reuse ;  /* 0x0000000117178824 */ /* 0x100fe200078e0a00 */
[----:B------:R-:W-:Y:S01]  /*5960*/  ISETP.GE.AND P0, PT, R28, RZ, PT ;  /* 0x000000ff1c00720c */ /* 0x000fe20003f06270 */
[----:B------:R-:W-:Y:S01]  /*5970*/  IMAD.MOV R5, RZ, RZ, -R5 ;  /* 0x000000ffff057224 */ /* 0x000fe200078e0a05 */
[----:B------:R-:W-:Y:S01]  /*5980*/  @!P3 IADD3 R22, -R22, RZ, RZ ;  /* 0x000000ff1616b210 */ /* 0x000fe20007ffe1ff */
[--C-:B------:R-:W-:Y:S01]  /*5990*/  @!P1 IMAD.IADD R25, R25, 0x1, -R0.reuse ;  /* 0x0000000119199824 */ /* 0x100fe200078e0a00 */
[----:B------:R-:W-:Y:S01]  /*59a0*/  ISETP.GT.U32.AND P1, PT, R0, R23, PT ;  /* 0x000000170000720c */ /* 0x000fe20003f24070 */
[----:B------:R-:W-:Y:S02]  /*59b0*/  @!P6 IMAD.IADD R26, R26, 0x1, -R0 ;  /* 0x000000011a1ae824 */ /* 0x000fe400078e0a00 */
[----:B------:R-:W-:Y:S01]  /*59c0*/  IMAD.HI.U32 R4, R2, R27, RZ ;  /* 0x0000001b02047227 */ /* 0x000fe200078e00ff */
[----:B------:R-:W-:-:S03]  /*59d0*/  ISETP.GT.U32.AND P6, PT, R0, R25, PT ;  /* 0x000000190000720c */ /* 0x000fc60003fc4070 */
[----:B------:R-:W-:Y:S01]  /*59e0*/  IMAD R28, R0, R5, R29 ;  /* 0x00000005001c7224 */ /* 0x000fe200078e021d */
[----:B------:R-:W-:Y:S01]  /*59f0*/  IABS R29, R30 ;  /* 0x0000001e001d7213 */ /* 0x000fe20000000000 */
[----:B------:R-:W-:Y:S02]  /*5a00*/  IMAD.MOV R4, RZ, RZ, -R4 ;  /* 0x000000ffff047224 */ /* 0x000fe400078e0a04 */
[--C-:B------:R-:W-:Y:S01]  /*5a10*/  @!P4 IMAD.IADD R24, R24, 0x1, -R0.reuse ;  /* 0x000000011818c824 */ /* 0x100fe200078e0a00 */
[C---:B------:R-:W-:Y:S01]  /*5a20*/  ISETP.GT.U32.AND P4, PT, R0.reuse, R28, PT ;  /* 0x0000001c0000720c */ /* 0x040fe20003f84070 */
[----:B------:R-:W-:Y:S01]  /*5a30*/  @!P5 IMAD.MOV R21, RZ, RZ, -R21 ;  /* 0x000000ffff15d224 */ /* 0x000fe200078e0a15 */
[C---:B------:R-:W-:Y:S01]  /*5a40*/  ISETP.GT.U32.AND P5, PT, R0.reuse, R26, PT ;  /* 0x0000001a0000720c */ /* 0x040fe20003fa4070 */
[----:B------:R-:W-:Y:S01]  /*5a50*/  @!P1 IMAD.IADD R23, R23, 0x1, -R0 ;  /* 0x0000000117179824 */ /* 0x000fe200078e0a00 */
[----:B------:R-:W-:Y:S01]  /*5a60*/  ISETP.GE.AND P1, PT, R31, RZ, PT ;  /* 0x000000ff1f00720c */ /* 0x000fe20003f26270 */
[----:B------:R-:W-:Y:S01]  /*5a70*/  IMAD R27, R0, R4, R27 ;  /* 0x00000004001b7224 */ /* 0x000fe200078e021b */
[----:B------:R-:W-:Y:S01]  /*5a80*/  @!P2 IADD3 R24, -R24, RZ, RZ ;  /* 0x000000ff1818a210 */ /* 0x000fe20007ffe1ff */
[----:B------:R-:W-:-:S03]  /*5a90*/  IMAD.HI.U32 R4, R2, R29, RZ ;  /* 0x0000001d02047227 */ /* 0x000fc600078e00ff */
[----:B------:R-:W-:Y:S01]  /*5aa0*/  ISETP.GT.U32.AND P3, PT, R0, R27, PT ;  /* 0x0000001b0000720c */ /* 0x000fe20003f64070 */
[----:B------:R-:W-:Y:S01]  /*5ab0*/  @!P6 IMAD.IADD R25, R25, 0x1, -R0 ;  /* 0x000000011919e824 */ /* 0x000fe200078e0a00 */
[----:B------:R-:W-:Y:S01]  /*5ac0*/  ISETP.GE.AND P6, PT, R32, RZ, PT ;  /* 0x000000ff2000720c */ /* 0x000fe20003fc6270 */
[----:B------:R-:W-:Y:S01]  /*5ad0*/  IMAD.HI.U32 R5, R2, R7, RZ ;  /* 0x0000000702057227 */ /* 0x000fe200078e00ff */
[----:B------:R-:W-:-:S03]  /*5ae0*/  LOP3.LUT R32, R3, 0xd2, RZ, 0xfc, !PT ;  /* 0x000000d203207812 */ /* 0x000fc600078efcff */
[----:B------:R-:W-:Y:S02]  /*5af0*/  IMAD.MOV R4, RZ, RZ, -R4 ;  /* 0x000000ffff047224 */ /* 0x000fe400078e0a04 */
[----:B------:R-:W-:Y:S02]  /*5b00*/  IMAD.MOV R5, RZ, RZ, -R5 ;  /* 0x000000ffff057224 */ /* 0x000fe400078e0a05 */
[----:B------:R-:W-:Y:S01]  /*5b10*/  IMAD R29, R0, R4, R29 ;  /* 0x00000004001d7224 */ /* 0x000fe200078e021d */
[----:B------:R-:W-:Y:S01]  /*5b20*/  LOP3.LUT R4, R3, 0xce, RZ, 0xfc, !PT ;  /* 0x000000ce03047812 */ /* 0x000fe200078efcff */
[--C-:B------:R-:W-:Y:S01]  /*5b30*/  @!P4 IMAD.IADD R28, R28, 0x1, -R0.reuse ;  /* 0x000000011c1cc824 */ /* 0x100fe200078e0a00 */
[----:B------:R-:W-:Y:S01]  /*5b40*/  ISETP.GE.AND P4, PT, R30, RZ, PT ;  /* 0x000000ff1e00720c */ /* 0x000fe20003f86270 */
[----:B------:R-:W-:Y:S01]  /*5b50*/  @!P5 IMAD.IADD R26, R26, 0x1, -R0 ;  /* 0x000000011a1ad824 */ /* 0x000fe200078e0a00 */
[----:B------:R-:W-:Y:S01]  /*5b60*/  ISETP.GE.AND P5, PT, R33, RZ, PT ;  /* 0x000000ff2100720c */ /* 0x000fe20003fa6270 */
[C---:B------:R-:W-:Y:S01]  /*5b70*/  IMAD R30, R0.reuse, R5, R7 ;  /* 0x00000005001e7224 */ /* 0x040fe200078e0207 */
[C---:B------:R-:W-:Y:S01]  /*5b80*/  ISETP.GT.U32.AND P2, PT, R0.reuse, R28, PT ;  /* 0x0000001c0000720c */ /* 0x040fe20003f44070 */
[----:B------:R-:W-:Y:S01]  /*5b90*/  @!P1 IMAD.MOV R25, RZ, RZ, -R25 ;  /* 0x000000ffff199224 */ /* 0x000fe200078e0a19 */
[C---:B------:R-:W-:Y:S01]  /*5ba0*/  ISETP.GT.U32.AND P1, PT, R0.reuse, R29, PT ;  /* 0x0000001d0000720c */ /* 0x040fe20003f24070 */
[----:B------:R-:W-:Y:S01]  /*5bb0*/  @!P6 IMAD.MOV R26, RZ, RZ, -R26 ;  /* 0x000000ffff1ae224 */ /* 0x000fe200078e0a1a */
[C---:B------:R-:W-:Y:S01]  /*5bc0*/  ISETP.GT.U32.AND P6, PT, R0.reuse, R30, PT ;  /* 0x0000001e0000720c */ /* 0x040fe20003fc4070 */
[----:B------:R-:W-:Y:S01]  /*5bd0*/  @!P3 IMAD.IADD R27, R27, 0x1, -R0 ;  /* 0x000000011b1bb824 */ /* 0x000fe200078e0a00 */
[----:B------:R-:W-:Y:S01]  /*5be0*/  IABS R31, R4 ;  /* 0x00000004001f7213 */ /* 0x000fe20000000000 */
[----:B------:R-:W-:Y:S01]  /*5bf0*/  @!P0 IMAD.MOV R23, RZ, RZ, -R23 ;  /* 0x000000ffff178224 */ /* 0x000fe200078e0a17 */
[----:B------:R-:W-:Y:S01]  /*5c00*/  LOP3.LUT R5, R3, 0xd0, RZ, 0xfc, !PT ;  /* 0x000000d003057812 */ /* 0x000fe200078efcff */
[C---:B------:R-:W-:Y:S01]  /*5c10*/  IMAD R173, R0.reuse, R174, R173 ;  /* 0x000000ae00ad7224 */ /* 0x040fe200078e02ad */
[----:B------:R-:W-:-:S02]  /*5c20*/  ISETP.GT.U32.AND P0, PT, R0, R27, PT ;  /* 0x0000001b0000720c */ /* 0x000fc40003f04070 */
[----:B------:R-:W-:Y:S01]  /*5c30*/  ISETP.GE.AND P3, PT, R34, RZ, PT ;  /* 0x000000ff2200720c */ /* 0x000fe20003f66270 */
[--C-:B------:R-:W-:Y:S01]  /*5c40*/  @!P2 IMAD.IADD R28, R28, 0x1, -R0.reuse ;  /* 0x000000011c1ca824 */ /* 0x100fe200078e0a00 */
[----:B------:R-:W-:Y:S01]  /*5c50*/  ISETP.GE.AND P2, PT, R4, RZ, PT ;  /* 0x000000ff0400720c */ /* 0x000fe20003f46270 */
[--C-:B------:R-:W-:Y:S01]  /*5c60*/  @!P1 IMAD.IADD R29, R29, 0x1, -R0.reuse ;  /* 0x000000011d1d9824 */ /* 0x100fe200078e0a00 */
[----:B------:R-:W-:Y:S01]  /*5c70*/  IABS R7, R5 ;  /* 0x0000000500077213 */ /* 0x000fe20000000000 */
[--C-:B------:R-:W-:Y:S01]  /*5c80*/  @!P6 IMAD.IADD R30, R30, 0x1, -R0.reuse ;  /* 0x000000011e1ee824 */ /* 0x100fe200078e0a00 */
[----:B------:R-:W-:Y:S01]  /*5c90*/  ISETP.GE.AND P1, PT, R5, RZ, PT ;  /* 0x000000ff0500720c */ /* 0x000fe20003f26270 */
[----:B------:R-:W-:Y:S01]  /*5ca0*/  IMAD.HI.U32 R4, R2, R31, RZ ;  /* 0x0000001f02047227 */ /* 0x000fe200078e00ff */
[----:B------:R-:W-:Y:S02]  /*5cb0*/  ISETP.GT.U32.AND P6, PT, R0, R29, PT ;  /* 0x0000001d0000720c */ /* 0x000fe40003fc4070 */
[----:B------:R-:W-:Y:S01]  /*5cc0*/  IABS R33, R32 ;  /* 0x0000002000217213 */ /* 0x000fe20000000000 */
[----:B------:R-:W-:Y:S01]  /*5cd0*/  @!P0 IMAD.IADD R27, R27, 0x1, -R0 ;  /* 0x000000011b1b8824 */ /* 0x000fe200078e0a00 */
[----:B------:R-:W-:Y:S01]  /*5ce0*/  ISETP.GE.AND P0, PT, R35, RZ, PT ;  /* 0x000000ff2300720c */ /* 0x000fe20003f06270 */
[----:B------:R-:W-:Y:S01]  /*5cf0*/  IMAD.MOV R4, RZ, RZ, -R4 ;  /* 0x000000ffff047224 */ /* 0x000fe200078e0a04 */
[----:B------:R-:W-:Y:S01]  /*5d00*/  @!P3 IADD3 R28, -R28, RZ, RZ ;  /* 0x000000ff1c1cb210 */ /* 0x000fe20007ffe1ff */
[----:B------:R-:W-:Y:S01]  /*5d10*/  IMAD.HI.U32 R5, R2, R7, RZ ;  /* 0x0000000702057227 */ /* 0x000fe200078e00ff */
[----:B------:R-:W-:-:S02]  /*5d20*/  ISETP.GE.AND P3, PT, R32, RZ, PT ;  /* 0x000000ff2000720c */ /* 0x000fc40003f66270 */
[C---:B------:R-:W-:Y:S01]  /*5d30*/  LOP3.LUT R34, R3.reuse, 0xd6, RZ, 0xfc, !PT ;  /* 0x000000d603227812 */ /* 0x040fe200078efcff */
[----:B------:R-:W-:Y:S01]  /*5d40*/  @!P5 IMAD.MOV R27, RZ, RZ, -R27 ;  /* 0x000000ffff1bd224 */ /* 0x000fe200078e0a1b */
[C---:B------:R-:W-:Y:S01]  /*5d50*/  ISETP.GT.U32.AND P5, PT, R0.reuse, R30, PT ;  /* 0x0000001e0000720c */ /* 0x040fe20003fa4070 */
[C---:B------:R-:W-:Y:S01]  /*5d60*/  IMAD R31, R0.reuse, R4, R31 ;  /* 0x00000004001f7224 */ /* 0x040fe200078e021f */
[----:B------:R-:W-:Y:S01]  /*5d70*/  LOP3.LUT R4, R3, 0xd4, RZ, 0xfc, !PT ;  /* 0x000000d403047812 */ /* 0x000fe200078efcff */
[----:B------:R-:W-:Y:S01]  /*5d80*/  IMAD.MOV R5, RZ, RZ, -R5 ;  /* 0x000000ffff057224 */ /* 0x000fe200078e0a05 */
[----:B------:R-:W-:Y:S01]  /*5d90*/  IABS R35, R34 ;  /* 0x0000002200237213 */ /* 0x000fe20000000000 */
[----:B------:R-:W-:Y:S01]  /*5da0*/  @!P6 IMAD.IADD R29, R29, 0x1, -R0 ;  /* 0x000000011d1de824 */ /* 0x000fe200078e0a00 */
[C---:B------:R-:W-:Y:S01]  /*5db0*/  ISETP.GT.U32.AND P6, PT, R0.reuse, R31, PT ;  /* 0x0000001f0000720c */ /* 0x040fe20003fc4070 */
[----:B------:R-:W-:Y:S01]  /*5dc0*/  IMAD R32, R0, R5, R7 ;  /* 0x0000000500207224 */ /* 0x000fe200078e0207 */
[----:B------:R-:W-:Y:S01]  /*5dd0*/  IABS R7, R4 ;  /* 0x0000000400077213 */ /* 0x000fe20000000000 */
[----:B------:R-:W-:Y:S01]  /*5de0*/  @!P4 IMAD.MOV R29, RZ, RZ, -R29 ;  /* 0x000000ffff1dc224 */ /* 0x000fe200078e0a1d */
[----:B------:R-:W-:-:S02]  /*5df0*/  IABS R174, R195 ;  /* 0x000000c300ae7213 */ /* 0x000fc40000000000 */
[----:B------:R-:W-:Y:S01]  /*5e00*/  ISETP.GT.U32.AND P4, PT, R0, R32, PT ;  /* 0x000000200000720c */ /* 0x000fe20003f84070 */
[----:B------:R-:W-:Y:S01]  /*5e10*/  @!P5 IMAD.IADD R30, R30, 0x1, -R0 ;  /* 0x000000011e1ed824 */ /* 0x000fe200078e0a00 */
[----:B------:R-:W-:Y:S01]  /*5e20*/  ISETP.GE.AND P5, PT, R4, RZ, PT ;  /* 0x000000ff0400720c */ /* 0x000fe20003fa6270 */
[----:B------:R-:W-:-:S04]  /*5e30*/  IMAD.HI.U32 R4, R2, R33, RZ ;  /* 0x0000002102047227 */ /* 0x000fc800078e00ff */
[----:B------:R-:W-:Y:S02]  /*5e40*/  @!P6 IMAD.IADD R31, R31, 0x1, -R0 ;  /* 0x000000011f1fe824 */ /* 0x000fe400078e0a00 */
[----:B------:R-:W-:Y:S02]  /*5e50*/  IMAD.MOV R5, RZ, RZ, -R4 ;  /* 0x000000ffff057224 */ /* 0x000fe400078e0a04 */
[----:B------:R-:W-:Y:S01]  /*5e60*/  IMAD.HI.U32 R4, R2, R7, RZ ;  /* 0x0000000702047227 */ /* 0x000fe200078e00ff */
[----:B------:R-:W-:-:S03]  /*5e70*/  ISETP.GT.U32.AND P6, PT, R0, R31, PT ;  /* 0x0000001f0000720c */ /* 0x000fc60003fc4070 */
[----:B------:R-:W-:Y:S02]  /*5e80*/  IMAD.MOV R4, RZ, RZ, -R4 ;  /* 0x000000ffff047224 */ /* 0x000fe400078e0a04 */
[----:B------:R-:W-:Y:S02]  /*5e90*/  @!P4 IMAD.IADD R32, R32, 0x1, -R0 ;  /* 0x000000012020c824 */ /* 0x000fe400078e0a00 */
[----:B------:R-:W-:Y:S01]  /*5ea0*/  @!P0 IMAD.MOV R30, RZ, RZ, -R30 ;  /* 0x000000ffff1e8224 */ /* 0x000fe200078e0a1e */
[----:B------:R-:W-:Y:S01]  /*5eb0*/  ISETP.GE.AND P0, PT, R34, RZ, PT ;  /* 0x000000ff2200720c */ /* 0x000fe20003f06270 */
[C---:B------:R-:W-:Y:S01]  /*5ec0*/  IMAD R34, R0.reuse, R4, R7 ;  /* 0x0000000400227224 */ /* 0x040fe200078e0207 */
[----:B------:R-:W-:Y:S01]  /*5ed0*/  ISETP.GT.U32.AND P4, PT, R0, R32, PT ;  /* 0x000000200000720c */ /* 0x000fe20003f84070 */
[----:B------:R-:W-:Y:S01]  /*5ee0*/  IMAD.HI.U32 R4, R2, R35, RZ ;  /* 0x0000002302047227 */ /* 0x000fe200078e00ff */
[----:B------:R-:W-:-:S03]  /*5ef0*/  IABS R7, R40 ;  /* 0x0000002800077213 */ /* 0x000fc60000000000 */
[----:B------:R-:W-:Y:S01]  /*5f00*/  IMAD R33, R0, R5, R33 ;  /* 0x0000000500217224 */ /* 0x000fe200078e0221 */
[----:B------:R-:W-:Y:S01]  /*5f10*/  IADD3 R4, -R4, RZ, RZ ;  /* 0x000000ff04047210 */ /* 0x000fe20007ffe1ff */
[----:B------:R-:W-:Y:S02]  /*5f20*/  @!P6 IMAD.IADD R31, R31, 0x1, -R0 ;  /* 0x000000011f1fe824 */ /* 0x000fe400078e0a00 */
[----:B------:R-:W-:Y:S01]  /*5f30*/  IMAD.HI.U32 R5, R2, R37, RZ ;  /* 0x0000002502057227 */ /* 0x000fe200078e00ff */
[----:B------:R-:W-:-:S03]  /*5f40*/  ISETP.GT.U32.AND P6, PT, R0, R33, PT ;  /* 0x000000210000720c */ /* 0x000fc60003fc4070 */
[C---:B------:R-:W-:Y:S02]  /*5f50*/  IMAD R35, R0.reuse, R4, R35 ;  /* 0x0000000400237224 */ /* 0x040fe400078e0223 */
[----:B------:R-:W-:Y:S01]  /*5f60*/  @!P2 IMAD.MOV R31, RZ, RZ, -R31 ;  /* 0x000000ffff1fa224 */ /* 0x000fe200078e0a1f */
[----:B------:R-:W-:Y:S01]  /*5f70*/  ISETP.GT.U32.AND P2, PT, R0, R34, PT ;  /* 0x000000220000720c */ /* 0x000fe20003f44070 */
[----:B------:R-:W-:Y:S02]  /*5f80*/  IMAD.MOV R5, RZ, RZ, -R5 ;  /* 0x000000ffff057224 */ /* 0x000fe400078e0a05 */
[--C-:B------:R-:W-:Y:S01]  /*5f90*/  @!P4 IMAD.IADD R32, R32, 0x1, -R0.reuse ;  /* 0x000000012020c824 */ /* 0x100fe200078e0a00 */
[C---:B------:R-:W-:Y:S01]  /*5fa0*/  ISETP.GT.U32.AND P4, PT, R0.reuse, R35, PT ;  /* 0x000000230000720c */ /* 0x040fe20003f84070 */
[----:B------:R-:W-:Y:S01]  /*5fb0*/  IMAD R36, R0, R5, R37 ;  /* 0x0000000500247224 */ /* 0x000fe200078e0225 */
[----:B------:R-:W-:Y:S01]  /*5fc0*/  IABS R5, R42 ;  /* 0x0000002a00057213 */ /* 0x000fe20000000000 */
[----:B------:R-:W-:-:S02]  /*5fd0*/  @!P6 IMAD.IADD R33, R33, 0x1, -R0 ;  /* 0x000000012121e824 */ /* 0x000fc400078e0a00 */
[----:B------:R-:W-:Y:S01]  /*5fe0*/  IMAD.HI.U32 R4, R2, R7, RZ ;  /* 0x0000000702047227 */ /* 0x000fe200078e00ff */
[----:B------:R-:W-:-:S03]  /*5ff0*/  ISETP.GT.U32.AND P6, PT, R0, R36, PT ;  /* 0x000000240000720c */ /* 0x000fc60003fc4070 */
[----:B------:R-:W-:Y:S01]  /*6000*/  @!P2 IMAD.IADD R34, R34, 0x1, -R0 ;  /* 0x000000012222a824 */ /* 0x000fe200078e0a00 */
[C---:B------:R-:W-:Y:S01]  /*6010*/  ISETP.GT.U32.AND P2, PT, R0.reuse, R33, PT ;  /* 0x000000210000720c */ /* 0x040fe20003f44070 */
[----:B------:R-:W-:Y:S02]  /*6020*/  IMAD.MOV R4, RZ, RZ, -R4 ;  /* 0x000000ffff047224 */ /* 0x000fe400078e0a04 */
[----:B------:R-:W-:Y:S01]  /*6030*/  @!P4 IMAD.IADD R35, R35, 0x1, -R0 ;  /* 0x000000012323c824 */ /* 0x000fe200078e0a00 */
[C---:B------:R-:W-:Y:S01]  /*6040*/  ISETP.GT.U32.AND P4, PT, R0.reuse, R34, PT ;  /* 0x000000220000720c */ /* 0x040fe20003f84070 */
[----:B------:R-:W-:Y:S01]  /*6050*/  IMAD R37, R0, R4, R7 ;  /* 0x0000000400257224 */ /* 0x000fe200078e0207 */
[----:B------:R-:W-:Y:S01]  /*6060*/  IABS R7, R44 ;  /* 0x0000002c00077213 */ /* 0x000fe20000000000 */
[----:B------:R-:W-:-:S04]  /*6070*/  IMAD.HI.U32 R4, R2, R5, RZ ;  /* 0x0000000502047227 */ /* 0x000fc800078e00ff */
[--C-:B------:R-:W-:Y:S01]  /*6080*/  @!P6 IMAD.IADD R36, R36, 0x1, -R0.reuse ;  /* 0x000000012424e824 */ /* 0x100fe200078e0a00 */
[----:B------:R-:W-:Y:S01]  /*6090*/  ISETP.GT.U32.AND P6, PT, R0, R35, PT ;  /* 0x000000230000720c */ /* 0x000fe20003fc4070 */
[----:B------:R-:W-:Y:S01]  /*60a0*/  @!P2 IMAD.IADD R33, R33, 0x1, -R0 ;  /* 0x000000012121a824 */ /* 0x000fe200078e0a00 */
[----:B------:R-:W-:Y:S01]  /*60b0*/  IADD3 R4, -R4, RZ, RZ ;  /* 0x000000ff04047210 */ /* 0x000fe20007ffe1ff */
[----:B------:R-:W-:Y:S01]  /*60c0*/  @!P1 IMAD.MOV R32, RZ, RZ, -R32 ;  /* 0x000000ffff209224 */ /* 0x000fe200078e0a20 */
[----:B------:R-:W-:Y:S01]  /*60d0*/  ISETP.GT.U32.AND P2, PT, R0, R37, PT ;  /* 0x000000250000720c */ /* 0x000fe20003f44070 */
[----:B------:R-:W-:Y:S01]  /*60e0*/  @!P4 IMAD.IADD R34, R34, 0x1, -R0 ;  /* 0x000000012222c824 */ /* 0x000fe200078e0a00 */
[----:B------:R-:W-:Y:S01]  /*60f0*/  ISETP.GE.AND P4, PT, R38, RZ, PT ;  /* 0x000000ff2600720c */ /* 0x000fe20003f86270 */
[C---:B------:R-:W-:Y:S01]  /*6100*/  IMAD R38, R0.reuse, R4, R5 ;  /* 0x0000000400267224 */ /* 0x040fe200078e0205 */
[----:B------:R-:W-:Y:S01]  /*6110*/  ISETP.GT.U32.AND P1, PT, R0, R36, PT ;  /* 0x000000240000720c */ /* 0x000fe20003f24070 */
[----:B------:R-:W-:-:S04]  /*6120*/  IMAD.HI.U32 R4, R2, R39, RZ ;  /* 0x0000002702047227 */ /* 0x000fc800078e00ff */
[----:B------:R-:W-:Y:S01]  /*6130*/  @!P6 IMAD.IADD R35, R35, 0x1, -R0 ;  /* 0x000000012323e824 */ /* 0x000fe200078e0a00 */
[C---:B------:R-:W-:Y:S01]  /*6140*/  ISETP.GT.U32.AND P6, PT, R0.reuse, R38, PT ;  /* 0x000000260000720c */ /* 0x040fe20003fc4070 */
[----:B------:R-:W-:Y:S02]  /*6150*/  IMAD.MOV R4, RZ, RZ, -R4 ;  /* 0x000000ffff047224 */ /* 0x000fe400078e0a04 */
[----:B------:R-:W-:Y:S02]  /*6160*/  @!P5 IMAD.MOV R34, RZ, RZ, -R34 ;  /* 0x000000ffff22d224 */ /* 0x000fe400078e0a22 */
[----:B------:R-:W-:Y:S02]  /*6170*/  IMAD R39, R0, R4, R39 ;  /* 0x0000000400277224 */ /* 0x000fe400078e0227 */
[----:B------:R-:W-:-:S04]  /*6180*/  IMAD.HI.U32 R4, R2, R41, RZ ;  /* 0x0000002902047227 */ /* 0x000fc800078e00ff */
[--C-:B------:R-:W-:Y:S01]  /*6190*/  @!P2 IMAD.IADD R37, R37, 0x1, -R0.reuse ;  /* 0x000000012525a824 */ /* 0x100fe200078e0a00 */
[----:B------:R-:W-:Y:S01]  /*61a0*/  IADD3 R4, -R4, RZ, RZ ;  /* 0x000000ff04047210 */ /* 0x000fe20007ffe1ff */
[----:B------:R-:W-:Y:S01]  /*61b0*/  @!P6 IMAD.IADD R38, R38, 0x1, -R0 ;  /* 0x000000012626e824 */ /* 0x000fe200078e0a00 */
[C---:B------:R-:W-:Y:S01]  /*61c0*/  ISETP.GT.U32.AND P6, PT, R0.reuse, R39, PT ;  /* 0x000000270000720c */ /* 0x040fe20003fc4070 */
[----:B------:R-:W-:Y:S01]  /*61d0*/  @!P3 IMAD.MOV R33, RZ, RZ, -R33 ;  /* 0x000000ffff21b224 */ /* 0x000fe200078e0a21 */
[C---:B------:R-:W-:Y:S01]  /*61e0*/  ISETP.GT.U32.AND P3, PT, R0.reuse, R37, PT ;  /* 0x000000250000720c */ /* 0x040fe20003f64070 */
[C---:B------:R-:W-:Y:S01]  /*61f0*/  IMAD R41, R0.reuse, R4, R41 ;  /* 0x0000000400297224 */ /* 0x040fe200078e0229 */
[----:B------:R-:W-:Y:S01]  /*6200*/  ISETP.GT.U32.AND P5, PT, R0, R38, PT ;  /* 0x000000260000720c */ /* 0x000fe20003fa4070 */
[----:B------:R-:W-:Y:S01]  /*6210*/  IMAD.HI.U32 R5, R2, R7, RZ ;  /* 0x0000000702057227 */ /* 0x000fe200078e00ff */
[----:B------:R-:W-:-:S03]  /*6220*/  ISETP.GE.AND P2, PT, R42, RZ, PT ;  /* 0x000000ff2a00720c */ /* 0x000fc60003f46270 */
[----:B------:R-:W-:Y:S02]  /*6230*/  IMAD.MOV R5, RZ, RZ, -R5 ;  /* 0x000000ffff057224 */ /* 0x000fe400078e0a05 */
[--C-:B------:R-:W-:Y:S01]  /*6240*/  @!P1 IMAD.IADD R36, R36, 0x1, -R0.reuse ;  /* 0x0000000124249824 */ /* 0x100fe200078e0a00 */
[----:B------:R-:W-:Y:S01]  /*6250*/  ISETP.GE.AND P1, PT, R40, RZ, PT ;  /* 0x000000ff2800720c */ /* 0x000fe20003f26270 */
[----:B------:R-:W-:Y:S01]  /*6260*/  IMAD R40, R0, R5, R7 ;  /* 0x0000000500287224 */ /* 0x000fe200078e0207 */
[----:B------:R-:W-:Y:S01]  /*6270*/  IABS R5, R46 ;  /* 0x0000002e00057213 */ /* 0x000fe20000000000 */
[--C-:B------:R-:W-:Y:S01]  /*6280*/  @!P3 IMAD.IADD R37, R37, 0x1, -R0.reuse ;  /* 0x000000012525b824 */ /* 0x100fe200078e0a00 */
[----:B------:R-:W-:Y:S01]  /*6290*/  ISETP.GE.AND P3, PT, R44, RZ, PT ;  /* 0x000000ff2c00720c */ /* 0x000fe20003f66270 */
[----:B------:R-:W-:Y:S01]  /*62a0*/  @!P5 IMAD.IADD R38, R38, 0x1, -R0 ;  /* 0x000000012626d824 */ /* 0x000fe200078e0a00 */
[----:B------:R-:W-:Y:S01]  /*62b0*/  ISETP.GT.U32.AND P5, PT, R0, R41, PT ;  /* 0x000000290000720c */ /* 0x000fe20003fa4070 */
[----:B------:R-:W-:Y:S01]  /*62c0*/  @!P0 IMAD.MOV R35, RZ, RZ, -R35 ;  /* 0x000000ffff238224 */ /* 0x000fe200078e0a23 */
[----:B------:R-:W-:Y:S01]  /*62d0*/  LOP3.LUT R44, R3, 0xe6, RZ, 0xfc, !PT ;  /* 0x000000e6032c7812 */ /* 0x000fe200078efcff */
[----:B------:R-:W-:Y:S01]  /*62e0*/  IMAD.HI.U32 R4, R2, R5, RZ ;  /* 0x0000000502047227 */ /* 0x000fe200078e00ff */
[----:B------:R-:W-:-:S02]  /*62f0*/  ISETP.GE.AND P0, PT, R43, RZ, PT ;  /* 0x000000ff2b00720c */ /* 0x000fc40003f06270 */
[----:B------:R-:W-:Y:S01]  /*6300*/  IABS R43, R44 ;  /* 0x0000002c002b7213 */ /* 0x000fe20000000000 */
[----:B------:R-:W-:Y:S01]  /*6310*/  @!P6 IMAD.IADD R39, R39, 0x1, -R0 ;  /* 0x000000012727e824 */ /* 0x000fe200078e0a00 */
[----:B------:R-:W-:Y:S01]  /*6320*/  IABS R7, R48 ;  /* 0x0000003000077213 */ /* 0x000fe20000000000 */
[----:B------:R-:W-:Y:S01]  /*6330*/  IMAD.MOV R42, RZ, RZ, -R4 ;  /* 0x000000ffff2a7224 */ /* 0x000fe200078e0a04 */
[----:B------:R-:W-:Y:S01]  /*6340*/  ISETP.GE.AND P6, PT, R45, RZ, PT ;  /* 0x000000ff2d00720c */ /* 0x000fe20003fc6270 */
[----:B------:R-:W-:Y:S01]  /*6350*/  IMAD.HI.U32 R4, R2, R43, RZ ;  /* 0x0000002b02047227 */ /* 0x000fe200078e00ff */
[----:B------:R-:W-:Y:S02]  /*6360*/  IABS R45, R49 ;  /* 0x00000031002d7213 */ /* 0x000fe40000000000 */
[----:B------:R-:W-:Y:S01]  /*6370*/  @!P5 IADD3 R41, R41, -R0, RZ ;  /* 0x800000002929d210 */ /* 0x000fe20007ffe0ff */
[----:B------:R-:W-:Y:S01]  /*6380*/  @!P1 IMAD.MOV R37, RZ, RZ, -R37 ;  /* 0x000000ffff259224 */ /* 0x000fe200078e0a25 */
[C---:B------:R-:W-:Y:S01]  /*6390*/  ISETP.GT.U32.AND P1, PT, R0.reuse, R39, PT ;  /* 0x000000270000720c */ /* 0x040fe20003f24070 */
[----:B------:R-:W-:Y:S01]  /*63a0*/  IMAD.MOV R4, RZ, RZ, -R4 ;  /* 0x000000ffff047224 */ /* 0x000fe200078e0a04 */
[C---:B------:R-:W-:Y:S01]  /*63b0*/  ISETP.GT.U32.AND P5, PT, R0.reuse, R41, PT ;  /* 0x000000290000720c */ /* 0x040fe20003fa4070 */
[----:B------:R-:W-:Y:S01]  /*63c0*/  @!P4 IMAD.MOV R36, RZ, RZ, -R36 ;  /* 0x000000ffff24c224 */ /* 0x000fe200078e0a24 */
[C---:B------:R-:W-:Y:S01]  /*63d0*/  ISETP.GT.U32.AND P4, PT, R0.reuse, R40, PT ;  /* 0x000000280000720c */ /* 0x040fe20003f84070 */
[----:B------:R-:W-:Y:S01]  /*63e0*/  IMAD R43, R0, R4, R43 ;  /* 0x00000004002b7224 */ /* 0x000fe200078e022b */
[----:B------:R-:W-:Y:S01]  /*63f0*/  @!P2 IADD3 R38, -R38, RZ, RZ ;  /* 0x000000ff2626a210 */ /* 0x000fe20007ffe1ff */
[----:B------:R-:W-:-:S02]  /*6400*/  IMAD R42, R0, R42, R5 ;  /* 0x0000002a002a7224 */ /* 0x000fc400078e0205 */
[----:B------:R-:W-:-:S04]  /*6410*/  IMAD.HI.U32 R4, R2, R7, RZ ;  /* 0x0000000702047227 */ /* 0x000fc800078e00ff */
[--C-:B------:R-:W-:Y:S01]  /*6420*/  @!P1 IMAD.IADD R39, R39, 0x1, -R0.reuse ;  /* 0x0000000127279824 */ /* 0x100fe200078e0a00 */
[C---:B------:R-:W-:Y:S01]  /*6430*/  ISETP.GT.U32.AND P1, PT, R0.reuse, R42, PT ;  /* 0x0000002a0000720c */ /* 0x040fe20003f24070 */
[--C-:B------:R-:W-:Y:S01]  /*6440*/  @!P5 IMAD.IADD R41, R41, 0x1, -R0.reuse ;  /* 0x000000012929d824 */ /* 0x100fe200078e0a00 */
[----:B------:R-:W-:Y:S01]  /*6450*/  ISETP.GT.U32.AND P5, PT, R0, R43, PT ;  /* 0x0000002b0000720c */ /* 0x000fe20003fa4070 */
[----:B------:R-:W-:Y:S02]  /*6460*/  @!P4 IMAD.IADD R40, R40, 0x1, -R0 ;  /* 0x000000012828c824 */ /* 0x000fe400078e0a00 */
[----:B------:R-:W-:Y:S02]  /*6470*/  IMAD.MOV R4, RZ, RZ, -R4 ;  /* 0x000000ffff047224 */ /* 0x000fe400078e0a04 */
[----:B------:R-:W-:Y:S01]  /*6480*/  IMAD.HI.U32 R5, R2, R45, RZ ;  /* 0x0000002d02057227 */ /* 0x000fe200078e00ff */
[----:B------:R-:W-:-:S03]  /*6490*/  ISETP.GT.U32.AND P4, PT, R0, R40, PT ;  /* 0x000000280000720c */ /* 0x000fc60003f84070 */
[----:B------:R-:W-:Y:S02]  /*64a0*/  IMAD.MOV R5, RZ, RZ, -R5 ;  /* 0x000000ffff057224 */ /* 0x000fe400078e0a05 */
[--C-:B------:R-:W-:Y:S01]  /*64b0*/  @!P1 IMAD.IADD R42, R42, 0x1, -R0.reuse ;  /* 0x000000012a2a9824 */ /* 0x100fe200078e0a00 */
[----:B------:R-:W-:Y:S01]  /*64c0*/  ISETP.GE.AND P1, PT, R44, RZ, PT ;  /* 0x000000ff2c00720c */ /* 0x000fe20003f26270 */
[----:B------:R-:W-:Y:S02]  /*64d0*/  @!P5 IMAD.IADD R43, R43, 0x1, -R0 ;  /* 0x000000012b2bd824 */ /* 0x000fe400078e0a00 */
[----:B------:R-:W-:Y:S01]  /*64e0*/  IMAD R44, R0, R4, R7 ;  /* 0x00000004002c7224 */ /* 0x000fe200078e0207 */
[----:B------:R-:W-:Y:S01]  /*64f0*/  LOP3.LUT R7, R3, 0xf0, RZ, 0xfc, !PT ;  /* 0x000000f003077812 */ /* 0x000fe200078efcff */
[----:B------:R-:W-:Y:S01]  /*6500*/  IMAD.HI.U32 R4, R2, R47, RZ ;  /* 0x0000002f02047227 */ /* 0x000fe200078e00ff */
[C---:B------:R-:W-:Y:S02]  /*6510*/  ISETP.GT.U32.AND P5, PT, R0.reuse, R43, PT ;  /* 0x0000002b0000720c */ /* 0x040fe40003fa4070 */
[----:B------:R-:W-:Y:S01]  /*6520*/  ISETP.GT.U32.AND P2, PT, R0, R42, PT ;  /* 0x0000002a0000720c */ /* 0x000fe20003f44070 */
[----:B------:R-:W-:-:S02]  /*6530*/  IMAD.MOV R4, RZ, RZ, -R4 ;  /* 0x000000ffff047224 */ /* 0x000fc400078e0a04 */
[--C-:B------:R-:W-:Y:S01]  /*6540*/  @!P4 IMAD.IADD R40, R40, 0x1, -R0.reuse ;  /* 0x000000012828c824 */ /* 0x100fe200078e0a00 */
[----:B------:R-:W-:Y:S01]  /*6550*/  ISETP.GE.AND P4, PT, R46, RZ, PT ;  /* 0x000000ff2e00720c */ /* 0x000fe20003f86270 */
[C---:B------:R-:W-:Y:S02]  /*6560*/  IMAD R46, R0.reuse, R4, R47 ;  /* 0x00000004002e7224 */ /* 0x040fe400078e022f */
[C---:B------:R-:W-:Y:S01]  /*6570*/  IMAD R45, R0.reuse, R5, R45 ;  /* 0x00000005002d7224 */ /* 0x040fe200078e022d */
[----:B------:R-:W-:Y:S01]  /*6580*/  IABS R5, R51 ;  /* 0x0000003300057213 */ /* 0x000fe20000000000 */
[----:B------:R-:W-:Y:S01]  /*6590*/  @!P0 IMAD.MOV R39, RZ, RZ, -R39 ;  /* 0x000000ffff278224 */ /* 0x000fe200078e0a27 */
[C---:B------:R-:W-:Y:S01]  /*65a0*/  ISETP.GT.U32.AND P0, PT, R0.reuse, R44, PT ;  /* 0x0000002c0000720c */ /* 0x040fe20003f04070 */
[----:B------:R-:W-:Y:S01]  /*65b0*/  @!P5 IMAD.IADD R43, R43, 0x1, -R0 ;  /* 0x000000012b2bd824 */ /* 0x000fe200078e0a00 */
[C---:B------:R-:W-:Y:S01]  /*65c0*/  ISETP.GT.U32.AND P5, PT, R0.reuse, R46, PT ;  /* 0x0000002e0000720c */ /* 0x040fe20003fa4070 */
[----:B------:R-:W-:Y:S01]  /*65d0*/  IMAD.MOV.U32 R47, RZ, RZ, R5 ;  /* 0x000000ffff2f7224 */ /* 0x000fe200078e0005 */
[----:B------:R-:W-:Y:S01]  /*65e0*/  IABS R5, R7 ;  /* 0x0000000700057213 */ /* 0x000fe20000000000 */
[----:B------:R-:W-:Y:S01]  /*65f0*/  @!P6 IMAD.MOV R41, RZ, RZ, -R41 ;  /* 0x000000ffff29e224 */ /* 0x000fe200078e0a29 */
[----:B------:R-:W-:Y:S01]  /*6600*/  ISETP.GT.U32.AND P6, PT, R0, R45, PT ;  /* 0x0000002d0000720c */ /* 0x000fe20003fc4070 */
[----:B------:R-:W-:-:S04]  /*6610*/  IMAD.HI.U32 R4, R2, R47, RZ ;  /* 0x0000002f02047227 */ /* 0x000fc800078e00ff */
[----:B------:R-:W-:Y:S01]  /*6620*/  @!P3 IMAD.MOV R40, RZ, RZ, -R40 ;  /* 0x000000ffff28b224 */ /* 0x000fe200078e0a28 */
[----:B------:R-:W-:Y:S01]  /*6630*/  IADD3 R4, -R4, RZ, RZ ;  /* 0x000000ff04047210 */ /* 0x000fe20007ffe1ff */
[--C-:B------:R-:W-:Y:S01]  /*6640*/  @!P0 IMAD.IADD R44, R44, 0x1, -R0.reuse ;  /* 0x000000012c2c8824 */ /* 0x100fe200078e0a00 */
[----:B------:R-:W-:Y:S01]  /*6650*/  ISETP.GE.AND P3, PT, R48, RZ, PT ;  /* 0x000000ff3000720c */ /* 0x000fe20003f66270 */
[--C-:B------:R-:W-:Y:S01]  /*6660*/  @!P5 IMAD.IADD R46, R46, 0x1, -R0.reuse ;  /* 0x000000012e2ed824 */ /* 0x100fe200078e0a00 */
[----:B------:R-:W-:Y:S01]  /*6670*/  ISETP.GE.AND P0, PT, R50, RZ, PT ;  /* 0x000000ff3200720c */ /* 0x000fe20003f06270 */
[C---:B------:R-:W-:Y:S01]  /*6680*/  IMAD R47, R0.reuse, R4, R47 ;  /* 0x00000004002f7224 */ /* 0x040fe200078e022f */
[----:B------:R-:W-:Y:S01]  /*6690*/  LOP3.LUT R50, R3, 0xf2, RZ, 0xfc, !PT ;  /* 0x000000f203327812 */ /* 0x000fe200078efcff */
[----:B------:R-:W-:Y:S01]  /*66a0*/  @!P6 IMAD.IADD R45, R45, 0x1, -R0 ;  /* 0x000000012d2de824 */ /* 0x000fe200078e0a00 */
[----:B------:R-:W-:Y:S01]  /*66b0*/  ISETP.GT.U32.AND P5, PT, R0, R46, PT ;  /* 0x0000002e0000720c */ /* 0x000fe20003fa4070 */
[----:B------:R-:W-:Y:S01]  /*66c0*/  IMAD.HI.U32 R4, R2, R5, RZ ;  /* 0x0000000502047227 */ /* 0x000fe200078e00ff */
[----:B------:R-:W-:-:S03]  /*66d0*/  ISETP.GT.U32.AND P6, PT, R0, R44, PT ;  /* 0x0000002c0000720c */ /* 0x000fc60003fc4070 */
[----:B------:R-:W-:Y:S02]  /*66e0*/  IMAD.MOV R4, RZ, RZ, -R4 ;  /* 0x000000ffff047224 */ /* 0x000fe400078e0a04 */
[----:B------:R-:W-:Y:S01]  /*66f0*/  @!P2 IMAD.IADD R42, R42, 0x1, -R0 ;  /* 0x000000012a2aa824 */ /* 0x000fe200078e0a00 */
[----:B------:R-:W-:Y:S01]  /*6700*/  ISETP.GE.AND P2, PT, R49, RZ, PT ;  /* 0x000000ff3100720c */ /* 0x000fe20003f46270 */
[C---:B------:R-:W-:Y:S01]  /*6710*/  IMAD R48, R0.reuse, R4, R5 ;  /* 0x0000000400307224 */ /* 0x040fe200078e0205 */
[----:B------:R-:W-:Y:S01]  /*6720*/  IABS R49, R50 ;  /* 0x0000003200317213 */ /* 0x000fe20000000000 */
[----:B------:R-:W-:Y:S01]  /*6730*/  @!P4 IMAD.MOV R42, RZ, RZ, -R42 ;  /* 0x000000ffff2ac224 */ /* 0x000fe200078e0a2a */
[----:B------:R-:W-:Y:S01]  /*6740*/  ISETP.GT.U32.AND P4, PT, R0, R45, PT ;  /* 0x0000002d0000720c */ /* 0x000fe20003f84070 */
[--C-:B------:R-:W-:Y:S01]  /*6750*/  @!P5 IMAD.IADD R46, R46, 0x1, -R0.reuse ;  /* 0x000000012e2ed824 */ /* 0x100fe200078e0a00 */
[----:B------:R-:W-:Y:S01]  /*6760*/  ISETP.GT.U32.AND P5, PT, R0, R48, PT ;  /* 0x000000300000720c */ /* 0x000fe20003fa4070 */
[----:B------:R-:W-:Y:S01]  /*6770*/  @!P6 IMAD.IADD R44, R44, 0x1, -R0 ;  /* 0x000000012c2ce824 */ /* 0x000fe200078e0a00 */
[----:B------:R-:W-:Y:S01]  /*6780*/  ISETP.GT.U32.AND P6, PT, R0, R47, PT ;  /* 0x0000002f0000720c */ /* 0x000fe20003fc4070 */
[----:B------:R-:W-:-:S04]  /*6790*/  IMAD.HI.U32 R4, R2, R49, RZ ;  /* 0x0000003102047227 */ /* 0x000fc800078e00ff */
[----:B------:R-:W-:Y:S01]  /*67a0*/  @!P1 IMAD.MOV R43, RZ, RZ, -R43 ;  /* 0x000000ffff2b9224 */ /* 0x000fe200078e0a2b */
[----:B------:R-:W-:Y:S01]  /*67b0*/  IADD3 R4, -R4, RZ, RZ ;  /* 0x000000ff04047210 */ /* 0x000fe20007ffe1ff */
[----:B------:R-:W-:Y:S01]  /*67c0*/  @!P3 IMAD.MOV R44, RZ, RZ, -R44 ;  /* 0x000000ffff2cb224 */ /* 0x000fe200078e0a2c */
[----:B------:R-:W-:Y:S01]  /*67d0*/  ISETP.GE.AND P1, PT, R51, RZ, PT ;  /* 0x000000ff3300720c */ /* 0x000fe20003f26270 */
[--C-:B------:R-:W-:Y:S01]  /*67e0*/  @!P4 IMAD.IADD R45, R45, 0x1, -R0.reuse ;  /* 0x000000012d2dc824 */ /* 0x100fe200078e0a00 */
[----:B------:R-:W-:Y:S01]  /*67f0*/  ISETP.GE.AND P4, PT, R7, RZ, PT ;  /* 0x000000ff0700720c */ /* 0x000fe20003f86270 */
[--C-:B------:R-:W-:Y:S01]  /*6800*/  @!P5 IMAD.IADD R48, R48, 0x1, -R0.reuse ;  /* 0x000000013030d824 */ /* 0x100fe200078e0a00 */
[----:B------:R-:W-:Y:S01]  /*6810*/  IABS R7, R52 ;  /* 0x0000003400077213 */ /* 0x000fe20000000000 */
[----:B------:R-:W-:Y:S01]  /*6820*/  @!P6 IMAD.IADD R47, R47, 0x1, -R0 ;  /* 0x000000012f2fe824 */ /* 0x000fe200078e0a00 */
[----:B------:R-:W-:Y:S01]  /*6830*/  IABS R51, R53 ;  /* 0x0000003500337213 */ /* 0x000fe20000000000 */
[C---:B------:R-:W-:Y:S01]  /*6840*/  IMAD R49, R0.reuse, R4, R49 ;  /* 0x0000000400317224 */ /* 0x040fe200078e0231 */
[----:B------:R-:W-:Y:S01]  /*6850*/  ISETP.GT.U32.AND P5, PT, R0, R48, PT ;  /* 0x000000300000720c */ /* 0x000fe20003fa4070 */
[----:B------:R-:W-:Y:S01]  /*6860*/  IMAD.HI.U32 R4, R2, R7, RZ ;  /* 0x0000000702047227 */ /* 0x000fe200078e00ff */
[----:B------:R-:W-:-:S02]  /*6870*/  ISETP.GT.U32.AND P6, PT, R0, R47, PT ;  /* 0x0000002f0000720c */ /* 0x000fc40003fc4070 */
[----:B------:R-:W-:Y:S01]  /*6880*/  ISETP.GE.AND P3, PT, R50, RZ, PT ;  /* 0x000000ff3200720c */ /* 0x000fe20003f66270 */
[----:B------:R-:W-:Y:S02]  /*6890*/  IMAD.MOV R4, RZ, RZ, -R4 ;  /* 0x000000ffff047224 */ /* 0x000fe400078e0a04 */
[----:B------:R-:W-:-:S04]  /*68a0*/  IMAD.HI.U32 R5, R2, R51, RZ ;  /* 0x0000003302057227 */ /* 0x000fc800078e00ff */
[----:B------:R-:W-:Y:S01]  /*68b0*/  @!P2 IMAD.MOV R45, RZ, RZ, -R45 ;  /* 0x000000ffff2da224 */ /* 0x000fe200078e0a2d */
[C---:B------:R-:W-:Y:S01]  /*68c0*/  ISETP.GT.U32.AND P2, PT, R0.reuse, R49, PT ;  /* 0x000000310000720c */ /* 0x040fe20003f44070 */
[----:B------:R-:W-:Y:S01]  /*68d0*/  IMAD R50, R0, R4, R7 ;  /* 0x0000000400327224 */ /* 0x000fe200078e0207 */
[----:B------:R-:W-:Y:S01]  /*68e0*/  @!P5 IADD3 R48, R48, -R0, RZ ;  /* 0x800000003030d210 */ /* 0x000fe20007ffe0ff */
[----:B------:R-:W-:Y:S02]  /*68f0*/  IMAD.MOV R5, RZ, RZ, -R5 ;  /* 0x000000ffff057224 */ /* 0x000fe400078e0a05 */
[----:B------:R-:W-:Y:S01]  /*6900*/  @!P6 IMAD.IADD R47, R47, 0x1, -R0 ;  /* 0x000000012f2fe824 */ /* 0x000fe200078e0a00 */
[C---:B------:R-:W-:Y:S01]  /*6910*/  ISETP.GT.U32.AND P5, PT, R0.reuse, R50, PT ;  /* 0x000000320000720c */ /* 0x040fe20003fa4070 */
[C---:B------:R-:W-:Y:S01]  /*6920*/  IMAD R51, R0.reuse, R5, R51 ;  /* 0x0000000500337224 */ /* 0x040fe200078e0233 */
[----:B------:R-:W-:Y:S01]  /*6930*/  LOP3.LUT R5, R3, 0xfa, RZ, 0xfc, !PT ;  /* 0x000000fa03057812 */ /* 0x000fe200078efcff */
[----:B------:R-:W-:Y:S01]  /*6940*/  @!P1 IMAD.MOV R47, RZ, RZ, -R47 ;  /* 0x000000ffff2f9224 */ /* 0x000fe200078e0a2f */
[----:B------:R-:W-:Y:S01]  /*6950*/  ISETP.GE.AND P6, PT, R53, RZ, PT ;  /* 0x000000ff3500720c */ /* 0x000fe20003fc6270 */
[----:B------:R-:W-:Y:S01]  /*6960*/  @!P0 IMAD.MOV R46, RZ, RZ, -R46 ;  /* 0x000000ffff2e8224 */ /* 0x000fe200078e0a2e */
[----:B------:R-:W-:Y:S01]  /*6970*/  ISETP.GT.U32.AND P1, PT, R0, R51, PT ;  /* 0x000000330000720c */ /* 0x000fe20003f24070 */
[----:B------:R-:W-:Y:S01]  /*6980*/  @!P2 IMAD.IADD R49, R49, 0x1, -R0 ;  /* 0x000000013131a824 */ /* 0x000fe200078e0a00 */
[----:B------:R-:W-:Y:S01]  /*6990*/  ISETP.GE.AND P0, PT, R52, RZ, PT ;  /* 0x000000ff3400720c */ /* 0x000fe20003f06270 */
[----:B------:R-:W-:Y:S01]  /*69a0*/  @!P4 IMAD.MOV R48, RZ, RZ, -R48 ;  /* 0x000000ffff30c224 */ /* 0x000fe200078e0a30 */
[----:B------:R-:W-:-:S02]  /*69b0*/  LOP3.LUT R52, R3, 0xf8, RZ, 0xfc, !PT ;  /* 0x000000f803347812 */ /* 0x000fc400078efcff */
[----:B------:R-:W-:Y:S01]  /*69c0*/  ISETP.GT.U32.AND P2, PT, R0, R49, PT ;  /* 0x000000310000720c */ /* 0x000fe20003f44070 */
[----:B------:R-:W-:Y:S01]  /*69d0*/  @!P5 IMAD.IADD R50, R50, 0x1, -R0 ;  /* 0x000000013232d824 */ /* 0x000fe200078e0a00 */
[----:B------:R-:W-:Y:S02]  /*69e0*/  IABS R7, R52 ;  /* 0x0000003400077213 */ /* 0x000fe40000000000 */
[----:B------:R-:W-:Y:S02]  /*69f0*/  IABS R53, R5 ;  /* 0x0000000500357213 */ /* 0x000fe40000000000 */
[----:B------:R-:W-:Y:S01]  /*6a00*/  ISETP.GT.U32.AND P5, PT, R0, R50, PT ;  /* 0x000000320000720c */ /* 0x000fe20003fa4070 */
[----:B------:R-:W-:Y:S01]  /*6a10*/  IMAD.HI.U32 R4, R2, R7, RZ ;  /* 0x0000000702047227 */ /* 0x000fe200078e00ff */
[----:B------:R-:W-:-:S03]  /*6a20*/  ISETP.GE.AND P4, PT, R52, RZ, PT ;  /* 0x000000ff3400720c */ /* 0x000fc60003f86270 */
[----:B------:R-:W-:Y:S02]  /*6a30*/  @!P1 IMAD.IADD R51, R51, 0x1, -R0 ;  /* 0x0000000133339824 */ /* 0x000fe400078e0a00 */
[----:B------:R-:W-:Y:S02]  /*6a40*/  IMAD.MOV R52, RZ, RZ, -R4 ;  /* 0x000000ffff347224 */ /* 0x000fe400078e0a04 */
[----:B------:R-:W-:Y:S01]  /*6a50*/  IMAD.HI.U32 R4, R2, R53, RZ ;  /* 0x0000003502047227 */ /* 0x000fe200078e00ff */
[----:B------:R-:W-:-:S03]  /*6a60*/  ISETP.GT.U32.AND P1, PT, R0, R51, PT ;  /* 0x000000330000720c */ /* 0x000fc60003f24070 */
[----:B------:R-:W-:Y:S01]  /*6a70*/  @!P2 IMAD.IADD R49, R49, 0x1, -R0 ;  /* 0x000000013131a824 */ /* 0x000fe200078e0a00 */
[----:B------:R-:W-:Y:S01]  /*6a80*/  ISETP.GE.AND P2, PT, R5, RZ, PT ;  /* 0x000000ff0500720c */ /* 0x000fe20003f46270 */
[----:B------:R-:W-:-:S04]  /*6a90*/  IMAD.HI.U32 R5, R2, R55, RZ ;  /* 0x0000003702057227 */ /* 0x000fc800078e00ff */
[----:B------:R-:W-:Y:S01]  /*6aa0*/  IMAD R52, R0, R52, R7 ;  /* 0x0000003400347224 */ /* 0x000fe200078e0207 */
[----:B------:R-:W-:Y:S01]  /*6ab0*/  IADD3 R5, -R5, RZ, RZ ;  /* 0x000000ff05057210 */ /* 0x000fe20007ffe1ff */
[----:B------:R-:W-:Y:S02]  /*6ac0*/  IMAD.MOV R4, RZ, RZ, -R4 ;  /* 0x000000ffff047224 */ /* 0x000fe400078e0a04 */
[----:B------:R-:W-:Y:S01]  /*6ad0*/  @!P5 IMAD.IADD R50, R50, 0x1, -R0 ;  /* 0x000000013232d824 */ /* 0x000fe200078e0a00 */
[C---:B------:R-:W-:Y:S01]  /*6ae0*/  ISETP.GT.U32.AND P5, PT, R0.reuse, R52, PT ;  /* 0x000000340000720c */ /* 0x040fe20003fa4070 */
[----:B------:R-:W-:Y:S01]  /*6af0*/  IMAD R53, R0, R4, R53 ;  /* 0x0000000400357224 */ /* 0x000fe200078e0235 */
[----:B------:R-:W-:Y:S01]  /*6b00*/  LOP3.LUT R4, R3, 0xfe, RZ, 0xfc, !PT ;  /* 0x000000fe03047812 */ /* 0x000fe200078efcff */
[----:B------:R-:W-:Y:S01]  /*6b10*/  @!P3 IMAD.MOV R49, RZ, RZ, -R49 ;  /* 0x000000ffff31b224 */ /* 0x000fe200078e0a31 */
[----:B------:R-:W-:Y:S01]  /*6b20*/  ISETP.GE.AND P3, PT, R54, RZ, PT ;  /* 0x000000ff3600720c */ /* 0x000fe20003f66270 */
[----:B------:R-:W-:Y:S01]  /*6b30*/  @!P0 IMAD.MOV R50, RZ, RZ, -R50 ;  /* 0x000000ffff328224 */ /* 0x000fe200078e0a32 */
[C---:B------:R-:W-:Y:S01]  /*6b40*/  ISETP.GT.U32.AND P0, PT, R0.reuse, R53, PT ;  /* 0x000000350000720c */ /* 0x040fe20003f04070 */
[----:B------:R-:W-:Y:S01]  /*6b50*/  IMAD R54, R0, R5, R55 ;  /* 0x0000000500367224 */ /* 0x000fe200078e0237 */
[----:B------:R-:W-:Y:S01]  /*6b60*/  IABS R55, R4 ;  /* 0x0000000400377213 */ /* 0x000fe20000000000 */
[----:B------:R-:W-:Y:S01]  /*6b70*/  @!P1 IMAD.IADD R51, R51, 0x1, -R0 ;  /* 0x0000000133339824 */ /* 0x000fe200078e0a00 */
[----:B------:R-:W-:Y:S01]  /*6b80*/  ISETP.GE.AND P1, PT, R4, RZ, PT ;  /* 0x000000ff0400720c */ /* 0x000fe20003f26270 */
[----:B------:R-:W-:-:S04]  /*6b90*/  IMAD.HI.U32 R5, R2, R57, RZ ;  /* 0x0000003902057227 */ /* 0x000fc800078e00ff */
[----:B------:R-:W-:Y:S01]  /*6ba0*/  @!P6 IMAD.MOV R51, RZ, RZ, -R51 ;  /* 0x000000ffff33e224 */ /* 0x000fe200078e0a33 */
[----:B------:R-:W-:Y:S01]  /*6bb0*/  ISETP.GT.U32.AND P6, PT, R0, R54, PT ;  /* 0x000000360000720c */ /* 0x000fe20003fc4070 */
[--C-:B------:R-:W-:Y:S01]  /*6bc0*/  @!P5 IMAD.IADD R52, R52, 0x1, -R0.reuse ;  /* 0x000000013434d824 */ /* 0x100fe200078e0a00 */
[----:B------:R-:W-:Y:S01]  /*6bd0*/  IADD3 R5, -R5, RZ, RZ ;  /* 0x000000ff05057210 */ /* 0x000fe20007ffe1ff */
[----:B------:R-:W-:Y:S02]  /*6be0*/  @!P0 IMAD.IADD R53, R53, 0x1, -R0 ;  /* 0x0000000135358824 */ /* 0x000fe400078e0a00 */
[----:B------:R-:W-:Y:S01]  /*6bf0*/  IMAD.HI.U32 R4, R2, R55, RZ ;  /* 0x0000003702047227 */ /* 0x000fe200078e00ff */
[C---:B------:R-:W-:Y:S02]  /*6c00*/  ISETP.GT.U32.AND P5, PT, R0.reuse, R52, PT ;  /* 0x000000340000720c */ /* 0x040fe40003fa4070 */
[----:B------:R-:W-:Y:S01]  /*6c10*/  ISETP.GT.U32.AND P0, PT, R0, R53, PT ;  /* 0x000000350000720c */ /* 0x000fe20003f04070 */
[----:B------:R-:W-:-:S02]  /*6c20*/  IMAD.MOV R7, RZ, RZ, -R4 ;  /* 0x000000ffff077224 */ /* 0x000fc400078e0a04 */
[----:B------:R-:W-:-:S04]  /*6c30*/  IMAD.HI.U32 R4, R2, R59, RZ ;  /* 0x0000003b02047227 */ /* 0x000fc800078e00ff */
[--C-:B------:R-:W-:Y:S02]  /*6c40*/  @!P6 IMAD.IADD R54, R54, 0x1, -R0.reuse ;  /* 0x000000013636e824 */ /* 0x100fe400078e0a00 */
[----:B------:R-:W-:Y:S01]  /*6c50*/  IMAD R55, R0, R7, R55 ;  /* 0x0000000700377224 */ /* 0x000fe200078e0237 */
[----:B------:R-:W-:Y:S01]  /*6c60*/  IABS R7, R63 ;  /* 0x0000003f00077213 */ /* 0x000fe20000000000 */
[--C-:B------:R-:W-:Y:S01]  /*6c70*/  @!P5 IMAD.IADD R52, R52, 0x1, -R0.reuse ;  /* 0x000000013434d824 */ /* 0x100fe200078e0a00 */
[----:B------:R-:W-:Y:S01]  /*6c80*/  ISETP.GT.U32.AND P6, PT, R0, R54, PT ;  /* 0x000000360000720c */ /* 0x000fe20003fc4070 */
[----:B------:R-:W-:Y:S01]  /*6c90*/  @!P0 IMAD.IADD R53, R53, 0x1, -R0 ;  /* 0x0000000135358824 */ /* 0x000fe200078e0a00 */
[----:B------:R-:W-:Y:S01]  /*6ca0*/  ISETP.GE.AND P5, PT, R56, RZ, PT ;  /* 0x000000ff3800720c */ /* 0x000fe20003fa6270 */
[C---:B------:R-:W-:Y:S01]  /*6cb0*/  IMAD R56, R0.reuse, R5, R57 ;  /* 0x0000000500387224 */ /* 0x040fe200078e0239 */
[----:B------:R-:W-:Y:S01]  /*6cc0*/  ISETP.GT.U32.AND P0, PT, R0, R55, PT ;  /* 0x000000370000720c */ /* 0x000fe20003f04070 */
[----:B------:R-:W-:-:S04]  /*6cd0*/  IMAD.HI.U32 R5, R2, R61, RZ ;  /* 0x0000003d02057227 */ /* 0x000fc800078e00ff */
[----:B------:R-:W-:Y:S02]  /*6ce0*/  IMAD.MOV R5, RZ, RZ, -R5 ;  /* 0x000000ffff057224 */ /* 0x000fe400078e0a05 */
[----:B------:R-:W-:Y:S01]  /*6cf0*/  @!P2 IMAD.MOV R53, RZ, RZ, -R53 ;  /* 0x000000ffff35a224 */ /* 0x000fe200078e0a35 */
[----:B------:R-:W-:Y:S01]  /*6d00*/  ISETP.GE.AND P2, PT, R58, RZ, PT ;  /* 0x000000ff3a00720c */ /* 0x000fe20003f46270 */
[----:B------:R-:W-:Y:S01]  /*6d10*/  IMAD R58, R0, R5, R61 ;  /* 0x00000005003a7224 */ /* 0x000fe200078e023d */
[----:B------:R-:W-:Y:S01]  /*6d20*/  @!P6 IADD3 R54, R54, -R0, RZ ;  /* 0x800000003636e210 */ /* 0x000fe20007ffe0ff */
[----:B------:R-:W-:Y:S01]  /*6d30*/  IMAD.MOV R4, RZ, RZ, -R4 ;  /* 0x000000ffff047224 */ /* 0x000fe200078e0a04 */
[----:B------:R-:W-:Y:S01]  /*6d40*/  IABS R61, R64 ;  /* 0x00000040003d7213 */ /* 0x000fe20000000000 */
[----:B------:R-:W-:Y:S01]  /*6d50*/  @!P4 IMAD.MOV R52, RZ, RZ, -R52 ;  /* 0x000000ffff34c224 */ /* 0x000fe200078e0a34 */
[C---:B------:R-:W-:Y:S01]  /*6d60*/  ISETP.GT.U32.AND P4, PT, R0.reuse, R56, PT ;  /* 0x000000380000720c */ /* 0x040fe20003f84070 */
[----:B------:R-:W-:Y:S01]  /*6d70*/  @!P3 IMAD.MOV R54, RZ, RZ, -R54 ;  /* 0x000000ffff36b224 */ /* 0x000fe200078e0a36 */
[C---:B------:R-:W-:Y:S01]  /*6d80*/  ISETP.GT.U32.AND P3, PT, R0.reuse, R58, PT ;  /* 0x0000003a0000720c */ /* 0x040fe20003f64070 */
[----:B------:R-:W-:Y:S01]  /*6d90*/  IMAD R57, R0, R4, R59 ;  /* 0x0000000400397224 */ /* 0x000fe200078e023b */
[----:B------:R-:W-:Y:S01]  /*6da0*/  IABS R59, R62 ;  /* 0x0000003e003b7213 */ /* 0x000fe20000000000 */
[----:B------:R-:W-:-:S02]  /*6db0*/  @!P0 IMAD.IADD R55, R55, 0x1, -R0 ;  /* 0x0000000137378824 */ /* 0x000fc400078e0a00 */
[----:B------:R-:W-:Y:S01]  /*6dc0*/  IMAD.HI.U32 R5, R2, R61, RZ ;  /* 0x0000003d02057227 */ /* 0x000fe200078e00ff */
[C---:B------:R-:W-:Y:S02]  /*6dd0*/  ISETP.GT.U32.AND P6, PT, R0.reuse, R57, PT ;  /* 0x000000390000720c */ /* 0x040fe40003fc4070 */
[----:B------:R-:W-:Y:S01]  /*6de0*/  ISETP.GT.U32.AND P0, PT, R0, R55, PT ;  /* 0x000000370000720c */ /* 0x000fe20003f04070 */
[----:B------:R-:W-:-:S04]  /*6df0*/  IMAD.HI.U32 R4, R2, R59, RZ ;  /* 0x0000003b02047227 */ /* 0x000fc800078e00ff */
[----:B------:R-:W-:Y:S02]  /*6e00*/  @!P3 IMAD.IADD R58, R58, 0x1, -R0 ;  /* 0x000000013a3ab824 */ /* 0x000fe400078e0a00 */
[----:B------:R-:W-:Y:S02]  /*6e10*/  IMAD.MOV R4, RZ, RZ, -R4 ;  /* 0x000000ffff047224 */ /* 0x000fe400078e0a04 */
[----:B------:R-:W-:Y:S01]  /*6e20*/  @!P4 IMAD.IADD R56, R56, 0x1, -R0 ;  /* 0x000000013838c824 */ /* 0x000fe200078e0a00 */
[C---:B------:R-:W-:Y:S01]  /*6e30*/  ISETP.GT.U32.AND P3, PT, R0.reuse, R58, PT ;  /* 0x0000003a0000720c */ /* 0x040fe20003f64070 */
[----:B------:R-:W-:Y:S02]  /*6e40*/  IMAD R59, R0, R4, R59 ;  /* 0x00000004003b7224 */ /* 0x000fe400078e023b */
[----:B------:R-:W-:Y:S01]  /*6e50*/  IMAD.HI.U32 R4, R2, R7, RZ ;  /* 0x0000000702047227 */ /* 0x000fe200078e00ff */
[----:B------:R-:W-:-:S03]  /*6e60*/  ISETP.GT.U32.AND P4, PT, R0, R56, PT ;  /* 0x000000380000720c */ /* 0x000fc60003f84070 */
[----:B------:R-:W-:Y:S02]  /*6e70*/  IMAD.MOV R4, RZ, RZ, -R4 ;  /* 0x000000ffff047224 */ /* 0x000fe400078e0a04 */
[--C-:B------:R-:W-:Y:S01]  /*6e80*/  @!P0 IMAD.IADD R55, R55, 0x1, -R0.reuse ;  /* 0x0000000137378824 */ /* 0x100fe200078e0a00 */
[----:B------:R-:W-:Y:S01]  /*6e90*/  ISETP.GE.AND P0, PT, R60, RZ, PT ;  /* 0x000000ff3c00720c */ /* 0x000fe20003f06270 */
[--C-:B------:R-:W-:Y:S02]  /*6ea0*/  @!P6 IMAD.IADD R57, R57, 0x1, -R0.reuse ;  /* 0x000000013939e824 */ /* 0x100fe400078e0a00 */
[----:B------:R-:W-:Y:S01]  /*6eb0*/  IMAD R60, R0, R4, R7 ;  /* 0x00000004003c7224 */ /* 0x000fe200078e0207 */
[C---:B------:R-:W-:Y:S01]  /*6ec0*/  LOP3.LUT R4, R3.reuse, 0x10c, RZ, 0xfc, !PT ;  /* 0x0000010c03047812 */ /* 0x040fe200078efcff */
[--C-:B------:R-:W-:Y:S01]  /*6ed0*/  @!P3 IMAD.IADD R58, R58, 0x1, -R0.reuse ;  /* 0x000000013a3ab824 */ /* 0x100fe200078e0a00 */
[----:B------:R-:W-:Y:S01]  /*6ee0*/  ISETP.GT.U32.AND P6, PT, R0, R57, PT ;  /* 0x000000390000720c */ /* 0x000fe20003fc4070 */
[----:B------:R-:W-:Y:S01]  /*6ef0*/  @!P4 IMAD.IADD R56, R56, 0x1, -R0 ;  /* 0x000000013838c824 */ /* 0x000fe200078e0a00 */
[C---:B------:R-:W-:Y:S01]  /*6f00*/  ISETP.GT.U32.AND P3, PT, R0.reuse, R60, PT ;  /* 0x0000003c0000720c */ /* 0x040fe20003f64070 */
[----:B------:R-:W-:Y:S01]  /*6f10*/  @!P1 IMAD.MOV R55, RZ, RZ, -R55 ;  /* 0x000000ffff379224 */ /* 0x000fe200078e0a37 */
[----:B------:R-:W-:Y:S01]  /*6f20*/  ISETP.GT.U32.AND P4, PT, R0, R59, PT ;  /* 0x0000003b0000720c */ /* 0x000fe20003f84070 */
[----:B------:R-:W-:Y:S01]  /*6f30*/  IMAD.MOV R5, RZ, RZ, -R5 ;  /* 0x000000ffff057224 */ /* 0x000fe200078e0a05 */
[----:B------:R-:W-:Y:S01]  /*6f40*/  IABS R7, R4 ;  /* 0x0000000400077213 */ /* 0x000fe20000000000 */
[----:B------:R-:W-:Y:S01]  /*6f50*/  @!P0 IMAD.MOV R58, RZ, RZ, -R58 ;  /* 0x000000ffff3a8224 */ /* 0x000fe200078e0a3a */
[----:B------:R-:W-:Y:S01]  /*6f60*/  ISETP.GE.AND P1, PT, R62, RZ, PT ;  /* 0x000000ff3e00720c */ /* 0x000fe20003f26270 */
[----:B------:R-:W-:Y:S01]  /*6f70*/  IMAD R61, R0, R5, R61 ;  /* 0x00000005003d7224 */ /* 0x000fe200078e023d */
[----:B------:R-:W-:-:S02]  /*6f80*/  LOP3.LUT R5, R3, 0x10e, RZ, 0xfc, !PT ;  /* 0x0000010e03057812 */ /* 0x000fc400078efcff */
[----:B------:R-:W-:Y:S01]  /*6f90*/  @!P5 IADD3 R56, -R56, RZ, RZ ;  /* 0x000000ff3838d210 */ /* 0x000fe20007ffe1ff */
[--C-:B------:R-:W-:Y:S01]  /*6fa0*/  @!P6 IMAD.IADD R57, R57, 0x1, -R0.reuse ;  /* 0x000000013939e824 */ /* 0x100fe200078e0a00 */
[----:B------:R-:W-:Y:S02]  /*6fb0*/  ISETP.GE.AND P5, PT, R63, RZ, PT ;  /* 0x000000ff3f00720c */ /* 0x000fe40003fa6270 */
[----:B------:R-:W-:Y:S01]  /*6fc0*/  @!P3 IADD3 R60, R60, -R0, RZ ;  /* 0x800000003c3cb210 */ /* 0x000fe20007ffe0ff */
[----:B------:R-:W-:Y:S01]  /*6fd0*/  @!P4 IMAD.IADD R59, R59, 0x1, -R0 ;  /* 0x000000013b3bc824 */ /* 0x000fe200078e0a00 */
[----:B------:R-:W-:Y:S01]  /*6fe0*/  ISETP.GE.AND P6, PT, R64, RZ, PT ;  /* 0x000000ff4000720c */ /* 0x000fe20003fc6270 */
[----:B------:R-:W-:Y:S01]  /*6ff0*/  @!P2 IMAD.MOV R57, RZ, RZ, -R57 ;  /* 0x000000ffff39a224 */ /* 0x000fe200078e0a39 */
[----:B------:R-:W-:Y:S01]  /*7000*/  ISETP.GE.AND P2, PT, R4, RZ, PT ;  /* 0x000000ff0400720c */ /* 0x000fe20003f46270 */
[----:B------:R-:W-:Y:S01]  /*7010*/  IMAD.HI.U32 R4, R2, R7, RZ ;  /* 0x0000000702047227 */ /* 0x000fe200078e00ff */
[----:B------:R-:W-:-:S02]  /*7020*/  ISETP.GT.U32.AND P3, PT, R0, R60, PT ;  /* 0x0000003c0000720c */ /* 0x000fc40003f64070 */
[C---:B------:R-:W-:Y:S01]  /*7030*/  ISETP.GT.U32.AND P4, PT, R0.reuse, R59, PT ;  /* 0x0000003b0000720c */ /* 0x040fe20003f84070 */
[----:B------:R-:W-:Y:S01]  /*7040*/  IMAD.MOV R4, RZ, RZ, -R4 ;  /* 0x000000ffff047224 */ /* 0x000fe200078e0a04 */
[----:B------:R-:W-:Y:S02]  /*7050*/  IABS R63, R5 ;  /* 0x00000005003f7213 */ /* 0x000fe40000000000 */
[----:B------:R-:W-:Y:S01]  /*7060*/  LOP3.LUT R64, R3, 0x110, RZ, 0xfc, !PT ;  /* 0x0000011003407812 */ /* 0x000fe200078efcff */
[----:B------:R-:W-:Y:S01]  /*7070*/  IMAD R62, R0, R4, R7 ;  /* 0x00000004003e7224 */ /* 0x000fe200078e0207 */
[----:B------:R-:W-:Y:S01]  /*7080*/  ISETP.GE.AND P0, PT, R5, RZ, PT ;  /* 0x000000ff0500720c */ /* 0x000fe20003f06270 */
[----:B------:R-:W-:Y:S01]  /*7090*/  IMAD.HI.U32 R5, R2, R63, RZ ;  /* 0x0000003f02057227 */ /* 0x000fe200078e00ff */
[----:B------:R-:W-:Y:S02]  /*70a0*/  IABS R65, R64 ;  /* 0x0000004000417213 */ /* 0x000fe40000000000 */
[----:B------:R-:W-:Y:S01]  /*70b0*/  IABS R7, R72 ;  /* 0x0000004800077213 */ /* 0x000fe20000000000 */
[--C-:B------:R-:W-:Y:S01]  /*70c0*/  @!P3 IMAD.IADD R60, R60, 0x1, -R0.reuse ;  /* 0x000000013c3cb824 */ /* 0x100fe200078e0a00 */
[C---:B------:R-:W-:Y:S01]  /*70d0*/  ISETP.GT.U32.AND P3, PT, R0.reuse, R62, PT ;  /* 0x0000003e0000720c */ /* 0x040fe20003f64070 */
[----:B------:R-:W-:Y:S01]  /*70e0*/  @!P4 IMAD.IADD R59, R59, 0x1, -R0 ;  /* 0x000000013b3bc824 */ /* 0x000fe200078e0a00 */
[----:B------:R-:W-:Y:S01]  /*70f0*/  ISETP.GT.U32.AND P4, PT, R0, R61, PT ;  /* 0x0000003d0000720c */ /* 0x000fe20003f84070 */
[----:B------:R-:W-:-:S02]  /*7100*/  IMAD.MOV R5, RZ, RZ, -R5 ;  /* 0x000000ffff057224 */ /* 0x000fc400078e0a05 */
[----:B------:R-:W-:-:S04]  /*7110*/  IMAD.HI.U32 R4, R2, R65, RZ ;  /* 0x0000004102047227 */ /* 0x000fc800078e00ff */
[----:B------:R-:W-:Y:S02]  /*7120*/  IMAD R63, R0, R5, R63 ;  /* 0x00000005003f7224 */ /* 0x000fe400078e023f */
[----:B------:R-:W-:Y:S02]  /*7130*/  IMAD.MOV R4, RZ, RZ, -R4 ;  /* 0x000000ffff047224 */ /* 0x000fe400078e0a04 */
[--C-:B------:R-:W-:Y:S02]  /*7140*/  @!P3 IMAD.IADD R62, R62, 0x1, -R0.reuse ;  /* 0x000000013e3eb824 */ /* 0x100fe400078e0a00 */
[----:B------:R-:W-:Y:S02]  /*7150*/  @!P4 IMAD.IADD R61, R61, 0x1, -R0 ;  /* 0x000000013d3dc824 */ /* 0x000fe400078e0a00 */
[----:B------:R-:W-:Y:S01]  /*7160*/  @!P5 IMAD.MOV R60, RZ, RZ, -R60 ;  /* 0x000000ffff3cd224 */ /* 0x000fe200078e0a3c */
[C---:B------:R-:W-:Y:S01]  /*7170*/  ISETP.GT.U32.AND P3, PT, R0.reuse, R62, PT ;  /* 0x0000003e0000720c */ /* 0x040fe20003f64070 */
[----:B------:R-:W-:Y:S01]  /*7180*/  @!P1 IMAD.MOV R59, RZ, RZ, -R59 ;  /* 0x000000ffff3b9224 */ /* 0x000fe200078e0a3b */
[----:B------:R-:W-:Y:S01]  /*7190*/  ISETP.GT.U32.AND P4, PT, R0, R61, PT ;  /* 0x0000003d0000720c */ /* 0x000fe20003f84070 */
[----:B------:R-:W-:Y:S01]  /*71a0*/  IMAD.HI.U32 R5, R2, R67, RZ ;  /* 0x0000004302057227 */ /* 0x000fe200078e00ff */
[----:B------:R-:W-:-:S02]  /*71b0*/  ISETP.GE.AND P5, PT, R64, RZ, PT ;  /* 0x000000ff4000720c */ /* 0x000fc40003fa6270 */
[C---:B------:R-:W-:Y:S01]  /*71c0*/  ISETP.GT.U32.AND P1, PT, R0.reuse, R63, PT ;  /* 0x0000003f0000720c */ /* 0x040fe20003f24070 */
[----:B------:R-:W-:Y:S02]  /*71d0*/  IMAD R64, R0, R4, R65 ;  /* 0x0000000400407224 */ /* 0x000fe400078e0241 */
[----:B------:R-:W-:-:S04]  /*71e0*/  IMAD.HI.U32 R4, R2, R7, RZ ;  /* 0x0000000702047227 */ /* 0x000fc800078e00ff */
[----:B------:R-:W-:Y:S01]  /*71f0*/  @!P3 IMAD.IADD R62, R62, 0x1, -R0 ;  /* 0x000000013e3eb824 */ /* 0x000fe200078e0a00 */
[----:B------:R-:W-:Y:S01]  /*7200*/  ISETP.GT.U32.AND P3, PT, R0, R64, PT ;  /* 0x000000400000720c */ /* 0x000fe20003f64070 */
[----:B------:R-:W-:Y:S01]  /*7210*/  IMAD.MOV R5, RZ, RZ, -R5 ;  /* 0x000000ffff057224 */ /* 0x000fe200078e0a05 */
[----:B------:R-:W-:Y:S01]  /*7220*/  @!P4 IADD3 R61, R61, -R0, RZ ;  /* 0x800000003d3dc210 */ /* 0x000fe20007ffe0ff */
[----:B------:R-:W-:Y:S01]  /*7230*/  @!P2 IMAD.MOV R62, RZ, RZ, -R62 ;  /* 0x000000ffff3ea224 */ /* 0x000fe200078e0a3e */
[----:B------:R-:W-:Y:S01]  /*7240*/  ISETP.GE.AND P4, PT, R66, RZ, PT ;  /* 0x000000ff4200720c */ /* 0x000fe20003f86270 */
[----:B------:R-:W-:Y:S02]  /*7250*/  IMAD.MOV R66, RZ, RZ, -R4 ;  /* 0x000000ffff427224 */ /* 0x000fe400078e0a04 */
[----:B------:R-:W-:Y:S02]  /*7260*/  @!P1 IMAD.IADD R63, R63, 0x1, -R0 ;  /* 0x000000013f3f9824 */ /* 0x000fe400078e0a00 */
[----:B------:R-:W-:-:S02]  /*7270*/  IMAD R66, R0, R66, R7 ;  /* 0x0000004200427224 */ /* 0x000fc400078e0207 */
[C---:B------:R-:W-:Y:S01]  /*7280*/  IMAD R65, R0.reuse, R5, R67 ;  /* 0x0000000500417224 */ /* 0x040fe200078e0243 */
[----:B------:R-:W-:Y:S01]  /*7290*/  ISETP.GT.U32.AND P1, PT, R0, R63, PT ;  /* 0x0000003f0000720c */ /* 0x000fe20003f24070 */
[----:B------:R-:W-:Y:S01]  /*72a0*/  @!P3 IMAD.IADD R64, R64, 0x1, -R0 ;  /* 0x000000014040b824 */ /* 0x000fe200078e0a00 */
[----:B------:R-:W-:Y:S01]  /*72b0*/  ISETP.GT.U32.AND P3, PT, R0, R66, PT ;  /* 0x000000420000720c */ /* 0x000fe20003f64070 */
[----:B------:R-:W-:Y:S01]  /*72c0*/  IMAD.HI.U32 R5, R2, R69, RZ ;  /* 0x0000004502057227 */ /* 0x000fe200078e00ff */
[----:B------:R-:W-:-:S03]  /*72d0*/  IABS R67, R74 ;  /* 0x0000004a00437213 */ /* 0x000fc60000000000 */
[----:B------:R-:W-:Y:S02]  /*72e0*/  IMAD.MOV R5, RZ, RZ, -R5 ;  /* 0x000000ffff057224 */ /* 0x000fe400078e0a05 */
[----:B------:R-:W-:-:S04]  /*72f0*/  IMAD.HI.U32 R4, R2, R67, RZ ;  /* 0x0000004302047227 */ /* 0x000fc800078e00ff */
[--C-:B------:R-:W-:Y:S01]  /*7300*/  @!P1 IMAD.IADD R63, R63, 0x1, -R0.reuse ;  /* 0x000000013f3f9824 */ /* 0x100fe200078e0a00 */
[----:B------:R-:W-:Y:S01]  /*7310*/  ISETP.GT.U32.AND P1, PT, R0, R65, PT ;  /* 0x000000410000720c */ /* 0x000fe20003f24070 */
[----:B------:R-:W-:Y:S01]  /*7320*/  @!P3 IMAD.IADD R66, R66, 0x1, -R0 ;  /* 0x000000014242b824 */ /* 0x000fe200078e0a00 */
[----:B------:R-:W-:Y:S01]  /*7330*/  ISETP.GT.U32.AND P3, PT, R0, R64, PT ;  /* 0x000000400000720c */ /* 0x000fe20003f64070 */
[----:B------:R-:W-:Y:S02]  /*7340*/  IMAD.MOV R68, RZ, RZ, -R4 ;  /* 0x000000ffff447224 */ /* 0x000fe400078e0a04 */
[----:B------:R-:W-:Y:S01]  /*7350*/  IMAD.HI.U32 R4, R2, R73, RZ ;  /* 0x0000004902047227 */ /* 0x000fe200078e00ff */
[----:B------:R-:W-:-:S03]  /*7360*/  ISETP.GT.U32.AND P2, PT, R0, R66, PT ;  /* 0x000000420000720c */ /* 0x000fc60003f44070 */
[C---:B------:R-:W-:Y:S02]  /*7370*/  IMAD R67, R0.reuse, R68, R67 ;  /* 0x0000004400437224 */ /* 0x040fe400078e0243 */
[C---:B------:R-:W-:Y:S02]  /*7380*/  IMAD R68, R0.reuse, R5, R69 ;  /* 0x0000000500447224 */ /* 0x040fe400078e0245 */
[----:B------:R-:W-:Y:S02]  /*7390*/  IMAD.MOV R4, RZ, RZ, -R4 ;  /* 0x000000ffff047224 */ /* 0x000fe400078e0a04 */
[----:B------:R-:W-:Y:S01]  /*73a0*/  @!P1 IMAD.IADD R65, R65, 0x1, -R0 ;  /* 0x0000000141419824 */ /* 0x000fe200078e0a00 */
[C---:B------:R-:W-:Y:S01]  /*73b0*/  ISETP.GT.U32.AND P1, PT, R0.reuse, R67, PT ;  /* 0x000000430000720c */ /* 0x040fe20003f24070 */
[C---:B------:R-:W-:Y:S02]  /*73c0*/  IMAD R70, R0.reuse, R4, R73 ;  /* 0x0000000400467224 */ /* 0x040fe400078e0249 */
[----:B------:R-:W-:Y:S01]  /*73d0*/  @!P0 IMAD.MOV R63, RZ, RZ, -R63 ;  /* 0x000000ffff3f8224 */ /* 0x000fe200078e0a3f */
[----:B------:R-:W-:Y:S01]  /*73e0*/  ISETP.GT.U32.AND P0, PT, R0, R68, PT ;  /* 0x000000440000720c */ /* 0x000fe20003f04070 */
[----:B------:R-:W-:-:S04]  /*73f0*/  IMAD.HI.U32 R7, R2, R71, RZ ;  /* 0x0000004702077227 */ /* 0x000fc800078e00ff */
[--C-:B------:R-:W-:Y:S01]  /*7400*/  @!P2 IMAD.IADD R66, R66, 0x1, -R0.reuse ;  /* 0x000000014242a824 */ /* 0x100fe200078e0a00 */
[C---:B------:R-:W-:Y:S01]  /*7410*/  ISETP.GT.U32.AND P2, PT, R0.reuse, R70, PT ;  /* 0x000000460000720c */ /* 0x040fe20003f44070 */
[----:B------:R-:W-:Y:S01]  /*7420*/  @!P6 IMAD.MOV R61, RZ, RZ, -R61 ;  /* 0x000000ffff3de224 */ /* 0x000fe200078e0a3d */
[----:B------:R-:W-:Y:S01]  /*7430*/  IADD3 R7, -R7, RZ, RZ ;  /* 0x000000ff07077210 */ /* 0x000fe20007ffe1ff */
[--C-:B------:R-:W-:Y:S01]  /*7440*/  @!P1 IMAD.IADD R67, R67, 0x1, -R0.reuse ;  /* 0x0000000143439824 */ /* 0x100fe200078e0a00 */
[----:B------:R-:W-:Y:S01]  /*7450*/  ISETP.GT.U32.AND P6, PT, R0, R65, PT ;  /* 0x000000410000720c */ /* 0x000fe20003fc4070 */
[--C-:B------:R-:W-:Y:S02]  /*7460*/  @!P3 IMAD.IADD R64, R64, 0x1, -R0.reuse ;  /* 0x000000014040b824 */ /* 0x100fe400078e0a00 */
[----:B------:R-:W-:Y:S01]  /*7470*/  IMAD R69, R0, R7, R71 ;  /* 0x0000000700457224 */ /* 0x000fe200078e0247 */
[----:B------:R-:W-:Y:S01]  /*7480*/  IABS R7, R79 ;  /* 0x0000004f00077213 */ /* 0x000fe20000000000 */
[----:B------:R-:W-:Y:S01]  /*7490*/  @!P0 IMAD.IADD R68, R68, 0x1, -R0 ;  /* 0x0000000144448824 */ /* 0x000fe200078e0a00 */
[----:B------:R-:W-:Y:S01]  /*74a0*/  IABS R71, R78 ;  /* 0x0000004e00477213 */ /* 0x000fe20000000000 */
[----:B------:R-:W-:Y:S01]  /*74b0*/  @!P5 IMAD.MOV R64, RZ, RZ, -R64 ;  /* 0x000000ffff40d224 */ /* 0x000fe200078e0a40 */
[----:B------:R-:W-:Y:S01]  /*74c0*/  ISETP.GT.U32.AND P1, PT, R0, R67, PT ;  /* 0x000000430000720c */ /* 0x000fe20003f24070 */
[----:B------:R-:W-:Y:S01]  /*74d0*/  @!P2 IMAD.IADD R70, R70, 0x1, -R0 ;  /* 0x000000014646a824 */ /* 0x000fe200078e0a00 */
[----:B------:R-:W-:Y:S01]  /*74e0*/  ISETP.GT.U32.AND P2, PT, R0, R68, PT ;  /* 0x000000440000720c */ /* 0x000fe20003f44070 */
[----:B------:R-:W-:Y:S01]  /*74f0*/  IMAD.HI.U32 R5, R2, R7, RZ ;  /* 0x0000000702057227 */ /* 0x000fe200078e00ff */
[----:B------:R-:W-:-:S02]  /*7500*/  ISETP.GT.U32.AND P3, PT, R0, R69, PT ;  /* 0x000000450000720c */ /* 0x000fc40003f64070 */
[----:B------:R-:W-:Y:S01]  /*7510*/  @!P6 IADD3 R65, R65, -R0, RZ ;  /* 0x800000004141e210 */ /* 0x000fe20007ffe0ff */
[----:B------:R-:W-:Y:S01]  /*7520*/  IMAD.HI.U32 R4, R2, R71, RZ ;  /* 0x0000004702047227 */ /* 0x000fe200078e00ff */
[----:B------:R-:W-:Y:S02]  /*7530*/  ISETP.GE.AND P6, PT, R72, RZ, PT ;  /* 0x000000ff4800720c */ /* 0x000fe40003fc6270 */
[----:B------:R-:W-:Y:S01]  /*7540*/  @!P4 IADD3 R65, -R65, RZ, RZ ;  /* 0x000000ff4141c210 */ /* 0x000fe20007ffe1ff */
[----:B------:R-:W-:Y:S01]  /*7550*/  IMAD.MOV R5, RZ, RZ, -R5 ;  /* 0x000000ffff057224 */ /* 0x000fe200078e0a05 */
[C---:B------:R-:W-:Y:S01]  /*7560*/  ISETP.GT.U32.AND P5, PT, R0.reuse, R70, PT ;  /* 0x000000460000720c */ /* 0x040fe20003fa4070 */
[----:B------:R-:W-:Y:S01]  /*7570*/  IMAD.MOV R4, RZ, RZ, -R4 ;  /* 0x000000ffff047224 */ /* 0x000fe200078e0a04 */
[----:B------:R-:W-:Y:S01]  /*7580*/  ISETP.GE.AND P0, PT, R75, RZ, PT ;  /* 0x000000ff4b00720c */ /* 0x000fe20003f06270 */
[----:B------:R-:W-:Y:S01]  /*7590*/  IMAD R72, R0, R5, R7 ;  /* 0x0000000500487224 */ /* 0x000fe200078e0207 */
[----:B------:R-:W-:Y:S01]  /*75a0*/  LOP3.LUT R5, R3, 0x122, RZ, 0xfc, !PT ;  /* 0x0000012203057812 */ /* 0x000fe200078efcff */
[--C-:B------:R-:W-:Y:S01]  /*75b0*/  @!P1 IMAD.IADD R67, R67, 0x1, -R0.reuse ;  /* 0x0000000143439824 */ /* 0x100fe200078e0a00 */
[----:B------:R-:W-:Y:S01]  /*75c0*/  ISETP.GE.AND P1, PT, R74, RZ, PT ;  /* 0x000000ff4a00720c */ /* 0x000fe20003f26270 */
[----:B------:R-:W-:Y:S01]  /*75d0*/  IMAD R71, R0, R4, R71 ;  /* 0x0000000400477224 */ /* 0x000fe200078e0247 */
[----:B------:R-:W-:Y:S01]  /*75e0*/  LOP3.LUT R74, R3, 0x124, RZ, 0xfc, !PT ;  /* 0x00000124034a7812 */ /* 0x000fe200078efcff */
[--C-:B------:R-:W-:Y:S01]  /*75f0*/  @!P2 IMAD.IADD R68, R68, 0x1, -R0.reuse ;  /* 0x000000014444a824 */ /* 0x100fe200078e0a00 */
        /* <DEDUP_REMOVED lines=8> */
[----:B------:R-:W-:-:S02]  /*7680*/  ISETP.GE.AND P3, PT, R76, RZ, PT ;  /* 0x000000ff4c00720c */ /* 0x000fc40003f66270 */
[----:B------:R-:W-:Y:S01]  /*7690*/  IABS R7, R74 ;  /* 0x0000004a00077213 */ /* 0x000fe20000000000 */
[----:B------:R-:W-:Y:S01]  /*76a0*/  @!P1 IMAD.MOV R67, RZ, RZ, -R67 ;  /* 0x000000ffff439224 */ /* 0x000fe200078e0a43 */
[----:B------:R-:W-:Y:S01]  /*76b0*/  ISETP.GE.AND P1, PT, R77, RZ, PT ;  /* 0x000000ff4d00720c */ /* 0x000fe20003f26270 */
[----:B------:R-:W-:Y:S01]  /*76c0*/  @!P2 IMAD.IADD R72, R72, 0x1, -R0 ;  /* 0x000000014848a824 */ /* 0x000fe200078e0a00 */
[----:B------:R-:W-:Y:S01]  /*76d0*/  @!P0 IADD3 R68, -R68, RZ, RZ ;  /* 0x000000ff44448210 */ /* 0x000fe20007ffe1ff */
[----:B------:R-:W-:Y:S01]  /*76e0*/  IMAD.MOV R4, RZ, RZ, -R4 ;  /* 0x000000ffff047224 */ /* 0x000fe200078e0a04 */
[----:B------:R-:W-:Y:S01]  /*76f0*/  ISETP.GE.AND P5, PT, R79, RZ, PT ;  /* 0x000000ff4f00720c */ /* 0x000fe20003fa6270 */
[----:B------:R-:W-:Y:S01]  /*7700*/  @!P6 IMAD.IADD R71, R71, 0x1, -R0 ;  /* 0x000000014747e824 */ /* 0x000fe200078e0a00 */
[----:B------:R-:W-:Y:S01]  /*7710*/  ISETP.GE.AND P6, PT, R5, RZ, PT ;  /* 0x000000ff0500720c */ /* 0x000fe20003fc6270 */
[----:B------:R-:W-:Y:S01]  /*7720*/  IMAD.HI.U32 R5, R2, R7, RZ ;  /* 0x0000000702057227 */ /* 0x000fe200078e00ff */
[----:B------:R-:W-:-:S02]  /*7730*/  ISETP.GT.U32.AND P2, PT, R0, R72, PT ;  /* 0x000000480000720c */ /* 0x000fc40003f44070 */
[----:B------:R-:W-:Y:S01]  /*7740*/  ISETP.GT.U32.AND P0, PT, R0, R71, PT ;  /* 0x000000470000720c */ /* 0x000fe20003f04070 */
[----:B------:R-:W-:Y:S01]  /*7750*/  @!P4 IMAD.IADD R69, R69, 0x1, -R0 ;  /* 0x000000014545c824 */ /* 0x000fe200078e0a00 */
[----:B------:R-:W-:Y:S01]  /*7760*/  ISETP.GE.AND P4, PT, R78, RZ, PT ;  /* 0x000000ff4e00720c */ /* 0x000fe20003f86270 */
[----:B------:R-:W-:Y:S01]  /*7770*/  IMAD.MOV R5, RZ, RZ, -R5 ;  /* 0x000000ffff057224 */ /* 0x000fe200078e0a05 */
[C---:B------:R-:W-:Y:S01]  /*7780*/  LOP3.LUT R76, R3.reuse, 0x12a, RZ, 0xfc, !PT ;  /* 0x0000012a034c7812 */ /* 0x040fe200078efcff */
[----:B------:R-:W-:Y:S01]  /*7790*/  IMAD R73, R0, R4, R73 ;  /* 0x0000000400497224 */ /* 0x000fe200078e0249 */
[----:B------:R-:W-:Y:S01]  /*77a0*/  LOP3.LUT R4, R3, 0x126, RZ, 0xfc, !PT ;  /* 0x0000012603047812 */ /* 0x000fe200078efcff */
[----:B------:R-:W-:Y:S01]  /*77b0*/  @!P3 IMAD.MOV R69, RZ, RZ, -R69 ;  /* 0x000000ffff45b224 */ /* 0x000fe200078e0a45 */
        /* <DEDUP_REMOVED lines=8> */
[----:B------:R-:W-:Y:S01]  /*7840*/  LOP3.LUT R5, R3, 0x128, RZ, 0xfc, !PT ;  /* 0x0000012803057812 */ /* 0x000fe200078efcff */
[----:B------:R-:W-:Y:S01]  /*7850*/  @!P5 IMAD.MOV R72, RZ, RZ, -R72 ;  /* 0x000000ffff48d224 */ /* 0x000fe200078e0a48 */
[----:B------:R-:W-:Y:S01]  /*7860*/  ISETP.GE.AND P0, PT, R4, RZ, PT ;  /* 0x000000ff0400720c */ /* 0x000fe20003f06270 */
[----:B------:R-:W-:Y:S01]  /*7870*/  IMAD.HI.U32 R4, R2, R75, RZ ;  /* 0x0000004b02047227 */ /* 0x000fe200078e00ff */
[----:B------:R-:W-:-:S02]  /*7880*/  IABS R77, R5 ;  /* 0x00000005004d7213 */ /* 0x000fc40000000000 */
[----:B------:R-:W-:Y:S01]  /*7890*/  IABS R79, R76 ;  /* 0x0000004c004f7213 */ /* 0x000fe20000000000 */
[----:B------:R-:W-:Y:S01]  /*78a0*/  @!P4 IMAD.MOV R71, RZ, RZ, -R71 ;  /* 0x000000ffff47c224 */ /* 0x000fe200078e0a47 */
[----:B------:R-:W-:Y:S01]  /*78b0*/  ISETP.GE.AND P4, PT, R5, RZ, PT ;  /* 0x000000ff0500720c */ /* 0x000fe20003f86270 */
[--C-:B------:R-:W-:Y:S01]  /*78c0*/  @!P1 IMAD.IADD R73, R73, 0x1, -R0.reuse ;  /* 0x0000000149499824 */ /* 0x100fe200078e0a00 */
[----:B------:R-:W-:Y:S01]  /*78d0*/  IADD3 R4, -R4, RZ, RZ ;  /* 0x000000ff04047210 */ /* 0x000fe20007ffe1ff */
[----:B------:R-:W-:Y:S01]  /*78e0*/  @!P2 IMAD.IADD R74, R74, 0x1, -R0 ;  /* 0x000000014a4aa824 */ /* 0x000fe200078e0a00 */
[----:B------:R-:W-:Y:S01]  /*78f0*/  ISETP.GE.AND P5, PT, R76, RZ, PT ;  /* 0x000000ff4c00720c */ /* 0x000fe20003fa6270 */
[----:B------:R-:W-:Y:S01]  /*7900*/  IMAD.HI.U32 R5, R2, R77, RZ ;  /* 0x0000004d02057227 */ /* 0x000fe200078e00ff */
[C---:B------:R-:W-:Y:S02]  /*7910*/  ISETP.GT.U32.AND P1, PT, R0.reuse, R73, PT ;  /* 0x000000490000720c */ /* 0x040fe40003f24070 */
[C---:B------:R-:W-:Y:S01]  /*7920*/  ISETP.GT.U32.AND P2, PT, R0.reuse, R74, PT ;  /* 0x0000004a0000720c */ /* 0x040fe20003f44070 */
[----:B------:R-:W-:Y:S01]  /*7930*/  IMAD.MOV R5, RZ, RZ, -R5 ;  /* 0x000000ffff057224 */ /* 0x000fe200078e0a05 */
[----:B------:R-:W-:Y:S01]  /*7940*/  LOP3.LUT R78, R3, 0x12c, RZ, 0xfc, !PT ;  /* 0x0000012c034e7812 */ /* 0x000fe200078efcff */
[----:B------:R-:W-:-:S02]  /*7950*/  IMAD R75, R0, R4, R75 ;  /* 0x00000004004b7224 */ /* 0x000fc400078e024b */
[----:B------:R-:W-:-:S04]  /*7960*/  IMAD.HI.U32 R7, R2, R79, RZ ;  /* 0x0000004f02077227 */ /* 0x000fc800078e00ff */
[C---:B------:R-:W-:Y:S01]  /*7970*/  IMAD R76, R0.reuse, R5, R77 ;  /* 0x00000005004c7224 */ /* 0x040fe200078e024d */
[----:B------:R-:W-:Y:S01]  /*7980*/  IABS R5, R78 ;  /* 0x0000004e00057213 */ /* 0x000fe20000000000 */
[--C-:B------:R-:W-:Y:S01]  /*7990*/  @!P1 IMAD.IADD R73, R73, 0x1, -R0.reuse ;  /* 0x0000000149499824 */ /* 0x100fe200078e0a00 */
[----:B------:R-:W-:Y:S01]  /*79a0*/  ISETP.GT.U32.AND P1, PT, R0, R75, PT ;  /* 0x0000004b0000720c */ /* 0x000fe20003f24070 */
[----:B------:R-:W-:Y:S02]  /*79b0*/  IMAD.MOV R7, RZ, RZ, -R7 ;  /* 0x000000ffff077224 */ /* 0x000fe400078e0a07 */
[----:B------:R-:W-:Y:S01]  /*79c0*/  @!P2 IMAD.IADD R74, R74, 0x1, -R0 ;  /* 0x000000014a4aa824 */ /* 0x000fe200078e0a00 */
[C---:B------:R-:W-:Y:S01]  /*79d0*/  ISETP.GT.U32.AND P2, PT, R0.reuse, R76, PT ;  /* 0x0000004c0000720c */ /* 0x040fe20003f44070 */
[----:B------:R-:W-:Y:S01]  /*79e0*/  IMAD R77, R0, R7, R79 ;  /* 0x00000007004d7224 */ /* 0x000fe200078e024f */
[----:B------:R-:W-:Y:S01]  /*79f0*/  IABS R79, R80 ;  /* 0x00000050004f7213 */ /* 0x000fe20000000000 */
[----:B------:R-:W-:-:S02]  /*7a00*/  @!P6 IMAD.MOV R73, RZ, RZ, -R73 ;  /* 0x000000ffff49e224 */ /* 0x000fc400078e0a49 */
[----:B------:R-:W-:Y:S01]  /*7a10*/  IMAD.HI.U32 R4, R2, R5, RZ ;  /* 0x0000000502047227 */ /* 0x000fe200078e00ff */
[----:B------:R-:W-:-:S03]  /*7a20*/  ISETP.GT.U32.AND P6, PT, R0, R77, PT ;  /* 0x0000004d0000720c */ /* 0x000fc60003fc4070 */
[----:B------:R-:W-:Y:S01]  /*7a30*/  @!P1 IMAD.IADD R75, R75, 0x1, -R0 ;  /* 0x000000014b4b9824 */ /* 0x000fe200078e0a00 */
[----:B------:R-:W-:Y:S01]  /*7a40*/  IADD3 R4, -R4, RZ, RZ ;  /* 0x000000ff04047210 */ /* 0x000fe20007ffe1ff */
[----:B------:R-:W-:Y:S01]  /*7a50*/  @!P3 IMAD.MOV R74, RZ, RZ, -R74 ;  /* 0x000000ffff4ab224 */ /* 0x000fe200078e0a4a */
[----:B------:R-:W-:Y:S01]  /*7a60*/  ISETP.GE.AND P3, PT, R78, RZ, PT ;  /* 0x000000ff4e00720c */ /* 0x000fe20003f66270 */
[----:B------:R-:W-:Y:S01]  /*7a70*/  @!P2 IMAD.IADD R76, R76, 0x1, -R0 ;  /* 0x000000014c4ca824 */ /* 0x000fe200078e0a00 */
[C---:B------:R-:W-:Y:S01]  /*7a80*/  ISETP.GT.U32.AND P1, PT, R0.reuse, R75, PT ;  /* 0x0000004b0000720c */ /* 0x040fe20003f24070 */
[----:B------:R-:W-:Y:S02]  /*7a90*/  IMAD R78, R0, R4, R5 ;  /* 0x00000004004e7224 */ /* 0x000fe400078e0205 */
[----:B------:R-:W-:Y:S01]  /*7aa0*/  IMAD.HI.U32 R5, R2, R81, RZ ;  /* 0x0000005102057227 */ /* 0x000fe200078e00ff */
[----:B------:R-:W-:-:S03]  /*7ab0*/  ISETP.GT.U32.AND P2, PT, R0, R76, PT ;  /* 0x0000004c0000720c */ /* 0x000fc60003f44070 */
[----:B------:R-:W-:Y:S02]  /*7ac0*/  @!P6 IMAD.IADD R77, R77, 0x1, -R0 ;  /* 0x000000014d4de824 */ /* 0x000fe400078e0a00 */
[----:B------:R-:W-:-:S03]  /*7ad0*/  IMAD.HI.U32 R4, R2, R79, RZ ;  /* 0x0000004f02047227 */ /* 0x000fc600078e00ff */
[C---:B------:R-:W-:Y:S01]  /*7ae0*/  ISETP.GT.U32.AND P6, PT, R0.reuse, R77, PT ;  /* 0x0000004d0000720c */ /* 0x040fe20003fc4070 */
[----:B------:R-:W-:Y:S01]  /*7af0*/  @!P1 IMAD.IADD R75, R75, 0x1, -R0 ;  /* 0x000000014b4b9824 */ /* 0x000fe200078e0a00 */
[----:B------:R-:W-:Y:S01]  /*7b00*/  ISETP.GT.U32.AND P1, PT, R0, R78, PT ;  /* 0x0000004e0000720c */ /* 0x000fe20003f24070 */
[----:B------:R-:W-:-:S03]  /*7b10*/  IMAD.HI.U32 R7, R2, R83, RZ ;  /* 0x0000005302077227 */ /* 0x000fc600078e00ff */
[----:B------:R-:W-:Y:S01]  /*7b20*/  @!P0 IADD3 R75, -R75, RZ, RZ ;  /* 0x000000ff4b4b8210 */ /* 0x000fe20007ffe1ff */
[----:B------:R-:W-:Y:S02]  /*7b30*/  IMAD.MOV R5, RZ, RZ, -R5 ;  /* 0x000000ffff057224 */ /* 0x000fe400078e0a05 */
[----:B------:R-:W-:Y:S01]  /*7b40*/  @!P2 IMAD.IADD R76, R76, 0x1, -R0 ;  /* 0x000000014c4ca824 */ /* 0x000fe200078e0a00 */
[----:B------:R-:W-:Y:S01]  /*7b50*/  ISETP.GE.AND P2, PT, R80, RZ, PT ;  /* 0x000000ff5000720c */ /* 0x000fe20003f46270 */
[----:B------:R-:W-:Y:S02]  /*7b60*/  IMAD.MOV R4, RZ, RZ, -R4 ;  /* 0x000000ffff047224 */ /* 0x000fe400078e0a04 */
[----:B------:R-:W-:Y:S02]  /*7b70*/  IMAD.MOV R7, RZ, RZ, -R7 ;  /* 0x000000ffff077224 */ /* 0x000fe400078e0a07 */
[C---:B------:R-:W-:Y:S01]  /*7b80*/  IMAD R80, R0.reuse, R5, R81 ;  /* 0x0000000500507224 */ /* 0x040fe200078e0251 */
[----:B------:R-:W-:Y:S01]  /*7b90*/  IABS R5, R85 ;  /* 0x0000005500057213 */ /* 0x000fe20000000000 */
[----:B------:R-:W-:-:S02]  /*7ba0*/  IMAD R79, R0, R4, R79 ;  /* 0x00000004004f7224 */ /* 0x000fc400078e024f */
[C---:B------:R-:W-:Y:S01]  /*7bb0*/  IMAD R81, R0.reuse, R7, R83 ;  /* 0x0000000700517224 */ /* 0x040fe200078e0253 */
[----:B------:R-:W-:Y:S01]  /*7bc0*/  LOP3.LUT R7, R3, 0x136, RZ, 0xfc, !PT ;  /* 0x0000013603077812 */ /* 0x000fe200078efcff */
[--C-:B------:R-:W-:Y:S01]  /*7bd0*/  @!P6 IMAD.IADD R77, R77, 0x1, -R0.reuse ;  /* 0x000000014d4de824 */ /* 0x100fe200078e0a00 */
[----:B------:R-:W-:Y:S01]  /*7be0*/  ISETP.GT.U32.AND P6, PT, R0, R80, PT ;  /* 0x000000500000720c */ /* 0x000fe20003fc4070 */
[----:B------:R-:W-:Y:S01]  /*7bf0*/  @!P1 IMAD.IADD R78, R78, 0x1, -R0 ;  /* 0x000000014e4e9824 */ /* 0x000fe200078e0a00 */
[C---:B------:R-:W-:Y:S01]  /*7c00*/  ISETP.GT.U32.AND P1, PT, R0.reuse, R79, PT ;  /* 0x0000004f0000720c */ /* 0x040fe20003f24070 */
[----:B------:R-:W-:Y:S01]  /*7c10*/  @!P5 IMAD.MOV R77, RZ, RZ, -R77 ;  /* 0x000000ffff4dd224 */ /* 0x000fe200078e0a4d */
[----:B------:R-:W-:Y:S01]  /*7c20*/  ISETP.GT.U32.AND P5, PT, R0, R81, PT ;  /* 0x000000510000720c */ /* 0x000fe20003fa4070 */
[----:B------:R-:W-:Y:S01]  /*7c30*/  IMAD.HI.U32 R4, R2, R5, RZ ;  /* 0x0000000502047227 */ /* 0x000fe200078e00ff */
[----:B------:R-:W-:Y:S02]  /*7c40*/  IABS R83, R7 ;  /* 0x0000000700537213 */ /* 0x000fe40000000000 */
[----:B------:R-:W-:Y:S01]  /*7c50*/  ISETP.GT.U32.AND P0, PT, R0, R78, PT ;  /* 0x0000004e0000720c */ /* 0x000fe20003f04070 */
[----:B------:R-:W-:-:S02]  /*7c60*/  IMAD.MOV R4, RZ, RZ, -R4 ;  /* 0x000000ffff047224 */ /* 0x000fc400078e0a04 */
[----:B------:R-:W-:Y:S01]  /*7c70*/  @!P4 IMAD.MOV R76, RZ, RZ, -R76 ;  /* 0x000000ffff4cc224 */ /* 0x000fe200078e0a4c */
[----:B------:R-:W-:Y:S01]  /*7c80*/  ISETP.GE.AND P4, PT, R82, RZ, PT ;  /* 0x000000ff5200720c */ /* 0x000fe20003f86270 */
[--C-:B------:R-:W-:Y:S02]  /*7c90*/  @!P6 IMAD.IADD R80, R80, 0x1, -R0.reuse ;  /* 0x000000015050e824 */ /* 0x100fe400078e0a00 */
[--C-:B------:R-:W-:Y:S01]  /*7ca0*/  @!P1 IMAD.IADD R79, R79, 0x1, -R0.reuse ;  /* 0x000000014f4f9824 */ /* 0x100fe200078e0a00 */
[----:B------:R-:W-:Y:S01]  /*7cb0*/  ISETP.GE.AND P1, PT, R85, RZ, PT ;  /* 0x000000ff5500720c */ /* 0x000fe20003f26270 */
[----:B------:R-:W-:Y:S01]  /*7cc0*/  @!P5 IMAD.IADD R81, R81, 0x1, -R0 ;  /* 0x000000015151d824 */ /* 0x000fe200078e0a00 */
[C---:B------:R-:W-:Y:S01]  /*7cd0*/  ISETP.GT.U32.AND P5, PT, R0.reuse, R80, PT ;  /* 0x000000500000720c */ /* 0x040fe20003fa4070 */
[C---:B------:R-:W-:Y:S01]  /*7ce0*/  IMAD R82, R0.reuse, R4, R5 ;  /* 0x0000000400527224 */ /* 0x040fe200078e0205 */
[----:B------:R-:W-:Y:S01]  /*7cf0*/  ISETP.GT.U32.AND P6, PT, R0, R79, PT ;  /* 0x0000004f0000720c */ /* 0x000fe20003fc4070 */
[----:B------:R-:W-:-:S04]  /*7d00*/  IMAD.HI.U32 R4, R2, R83, RZ ;  /* 0x0000005302047227 */ /* 0x000fc800078e00ff */
[----:B------:R-:W-:Y:S02]  /*7d10*/  IMAD.MOV R4, RZ, RZ, -R4 ;  /* 0x000000ffff047224 */ /* 0x000fe400078e0a04 */
[--C-:B------:R-:W-:Y:S01]  /*7d20*/  @!P0 IMAD.IADD R78, R78, 0x1, -R0.reuse ;  /* 0x000000014e4e8824 */ /* 0x100fe200078e0a00 */
[----:B------:R-:W-:Y:S01]  /*7d30*/  ISETP.GE.AND P0, PT, R84, RZ, PT ;  /* 0x000000ff5400720c */ /* 0x000fe20003f06270 */
[----:B------:R-:W-:Y:S01]  /*7d40*/  IMAD R83, R0, R4, R83 ;  /* 0x0000000400537224 */ /* 0x000fe200078e0253 */
[----:B------:R-:W-:Y:S01]  /*7d50*/  LOP3.LUT R84, R3, 0x138, RZ, 0xfc, !PT ;  /* 0x0000013803547812 */ /* 0x000fe200078efcff */
[--C-:B------:R-:W-:Y:S01]  /*7d60*/  @!P5 IMAD.IADD R80, R80, 0x1, -R0.reuse ;  /* 0x000000015050d824 */ /* 0x100fe200078e0a00 */
[----:B------:R-:W-:Y:S01]  /*7d70*/  @!P3 IADD3 R78, -R78, RZ, RZ ;  /* 0x000000ff4e4eb210 */ /* 0x000fe20007ffe1ff */
[----:B------:R-:W-:Y:S01]  /*7d80*/  @!P6 IMAD.IADD R79, R79, 0x1, -R0 ;  /* 0x000000014f4fe824 */ /* 0x000fe200078e0a00 */
[----:B------:R-:W-:Y:S01]  /*7d90*/  ISETP.GT.U32.AND P5, PT, R0, R83, PT ;  /* 0x000000530000720c */ /* 0x000fe20003fa4070 */
[----:B------:R-:W-:Y:S01]  /*7da0*/  IMAD.HI.U32 R5, R2, R87, RZ ;  /* 0x0000005702057227 */ /* 0x000fe200078e00ff */
[----:B------:R-:W-:-:S02]  /*7db0*/  ISETP.GT.U32.AND P3, PT, R0, R81, PT ;  /* 0x000000510000720c */ /* 0x000fc40003f64070 */
[----:B------:R-:W-:Y:S01]  /*7dc0*/  ISETP.GT.U32.AND P6, PT, R0, R82, PT ;  /* 0x000000520000720c */ /* 0x000fe20003fc4070 */
[----:B------:R-:W-:Y:S01]  /*7dd0*/  IMAD.MOV R5, RZ, RZ, -R5 ;  /* 0x000000ffff057224 */ /* 0x000fe200078e0a05 */
[----:B------:R-:W-:Y:S01]  /*7de0*/  IABS R85, R84 ;  /* 0x0000005400557213 */ /* 0x000fe20000000000 */
[----:B------:R-:W-:Y:S01]  /*7df0*/  @!P4 IMAD.MOV R80, RZ, RZ, -R80 ;  /* 0x000000ffff50c224 */ /* 0x000fe200078e0a50 */
[----:B------:R-:W-:-:S03]  /*7e00*/  @!P2 IADD3 R79, -R79, RZ, RZ ;  /* 0x000000ff4f4fa210 */ /* 0x000fc60007ffe1ff */
[----:B------:R-:W-:-:S04]  /*7e10*/  IMAD.HI.U32 R4, R2, R85, RZ ;  /* 0x0000005502047227 */ /* 0x000fc800078e00ff */
[----:B------:R-:W-:Y:S02]  /*7e20*/  @!P5 IMAD.IADD R83, R83, 0x1, -R0 ;  /* 0x000000015353d824 */ /* 0x000fe400078e0a00 */
[----:B------:R-:W-:Y:S02]  /*7e30*/  IMAD.MOV R4, RZ, RZ, -R4 ;  /* 0x000000ffff047224 */ /* 0x000fe400078e0a04 */
[--C-:B------:R-:W-:Y:S01]  /*7e40*/  @!P3 IMAD.IADD R81, R81, 0x1, -R0.reuse ;  /* 0x000000015151b824 */ /* 0x100fe200078e0a00 */
[----:B------:R-:W-:Y:S01]  /*7e50*/  ISETP.GE.AND P3, PT, R7, RZ, PT ;  /* 0x000000ff0700720c */ /* 0x000fe20003f66270 */
[----:B------:R-:W-:Y:S01]  /*7e60*/  @!P6 IMAD.IADD R82, R82, 0x1, -R0 ;  /* 0x000000015252e824 */ /* 0x000fe200078e0a00 */
[----:B------:R-:W-:Y:S01]  /*7e70*/  ISETP.GE.AND P6, PT, R84, RZ, PT ;  /* 0x000000ff5400720c */ /* 0x000fe20003fc6270 */
[----:B------:R-:W-:Y:S01]  /*7e80*/  IMAD.HI.U32 R7, R2, R89, RZ ;  /* 0x0000005902077227 */ /* 0x000fe200078e00ff */
[C---:B------:R-:W-:Y:S02]  /*7e90*/  ISETP.GT.U32.AND P2, PT, R0.reuse, R83, PT ;  /* 0x000000530000720c */ /* 0x040fe40003f44070 */
[C---:B------:R-:W-:Y:S01]  /*7ea0*/  ISETP.GT.U32.AND P5, PT, R0.reuse, R82, PT ;  /* 0x000000520000720c */ /* 0x040fe20003fa4070 */
[----:B------:R-:W-:-:S02]  /*7eb0*/  IMAD R84, R0, R4, R85 ;  /* 0x0000000400547224 */ /* 0x000fc400078e0255 */
[----:B------:R-:W-:Y:S02]  /*7ec0*/  IMAD.MOV R7, RZ, RZ, -R7 ;  /* 0x000000ffff077224 */ /* 0x000fe400078e0a07 */
[C---:B------:R-:W-:Y:S01]  /*7ed0*/  IMAD R85, R0.reuse, R5, R87 ;  /* 0x0000000500557224 */ /* 0x040fe200078e0257 */
[C---:B------:R-:W-:Y:S01]  /*7ee0*/  ISETP.GT.U32.AND P4, PT, R0.reuse, R84, PT ;  /* 0x000000540000720c */ /* 0x040fe20003f84070 */
[C---:B------:R-:W-:Y:S01]  /*7ef0*/  IMAD R86, R0.reuse, R7, R89 ;  /* 0x0000000700567224 */ /* 0x040fe200078e0259 */
[----:B------:R-:W-:Y:S01]  /*7f00*/  IABS R87, R91 ;  /* 0x0000005b00577213 */ /* 0x000fe20000000000 */
[----:B------:R-:W-:Y:S01]  /*7f10*/  @!P0 IMAD.MOV R81, RZ, RZ, -R81 ;  /* 0x000000ffff518224 */ /* 0x000fe200078e0a51 */
[C---:B------:R-:W-:Y:S01]  /*7f20*/  ISETP.GT.U32.AND P0, PT, R0.reuse, R85, PT ;  /* 0x000000550000720c */ /* 0x040fe20003f04070 */
[----:B------:R-:W-:Y:S01]  /*7f30*/  @!P2 IMAD.IADD R83, R83, 0x1, -R0 ;  /* 0x000000015353a824 */ /* 0x000fe200078e0a00 */
[----:B------:R-:W-:Y:S01]  /*7f40*/  ISETP.GT.U32.AND P2, PT, R0, R86, PT ;  /* 0x000000560000720c */ /* 0x000fe20003f44070 */
[----:B------:R-:W-:Y:S01]  /*7f50*/  IMAD.HI.U32 R4, R2, R87, RZ ;  /* 0x0000005702047227 */ /* 0x000fe200078e00ff */
[----:B------:R-:W-:-:S02]  /*7f60*/  IABS R7, R92 ;  /* 0x0000005c00077213 */ /* 0x000fc40000000000 */
[----:B------:R-:W-:Y:S01]  /*7f70*/  IABS R89, R93 ;  /* 0x0000005d00597213 */ /* 0x000fe20000000000 */
[----:B------:R-:W-:Y:S02]  /*7f80*/  IMAD.MOV R5, RZ, RZ, -R4 ;  /* 0x000000ffff057224 */ /* 0x000fe400078e0a04 */
[----:B------:R-:W-:Y:S01]  /*7f90*/  @!P4 IMAD.IADD R84, R84, 0x1, -R0 ;  /* 0x000000015454c824 */ /* 0x000fe200078e0a00 */
[----:B------:R-:W-:Y:S01]  /*7fa0*/  ISETP.GE.AND P4, PT, R90, RZ, PT ;  /* 0x000000ff5a00720c */ /* 0x000fe20003f86270 */
[----:B------:R-:W-:-:S04]  /*7fb0*/  IMAD.HI.U32 R4, R2, R7, RZ ;  /* 0x0000000702047227 */ /* 0x000fc800078e00ff */
[----:B------:R-:W-:Y:S01]  /*7fc0*/  @!P0 IMAD.IADD R85, R85, 0x1, -R0 ;  /* 0x0000000155558824 */ /* 0x000fe200078e0a00 */
[C---:B------:R-:W-:Y:S01]  /*7fd0*/  ISETP.GT.U32.AND P0, PT, R0.reuse, R84, PT ;  /* 0x000000540000720c */ /* 0x040fe20003f04070 */
[----:B------:R-:W-:Y:S01]  /*7fe0*/  IMAD R87, R0, R5, R87 ;  /* 0x0000000500577224 */ /* 0x000fe200078e0257 */
[----:B------:R-:W-:Y:S01]  /*7ff0*/  @!P2 IADD3 R86, R86, -R0, RZ ;  /* 0x800000005656a210 */ /* 0x000fe20007ffe0ff */
[----:B------:R-:W-:Y:S01]  /*8000*/  IMAD.MOV R4, RZ, RZ, -R4 ;  /* 0x000000ffff047224 */ /* 0x000fe200078e0a04 */
[----:B------:R-:W-:Y:S01]  /*8010*/  ISETP.GT.U32.AND P2, PT, R0, R85, PT ;  /* 0x000000550000720c */ /* 0x000fe20003f44070 */
[----:B------:R-:W-:Y:S01]  /*8020*/  @!P5 IMAD.IADD R82, R82, 0x1, -R0 ;  /* 0x000000015252d824 */ /* 0x000fe200078e0a00 */
[----:B------:R-:W-:Y:S01]  /*8030*/  ISETP.GE.AND P5, PT, R88, RZ, PT ;  /* 0x000000ff5800720c */ /* 0x000fe20003fa6270 */
[C---:B------:R-:W-:Y:S01]  /*8040*/  IMAD R88, R0.reuse, R4, R7 ;  /* 0x0000000400587224 */ /* 0x040fe200078e0207 */
[----:B------:R-:W-:Y:S01]  /*8050*/  IABS R7, R94 ;  /* 0x0000005e00077213 */ /* 0x000fe20000000000 */
[----:B------:R-:W-:Y:S01]  /*8060*/  @!P1 IMAD.MOV R82, RZ, RZ, -R82 ;  /* 0x000000ffff529224 */ /* 0x000fe200078e0a52 */
[----:B------:R-:W-:Y:S01]  /*8070*/  ISETP.GT.U32.AND P1, PT, R0, R86, PT ;  /* 0x000000560000720c */ /* 0x000fe20003f24070 */
[----:B------:R-:W-:-:S04]  /*8080*/  IMAD.HI.U32 R4, R2, R89, RZ ;  /* 0x0000005902047227 */ /* 0x000fc800078e00ff */
[--C-:B------:R-:W-:Y:S01]  /*8090*/  @!P0 IMAD.IADD R84, R84, 0x1, -R0.reuse ;  /* 0x0000000154548824 */ /* 0x100fe200078e0a00 */
[C---:B------:R-:W-:Y:S01]  /*80a0*/  ISETP.GT.U32.AND P0, PT, R0.reuse, R87, PT ;  /* 0x000000570000720c */ /* 0x040fe20003f04070 */
[----:B------:R-:W-:Y:S01]  /*80b0*/  @!P2 IMAD.IADD R85, R85, 0x1, -R0 ;  /* 0x000000015555a824 */ /* 0x000fe200078e0a00 */
[----:B------:R-:W-:Y:S01]  /*80c0*/  ISETP.GT.U32.AND P2, PT, R0, R88, PT ;  /* 0x000000580000720c */ /* 0x000fe20003f44070 */
[----:B------:R-:W-:Y:S02]  /*80d0*/  IMAD.MOV R5, RZ, RZ, -R4 ;  /* 0x000000ffff057224 */ /* 0x000fe400078e0a04 */
[----:B------:R-:W-:-:S04]  /*80e0*/  IMAD.HI.U32 R4, R2, R7, RZ ;  /* 0x0000000702047227 */ /* 0x000fc800078e00ff */
[----:B------:R-:W-:Y:S02]  /*80f0*/  IMAD R89, R0, R5, R89 ;  /* 0x0000000500597224 */ /* 0x000fe400078e0259 */
[----:B------:R-:W-:Y:S02]  /*8100*/  IMAD.MOV R90, RZ, RZ, -R4 ;  /* 0x000000ffff5a7224 */ /* 0x000fe400078e0a04 */
[--C-:B------:R-:W-:Y:S01]  /*8110*/  @!P0 IMAD.IADD R87, R87, 0x1, -R0.reuse ;  /* 0x0000000157578824 */ /* 0x100fe200078e0a00 */
[----:B------:R-:W-:Y:S01]  /*8120*/  ISETP.GE.AND P0, PT, R92, RZ, PT ;  /* 0x000000ff5c00720c */ /* 0x000fe20003f06270 */
[----:B------:R-:W-:Y:S01]  /*8130*/  @!P1 IMAD.IADD R86, R86, 0x1, -R0 ;  /* 0x0000000156569824 */ /* 0x000fe200078e0a00 */
[----:B------:R-:W-:Y:S01]  /*8140*/  @!P2 IADD3 R88, R88, -R0, RZ ;  /* 0x800000005858a210 */ /* 0x000fe20007ffe0ff */
[----:B------:R-:W-:Y:S01]  /*8150*/  @!P3 IMAD.MOV R83, RZ, RZ, -R83 ;  /* 0x000000ffff53b224 */ /* 0x000fe200078e0a53 */
[C---:B------:R-:W-:Y:S01]  /*8160*/  ISETP.GT.U32.AND P2, PT, R0.reuse, R87, PT ;  /* 0x000000570000720c */ /* 0x040fe20003f44070 */
[----:B------:R-:W-:Y:S01]  /*8170*/  @!P6 IMAD.MOV R84, RZ, RZ, -R84 ;  /* 0x000000ffff54e224 */ /* 0x000fe200078e0a54 */
[----:B------:R-:W-:Y:S01]  /*8180*/  ISETP.GE.AND P1, PT, R91, RZ, PT ;  /* 0x000000ff5b00720c */ /* 0x000fe20003f26270 */
[C---:B------:R-:W-:Y:S01]  /*8190*/  IMAD R90, R0.reuse, R90, R7 ;  /* 0x0000005a005a7224 */ /* 0x040fe200078e0207 */
[----:B------:R-:W-:Y:S01]  /*81a0*/  IABS R91, R95 ;  /* 0x0000005f005b7213 */ /* 0x000fe20000000000 */
[----:B------:R-:W-:Y:S01]  /*81b0*/  @!P5 IMAD.MOV R85, RZ, RZ, -R85 ;  /* 0x000000ffff55d224 */ /* 0x000fe200078e0a55 */
[C---:B------:R-:W-:Y:S01]  /*81c0*/  ISETP.GT.U32.AND P6, PT, R0.reuse, R88, PT ;  /* 0x000000580000720c */ /* 0x040fe20003fc4070 */
[----:B------:R-:W-:Y:S01]  /*81d0*/  @!P4 IMAD.MOV R86, RZ, RZ, -R86 ;  /* 0x000000ffff56c224 */ /* 0x000fe200078e0a56 */
[----:B------:R-:W-:Y:S01]  /*81e0*/  ISETP.GT.U32.AND P3, PT, R0, R89, PT ;  /* 0x000000590000720c */ /* 0x000fe20003f64070 */
[----:B------:R-:W-:Y:S01]  /*81f0*/  IMAD.HI.U32 R4, R2, R91, RZ ;  /* 0x0000005b02047227 */ /* 0x000fe200078e00ff */
[----:B------:R-:W-:-:S02]  /*8200*/  LOP3.LUT R7, R3, 0x148, RZ, 0xfc, !PT ;  /* 0x0000014803077812 */ /* 0x000fc400078efcff */
[----:B------:R-:W-:Y:S01]  /*8210*/  ISETP.GE.AND P5, PT, R93, RZ, PT ;  /* 0x000000ff5d00720c */ /* 0x000fe20003fa6270 */
[----:B------:R-:W-:Y:S01]  /*8220*/  @!P2 IMAD.IADD R87, R87, 0x1, -R0 ;  /* 0x000000015757a824 */ /* 0x000fe200078e0a00 */
[----:B------:R-:W-:Y:S01]  /*8230*/  ISETP.GT.U32.AND P2, PT, R0, R90, PT ;  /* 0x0000005a0000720c */ /* 0x000fe20003f44070 */
[----:B------:R-:W-:Y:S01]  /*8240*/  IMAD.MOV R4, RZ, RZ, -R4 ;  /* 0x000000ffff047224 */ /* 0x000fe200078e0a04 */
[----:B------:R-:W-:Y:S01]  /*8250*/  IABS R5, R7 ;  /* 0x0000000700057213 */ /* 0x000fe20000000000 */
[----:B------:R-:W-:Y:S01]  /*8260*/  @!P1 IMAD.MOV R87, RZ, RZ, -R87 ;  /* 0x000000ffff579224 */ /* 0x000fe200078e0a57 */
[----:B------:R-:W-:Y:S01]  /*8270*/  ISETP.GE.AND P4, PT, R94, RZ, PT ;  /* 0x000000ff5e00720c */ /* 0x000fe20003f86270 */
[--C-:B------:R-:W-:Y:S01]  /*8280*/  @!P6 IMAD.IADD R88, R88, 0x1, -R0.reuse ;  /* 0x000000015858e824 */ /* 0x100fe200078e0a00 */
[----:B------:R-:W-:Y:S01]  /*8290*/  LOP3.LUT R94, R3, 0x14c, RZ, 0xfc, !PT ;  /* 0x0000014c035e7812 */ /* 0x000fe200078efcff */
[----:B------:R-:W-:Y:S01]  /*82a0*/  @!P3 IMAD.IADD R89, R89, 0x1, -R0 ;  /* 0x000000015959b824 */ /* 0x000fe200078e0a00 */
[----:B------:R-:W-:Y:S01]  /*82b0*/  ISETP.GE.AND P6, PT, R95, RZ, PT ;  /* 0x000000ff5f00720c */ /* 0x000fe20003fc6270 */
[----:B------:R-:W-:Y:S01]  /*82c0*/  IMAD R91, R0, R4, R91 ;  /* 0x00000004005b7224 */ /* 0x000fe200078e025b */
[----:B------:R-:W-:Y:S01]  /*82d0*/  IABS R95, R94 ;  /* 0x0000005e005f7213 */ /* 0x000fe20000000000 */
[----:B------:R-:W-:Y:S01]  /*82e0*/  @!P0 IMAD.MOV R88, RZ, RZ, -R88 ;  /* 0x000000ffff588224 */ /* 0x000fe200078e0a58 */
[----:B------:R-:W-:Y:S01]  /*82f0*/  ISETP.GE.AND P3, PT, R7, RZ, PT ;  /* 0x000000ff0700720c */ /* 0x000fe20003f66270 */
[----:B------:R-:W-:Y:S01]  /*8300*/  IMAD.HI.U32 R4, R2, R5, RZ ;  /* 0x0000000502047227 */ /* 0x000fe200078e00ff */
[----:B------:R-:W-:-:S02]  /*8310*/  @!P2 IADD3 R90, R90, -R0, RZ ;  /* 0x800000005a5aa210 */ /* 0x000fc40007ffe0ff */
[C---:B------:R-:W-:Y:S01]  /*8320*/  ISETP.GT.U32.AND P2, PT, R0.reuse, R89, PT ;  /* 0x000000590000720c */ /* 0x040fe20003f44070 */
[----:B------:R-:W-:Y:S01]  /*8330*/  IMAD.MOV R4, RZ, RZ, -R4 ;  /* 0x000000ffff047224 */ /* 0x000fe200078e0a04 */
[C---:B------:R-:W-:Y:S02]  /*8340*/  ISETP.GT.U32.AND P0, PT, R0.reuse, R91, PT ;  /* 0x0000005b0000720c */ /* 0x040fe40003f04070 */
[C---:B------:R-:W-:Y:S01]  /*8350*/  ISETP.GT.U32.AND P1, PT, R0.reuse, R90, PT ;  /* 0x0000005a0000720c */ /* 0x040fe20003f24070 */
[----:B------:R-:W-:Y:S01]  /*8360*/  IMAD R92, R0, R4, R5 ;  /* 0x00000004005c7224 */ /* 0x000fe200078e0205 */
[----:B------:R-:W-:Y:S01]  /*8370*/  LOP3.LUT R7, R3, 0x14a, RZ, 0xfc, !PT ;  /* 0x0000014a03077812 */ /* 0x000fe200078efcff */
[----:B------:R-:W-:-:S03]  /*8380*/  IMAD.HI.U32 R5, R2, R95, RZ ;  /* 0x0000005f02057227 */ /* 0x000fc600078e00ff */
[----:B------:R-:W-:Y:S01]  /*8390*/  IABS R93, R7 ;  /* 0x00000007005d7213 */ /* 0x000fe20000000000 */
[----:B------:R-:W-:Y:S02]  /*83a0*/  IMAD.MOV R5, RZ, RZ, -R5 ;  /* 0x000000ffff057224 */ /* 0x000fe400078e0a05 */
[--C-:B------:R-:W-:Y:S01]  /*83b0*/  @!P2 IMAD.IADD R89, R89, 0x1, -R0.reuse ;  /* 0x000000015959a824 */ /* 0x100fe200078e0a00 */
[----:B------:R-:W-:Y:S01]  /*83c0*/  ISETP.GT.U32.AND P2, PT, R0, R92, PT ;  /* 0x0000005c0000720c */ /* 0x000fe20003f44070 */
[----:B------:R-:W-:Y:S01]  /*83d0*/  @!P0 IMAD.IADD R91, R91, 0x1, -R0 ;  /* 0x000000015b5b8824 */ /* 0x000fe200078e0a00 */
[----:B------:R-:W-:Y:S01]  /*83e0*/  ISETP.GE.AND P0, PT, R94, RZ, PT ;  /* 0x000000ff5e00720c */ /* 0x000fe20003f06270 */
[----:B------:R-:W-:Y:S02]  /*83f0*/  @!P5 IMAD.MOV R89, RZ, RZ, -R89 ;  /* 0x000000ffff59d224 */ /* 0x000fe400078e0a59 */
[C---:B------:R-:W-:Y:S01]  /*8400*/  IMAD R94, R0.reuse, R5, R95 ;  /* 0x00000005005e7224 */ /* 0x040fe200078e025f */
[----:B------:R-:W-:Y:S01]  /*8410*/  ISETP.GT.U32.AND P5, PT, R0, R91, PT ;  /* 0x0000005b0000720c */ /* 0x000fe20003fa4070 */
[----:B------:R-:W-:-:S04]  /*8420*/  IMAD.HI.U32 R4, R2, R93, RZ ;  /* 0x0000005d02047227 */ /* 0x000fc800078e00ff */
[----:B------:R-:W-:Y:S01]  /*8430*/  @!P1 IMAD.IADD R90, R90, 0x1, -R0 ;  /* 0x000000015a5a9824 */ /* 0x000fe200078e0a00 */
[----:B------:R-:W-:Y:S01]  /*8440*/  ISETP.GE.AND P1, PT, R7, RZ, PT ;  /* 0x000000ff0700720c */ /* 0x000fe20003f26270 */
[----:B------:R-:W-:Y:S02]  /*8450*/  IMAD.MOV R7, RZ, RZ, -R4 ;  /* 0x000000ffff077224 */ /* 0x000fe400078e0a04 */
[----:B------:R-:W-:-:S04]  /*8460*/  IMAD.HI.U32 R4, R2, R97, RZ ;  /* 0x0000006102047227 */ /* 0x000fc800078e00ff */
[--C-:B------:R-:W-:Y:S01]  /*8470*/  @!P5 IMAD.IADD R91, R91, 0x1, -R0.reuse ;  /* 0x000000015b5bd824 */ /* 0x100fe200078e0a00 */
[C---:B------:R-:W-:Y:S01]  /*8480*/  ISETP.GT.U32.AND P5, PT, R0.reuse, R94, PT ;  /* 0x0000005e0000720c */ /* 0x040fe20003fa4070 */
[----:B------:R-:W-:Y:S01]  /*8490*/  IMAD R93, R0, R7, R93 ;  /* 0x00000007005d7224 */ /* 0x000fe200078e025d */
[----:B------:R-:W-:Y:S01]  /*84a0*/  IADD3 R4, -R4, RZ, RZ ;  /* 0x000000ff04047210 */ /* 0x000fe20007ffe1ff */
[----:B------:R-:W-:Y:S01]  /*84b0*/  @!P2 IMAD.IADD R92, R92, 0x1, -R0 ;  /* 0x000000015c5ca824 */ /* 0x000fe200078e0a00 */
[----:B------:R-:W-:Y:S01]  /*84c0*/  IABS R7, R98 ;  /* 0x0000006200077213 */ /* 0x000fe20000000000 */
[----:B------:R-:W-:Y:S01]  /*84d0*/  @!P4 IMAD.MOV R90, RZ, RZ, -R90 ;  /* 0x000000ffff5ac224 */ /* 0x000fe200078e0a5a */
[C---:B------:R-:W-:Y:S01]  /*84e0*/  ISETP.GT.U32.AND P4, PT, R0.reuse, R93, PT ;  /* 0x0000005d0000720c */ /* 0x040fe20003f84070 */
[C---:B------:R-:W-:Y:S01]  /*84f0*/  IMAD R95, R0.reuse, R4, R97 ;  /* 0x00000004005f7224 */ /* 0x040fe200078e0261 */
[----:B------:R-:W-:Y:S01]  /*8500*/  ISETP.GT.U32.AND P2, PT, R0, R92, PT ;  /* 0x0000005c0000720c */ /* 0x000fe20003f44070 */
[----:B------:R-:W-:Y:S01]  /*8510*/  @!P6 IMAD.MOV R91, RZ, RZ, -R91 ;  /* 0x000000ffff5be224 */ /* 0x000fe200078e0a5b */
[----:B------:R-:W-:Y:S01]  /*8520*/  IABS R97, R100 ;  /* 0x0000006400617213 */ /* 0x000fe20000000000 */
[----:B------:R-:W-:-:S04]  /*8530*/  IMAD.HI.U32 R4, R2, R7, RZ ;  /* 0x0000000702047227 */ /* 0x000fc800078e00ff */
[----:B------:R-:W-:Y:S02]  /*8540*/  @!P5 IMAD.IADD R94, R94, 0x1, -R0 ;  /* 0x000000015e5ed824 */ /* 0x000fe400078e0a00 */
[----:B------:R-:W-:-:S03]  /*8550*/  IMAD.HI.U32 R5, R2, R97, RZ ;  /* 0x0000006102057227 */ /* 0x000fc600078e00ff */
[----:B------:R-:W-:Y:S01]  /*8560*/  ISETP.GT.U32.AND P6, PT, R0, R94, PT ;  /* 0x0000005e0000720c */ /* 0x000fe20003fc4070 */
[----:B------:R-:W-:Y:S01]  /*8570*/  IMAD.MOV R4, RZ, RZ, -R4 ;  /* 0x000000ffff047224 */ /* 0x000fe200078e0a04 */
[----:B------:R-:W-:Y:S01]  /*8580*/  IADD3 R5, -R5, RZ, RZ ;  /* 0x000000ff05057210 */ /* 0x000fe20007ffe1ff */
[--C-:B------:R-:W-:Y:S01]  /*8590*/  @!P4 IMAD.IADD R93, R93, 0x1, -R0.reuse ;  /* 0x000000015d5dc824 */ /* 0x100fe200078e0a00 */
[----:B------:R-:W-:Y:S01]  /*85a0*/  ISETP.GE.AND P4, PT, R96, RZ, PT ;  /* 0x000000ff6000720c */ /* 0x000fe20003f86270 */
[----:B------:R-:W-:Y:S01]  /*85b0*/  @!P2 IMAD.IADD R92, R92, 0x1, -R0 ;  /* 0x000000015c5ca824 */ /* 0x000fe200078e0a00 */
[C---:B------:R-:W-:Y:S01]  /*85c0*/  ISETP.GT.U32.AND P2, PT, R0.reuse, R95, PT ;  /* 0x0000005f0000720c */ /* 0x040fe20003f44070 */
[C---:B------:R-:W-:Y:S01]  /*85d0*/  IMAD R96, R0.reuse, R4, R7 ;  /* 0x0000000400607224 */ /* 0x040fe200078e0207 */
[C---:B------:R-:W-:Y:S01]  /*85e0*/  ISETP.GT.U32.AND P5, PT, R0.reuse, R93, PT ;  /* 0x0000005d0000720c */ /* 0x040fe20003fa4070 */
[----:B------:R-:W-:Y:S01]  /*85f0*/  IMAD R97, R0, R5, R97 ;  /* 0x0000000500617224 */ /* 0x000fe200078e0261 */
[----:B------:R-:W-:Y:S01]  /*8600*/  IABS R7, R104 ;  /* 0x0000006800077213 */ /* 0x000fe20000000000 */
[----:B------:R-:W-:-:S04]  /*8610*/  IMAD.HI.U32 R4, R2, R99, RZ ;  /* 0x0000006302047227 */ /* 0x000fc800078e00ff */
[----:B------:R-:W-:-:S04]  /*8620*/  IMAD.HI.U32 R5, R2, R101, RZ ;  /* 0x0000006502057227 */ /* 0x000fc800078e00ff */
[----:B------:R-:W-:Y:S01]  /*8630*/  @!P6 IMAD.IADD R94, R94, 0x1, -R0 ;  /* 0x000000015e5ee824 */ /* 0x000fe200078e0a00 */
[----:B------:R-:W-:Y:S01]  /*8640*/  ISETP.GT.U32.AND P6, PT, R0, R97, PT ;  /* 0x000000610000720c */ /* 0x000fe20003fc4070 */
[----:B------:R-:W-:Y:S02]  /*8650*/  IMAD.MOV R4, RZ, RZ, -R4 ;  /* 0x000000ffff047224 */ /* 0x000fe400078e0a04 */
[----:B------:R-:W-:Y:S02]  /*8660*/  IMAD.MOV R5, RZ, RZ, -R5 ;  /* 0x000000ffff057224 */ /* 0x000fe400078e0a05 */
[----:B------:R-:W-:Y:S01]  /*8670*/  @!P3 IMAD.MOV R92, RZ, RZ, -R92 ;  /* 0x000000ffff5cb224 */ /* 0x000fe200078e0a5c */
[----:B------:R-:W-:Y:S01]  /*8680*/  ISETP.GE.AND P3, PT, R98, RZ, PT ;  /* 0x000000ff6200720c */ /* 0x000fe20003f66270 */
[C---:B------:R-:W-:Y:S02]  /*8690*/  IMAD R98, R0.reuse, R4, R99 ;  /* 0x0000000400627224 */ /* 0x040fe400078e0263 */
[C---:B------:R-:W-:Y:S01]  /*86a0*/  IMAD R99, R0.reuse, R5, R101 ;  /* 0x0000000500637224 */ /* 0x040fe200078e0265 */
[----:B------:R-:W-:Y:S01]  /*86b0*/  MOV R5, R7 ;  /* 0x0000000700057202 */ /* 0x000fe20000000f00 */
[----:B------:R-:W-:Y:S01]  /*86c0*/  @!P2 IMAD.IADD R95, R95, 0x1, -R0 ;  /* 0x000000015f5fa824 */ /* 0x000fe200078e0a00 */
[----:B------:R-:W-:Y:S01]  /*86d0*/  IABS R101, R105 ;  /* 0x0000006900657213 */ /* 0x000fe20000000000 */
[----:B------:R-:W-:Y:S01]  /*86e0*/  @!P0 IMAD.MOV R94, RZ, RZ, -R94 ;  /* 0x000000ffff5e8224 */ /* 0x000fe200078e0a5e */
[C---:B------:R-:W-:Y:S01]  /*86f0*/  ISETP.GT.U32.AND P0, PT, R0.reuse, R99, PT ;  /* 0x000000630000720c */ /* 0x040fe20003f04070 */
[--C-:B------:R-:W-:Y:S01]  /*8700*/  @!P5 IMAD.IADD R93, R93, 0x1, -R0.reuse ;  /* 0x000000015d5dd824 */ /* 0x100fe200078e0a00 */
[C---:B------:R-:W-:Y:S01]  /*8710*/  ISETP.GT.U32.AND P5, PT, R0.reuse, R96, PT ;  /* 0x000000600000720c */ /* 0x040fe20003fa4070 */
[----:B------:R-:W-:Y:S01]  /*8720*/  @!P6 IMAD.IADD R97, R97, 0x1, -R0 ;  /* 0x000000016161e824 */ /* 0x000fe200078e0a00 */
[----:B------:R-:W-:Y:S01]  /*8730*/  ISETP.GT.U32.AND P2, PT, R0, R95, PT ;  /* 0x0000005f0000720c */ /* 0x000fe20003f44070 */
[----:B------:R-:W-:-:S03]  /*8740*/  IMAD.HI.U32 R4, R2, R5, RZ ;  /* 0x0000000502047227 */ /* 0x000fc600078e00ff */
[----:B------:R-:W-:Y:S01]  /*8750*/  ISETP.GT.U32.AND P6, PT, R0, R97, PT ;  /* 0x000000610000720c */ /* 0x000fe20003fc4070 */
[----:B------:R-:W-:Y:S02]  /*8760*/  IMAD.MOV R4, RZ, RZ, -R4 ;  /* 0x000000ffff047224 */ /* 0x000fe400078e0a04 */
[----:B------:R-:W-:Y:S02]  /*8770*/  @!P1 IMAD.MOV R93, RZ, RZ, -R93 ;  /* 0x000000ffff5d9224 */ /* 0x000fe400078e0a5d */
[--C-:B------:R-:W-:Y:S02]  /*8780*/  @!P0 IMAD.IADD R99, R99, 0x1, -R0.reuse ;  /* 0x0000000163638824 */ /* 0x100fe400078e0a00 */
[--C-:B------:R-:W-:Y:S01]  /*8790*/  @!P5 IMAD.IADD R96, R96, 0x1, -R0.reuse ;  /* 0x000000016060d824 */ /* 0x100fe200078e0a00 */
[----:B------:R-:W-:Y:S01]  /*87a0*/  ISETP.GT.U32.AND P5, PT, R0, R98, PT ;  /* 0x000000620000720c */ /* 0x000fe20003fa4070 */
[----:B------:R-:W-:Y:S01]  /*87b0*/  @!P2 IMAD.IADD R95, R95, 0x1, -R0 ;  /* 0x000000015f5fa824 */ /* 0x000fe200078e0a00 */
[----:B------:R-:W-:Y:S01]  /*87c0*/  ISETP.GE.AND P2, PT, R100, RZ, PT ;  /* 0x000000ff6400720c */ /* 0x000fe20003f46270 */
[C---:B------:R-:W-:Y:S01]  /*87d0*/  IMAD R100, R0.reuse, R4, R5 ;  /* 0x0000000400647224 */ /* 0x040fe200078e0205 */
[----:B------:R-:W-:Y:S01]  /*87e0*/  ISETP.GT.U32.AND P0, PT, R0, R99, PT ;  /* 0x000000630000720c */ /* 0x000fe20003f04070 */
[----:B------:R-:W-:Y:S01]  /*87f0*/  IMAD.HI.U32 R4, R2, R101, RZ ;  /* 0x0000006502047227 */ /* 0x000fe200078e00ff */
[----:B------:R-:W-:-:S02]  /*8800*/  ISETP.GT.U32.AND P1, PT, R0, R96, PT ;  /* 0x000000600000720c */ /* 0x000fc40003f24070 */
[----:B------:R-:W-:Y:S01]  /*8810*/  @!P6 IADD3 R97, R97, -R0, RZ ;  /* 0x800000006161e210 */ /* 0x000fe20007ffe0ff */
[----:B------:R-:W-:Y:S01]  /*8820*/  IMAD.MOV R4, RZ, RZ, -R4 ;  /* 0x000000ffff047224 */ /* 0x000fe200078e0a04 */
[C---:B------:R-:W-:Y:S01]  /*8830*/  ISETP.GT.U32.AND P6, PT, R0.reuse, R100, PT ;  /* 0x000000640000720c */ /* 0x040fe20003fc4070 */
[----:B------:R-:W-:Y:S01]  /*8840*/  @!P4 IMAD.MOV R95, RZ, RZ, -R95 ;  /* 0x000000ffff5fc224 */ /* 0x000fe200078e0a5f */
[C---:B------:R-:W-:Y:S01]  /*8850*/  LOP3.LUT R5, R3.reuse, 0x15e, RZ, 0xfc, !PT ;  /* 0x0000015e03057812 */ /* 0x040fe200078efcff */
[----:B------:R-:W-:Y:S01]  /*8860*/  IMAD R101, R0, R4, R101 ;  /* 0x0000000400657224 */ /* 0x000fe200078e0265 */
[----:B------:R-:W-:Y:S01]  /*8870*/  LOP3.LUT R4, R3, 0x15c, RZ, 0xfc, !PT ;  /* 0x0000015c03047812 */ /* 0x000fe200078efcff */
[--C-:B------:R-:W-:Y:S01]  /*8880*/  @!P5 IMAD.IADD R98, R98, 0x1, -R0.reuse ;  /* 0x000000016262d824 */ /* 0x100fe200078e0a00 */
[----:B------:R-:W-:Y:S01]  /*8890*/  ISETP.GE.AND P5, PT, R102, RZ, PT ;  /* 0x000000ff6600720c */ /* 0x000fe20003fa6270 */
[--C-:B------:R-:W-:Y:S01]  /*88a0*/  @!P0 IMAD.IADD R99, R99, 0x1, -R0.reuse ;  /* 0x0000000163638824 */ /* 0x100fe200078e0a00 */
[----:B------:R-:W-:Y:S01]  /*88b0*/  ISETP.GT.U32.AND P0, PT, R0, R101, PT ;  /* 0x000000650000720c */ /* 0x000fe20003f04070 */
[--C-:B------:R-:W-:Y:S01]  /*88c0*/  @!P1 IMAD.IADD R96, R96, 0x1, -R0.reuse ;  /* 0x0000000160609824 */ /* 0x100fe200078e0a00 */
[----:B------:R-:W-:Y:S01]  /*88d0*/  ISETP.GT.U32.AND P4, PT, R0, R98, PT ;  /* 0x000000620000720c */ /* 0x000fe20003f84070 */
[----:B------:R-:W-:Y:S01]  /*88e0*/  @!P2 IMAD.MOV R97, RZ, RZ, -R97 ;  /* 0x000000ffff61a224 */ /* 0x000fe200078e0a61 */
[----:B------:R-:W-:Y:S01]  /*88f0*/  ISETP.GE.AND P1, PT, R103, RZ, PT ;  /* 0x000000ff6700720c */ /* 0x000fe20003f26270 */
[----:B------:R-:W-:Y:S01]  /*8900*/  @!P6 IMAD.IADD R100, R100, 0x1, -R0 ;  /* 0x000000016464e824 */ /* 0x000fe200078e0a00 */
[----:B------:R-:W-:Y:S01]  /*8910*/  IABS R7, R4 ;  /* 0x0000000400077213 */ /* 0x000fe20000000000 */
[----:B------:R-:W-:Y:S01]  /*8920*/  @!P3 IMAD.MOV R96, RZ, RZ, -R96 ;  /* 0x000000ffff60b224 */ /* 0x000fe200078e0a60 */
[----:B------:R-:W-:-:S02]  /*8930*/  ISETP.GE.AND P3, PT, R104, RZ, PT ;  /* 0x000000ff6800720c */ /* 0x000fc40003f66270 */
[----:B------:R-:W-:Y:S02]  /*8940*/  ISETP.GT.U32.AND P2, PT, R0, R100, PT ;  /* 0x000000640000720c */ /* 0x000fe40003f44070 */
[----:B------:R-:W-:Y:S01]  /*8950*/  LOP3.LUT R102, R3, 0x160, RZ, 0xfc, !PT ;  /* 0x0000016003667812 */ /* 0x000fe200078efcff */
[--C-:B------:R-:W-:Y:S01]  /*8960*/  @!P0 IMAD.IADD R101, R101, 0x1, -R0.reuse ;  /* 0x0000000165658824 */ /* 0x100fe200078e0a00 */
[----:B------:R-:W-:Y:S01]  /*8970*/  ISETP.GE.AND P6, PT, R4, RZ, PT ;  /* 0x000000ff0400720c */ /* 0x000fe20003fc6270 */
[----:B------:R-:W-:Y:S01]  /*8980*/  IMAD.HI.U32 R4, R2, R7, RZ ;  /* 0x0000000702047227 */ /* 0x000fe200078e00ff */
[----:B------:R-:W-:Y:S02]  /*8990*/  IABS R103, R5 ;  /* 0x0000000500677213 */ /* 0x000fe40000000000 */
[----:B------:R-:W-:Y:S01]  /*89a0*/  @!P1 IADD3 R99, -R99, RZ, RZ ;  /* 0x000000ff63639210 */ /* 0x000fe20007ffe1ff */
[----:B------:R-:W-:Y:S01]  /*89b0*/  @!P4 IMAD.IADD R98, R98, 0x1, -R0 ;  /* 0x000000016262c824 */ /* 0x000fe200078e0a00 */
[----:B------:R-:W-:-:S02]  /*89c0*/  ISETP.GE.AND P4, PT, R105, RZ, PT ;  /* 0x000000ff6900720c */ /* 0x000fc40003f86270 */
[----:B------:R-:W-:Y:S01]  /*89d0*/  ISETP.GE.AND P1, PT, R102, RZ, PT ;  /* 0x000000ff6600720c */ /* 0x000fe20003f26270 */
[----:B------:R-:W-:Y:S01]  /*89e0*/  @!P2 IMAD.IADD R100, R100, 0x1, -R0 ;  /* 0x000000016464a824 */ /* 0x000fe200078e0a00 */
[----:B------:R-:W-:Y:S01]  /*89f0*/  IABS R105, R102 ;  /* 0x0000006600697213 */ /* 0x000fe20000000000 */
[----:B------:R-:W-:Y:S01]  /*8a00*/  IMAD.MOV R102, RZ, RZ, -R4 ;  /* 0x000000ffff667224 */ /* 0x000fe200078e0a04 */
[C---:B------:R-:W-:Y:S01]  /*8a10*/  ISETP.GT.U32.AND P0, PT, R0.reuse, R101, PT ;  /* 0x000000650000720c */ /* 0x040fe20003f04070 */
[----:B------:R-:W-:Y:S01]  /*8a20*/  @!P5 IMAD.MOV R98, RZ, RZ, -R98 ;  /* 0x000000ffff62d224 */ /* 0x000fe200078e0a62 */
[----:B------:R-:W-:Y:S01]  /*8a30*/  ISETP.GE.AND P5, PT, R5, RZ, PT ;  /* 0x000000ff0500720c */ /* 0x000fe20003fa6270 */
[----:B------:R-:W-:Y:S01]  /*8a40*/  IMAD R102, R0, R102, R7 ;  /* 0x0000006600667224 */ /* 0x000fe200078e0207 */
[----:B------:R-:W-:Y:S01]  /*8a50*/  LOP3.LUT R104, R3, 0x162, RZ, 0xfc, !PT ;  /* 0x0000016203687812 */ /* 0x000fe200078efcff */
[----:B------:R-:W-:-:S03]  /*8a60*/  IMAD.HI.U32 R5, R2, R105, RZ ;  /* 0x0000006902057227 */ /* 0x000fc600078e00ff */
[----:B------:R-:W-:Y:S01]  /*8a70*/  ISETP.GE.AND P2, PT, R104, RZ, PT ;  /* 0x000000ff6800720c */ /* 0x000fe20003f46270 */
[----:B------:R-:W-:Y:S01]  /*8a80*/  @!P3 IMAD.MOV R100, RZ, RZ, -R100 ;  /* 0x000000ffff64b224 */ /* 0x000fe200078e0a64 */
[----:B------:R-:W-:Y:S01]  /*8a90*/  ISETP.GT.U32.AND P3, PT, R0, R102, PT ;  /* 0x000000660000720c */ /* 0x000fe20003f64070 */
[----:B------:R-:W-:Y:S01]  /*8aa0*/  IMAD.MOV R5, RZ, RZ, -R5 ;  /* 0x000000ffff057224 */ /* 0x000fe200078e0a05 */
[----:B------:R-:W-:Y:S01]  /*8ab0*/  IABS R107, R104 ;  /* 0x00000068006b7213 */ /* 0x000fe20000000000 */
[----:B------:R-:W-:-:S04]  /*8ac0*/  IMAD.HI.U32 R4, R2, R103, RZ ;  /* 0x0000006702047227 */ /* 0x000fc800078e00ff */
[----:B------:R-:W-:Y:S02]  /*8ad0*/  @!P0 IMAD.IADD R101, R101, 0x1, -R0 ;  /* 0x0000000165658824 */ /* 0x000fe400078e0a00 */
[----:B------:R-:W-:Y:S02]  /*8ae0*/  IMAD R104, R0, R5, R105 ;  /* 0x0000000500687224 */ /* 0x000fe400078e0269 */
[----:B------:R-:W-:Y:S01]  /*8af0*/  IMAD.MOV R7, RZ, RZ, -R4 ;  /* 0x000000ffff077224 */ /* 0x000fe200078e0a04 */
[----:B------:R-:W-:Y:S01]  /*8b00*/  @!P4 IADD3 R101, -R101, RZ, RZ ;  /* 0x000000ff6565c210 */ /* 0x000fe20007ffe1ff */
[----:B------:R-:W-:Y:S01]  /*8b10*/  @!P3 IMAD.IADD R102, R102, 0x1, -R0 ;  /* 0x000000016666b824 */ /* 0x000fe200078e0a00 */
[C---:B------:R-:W-:Y:S01]  /*8b20*/  ISETP.GT.U32.AND P4, PT, R0.reuse, R104, PT ;  /* 0x000000680000720c */ /* 0x040fe20003f84070 */
[----:B------:R-:W-:Y:S01]  /*8b30*/  IMAD R103, R0, R7, R103 ;  /* 0x0000000700677224 */ /* 0x000fe200078e0267 */
[----:B------:R-:W-:Y:S01]  /*8b40*/  IABS R7, R110 ;  /* 0x0000006e00077213 */ /* 0x000fe20000000000 */
[----:B------:R-:W-:Y:S01]  /*8b50*/  IMAD.HI.U32 R4, R2, R107, RZ ;  /* 0x0000006b02047227 */ /* 0x000fe200078e00ff */
[----:B------:R-:W-:-:S02]  /*8b60*/  ISETP.GT.U32.AND P3, PT, R0, R102, PT ;  /* 0x000000660000720c */ /* 0x000fc40003f64070 */
[----:B------:R-:W-:Y:S01]  /*8b70*/  ISETP.GT.U32.AND P0, PT, R0, R103, PT ;  /* 0x000000670000720c */ /* 0x000fe20003f04070 */
[----:B------:R-:W-:-:S04]  /*8b80*/  IMAD.MOV R4, RZ, RZ, -R4 ;  /* 0x000000ffff047224 */ /* 0x000fc800078e0a04 */
[----:B------:R-:W-:Y:S01]  /*8b90*/  IMAD R105, R0, R4, R107 ;  /* 0x0000000400697224 */ /* 0x000fe200078e026b */
[----:B------:R-:W-:Y:S01]  /*8ba0*/  IABS R107, R112 ;  /* 0x00000070006b7213 */ /* 0x000fe20000000000 */
[----:B------:R-:W-:Y:S02]  /*8bb0*/  @!P4 IMAD.IADD R104, R104, 0x1, -R0 ;  /* 0x000000016868c824 */ /* 0x000fe400078e0a00 */
[----:B------:R-:W-:-:S03]  /*8bc0*/  IMAD.HI.U32 R4, R2, R7, RZ ;  /* 0x0000000702047227 */ /* 0x000fc600078e00ff */
[----:B------:R-:W-:Y:S01]  /*8bd0*/  ISETP.GT.U32.AND P4, PT, R0, R104, PT ;  /* 0x000000680000720c */ /* 0x000fe20003f84070 */
[----:B------:R-:W-:-:S04]  /*8be0*/  IMAD.HI.U32 R5, R2, R107, RZ ;  /* 0x0000006b02057227 */ /* 0x000fc800078e00ff */
[--C-:B------:R-:W-:Y:S02]  /*8bf0*/  @!P0 IMAD.IADD R103, R103, 0x1, -R0.reuse ;  /* 0x0000000167678824 */ /* 0x100fe400078e0a00 */
[----:B------:R-:W-:Y:S01]  /*8c00*/  @!P3 IMAD.IADD R102, R102, 0x1, -R0 ;  /* 0x000000016666b824 */ /* 0x000fe200078e0a00 */
[C---:B------:R-:W-:Y:S01]  /*8c10*/  ISETP.GT.U32.AND P3, PT, R0.reuse, R105, PT ;  /* 0x000000690000720c */ /* 0x040fe20003f64070 */
[----:B------:R-:W-:Y:S01]  /*8c20*/  IMAD.MOV R5, RZ, RZ, -R5 ;  /* 0x000000ffff057224 */ /* 0x000fe200078e0a05 */
[C---:B------:R-:W-:Y:S01]  /*8c30*/  ISETP.GT.U32.AND P0, PT, R0.reuse, R103, PT ;  /* 0x000000670000720c */ /* 0x040fe20003f04070 */
[----:B------:R-:W-:Y:S02]  /*8c40*/  IMAD.MOV R4, RZ, RZ, -R4 ;  /* 0x000000ffff047224 */ /* 0x000fe400078e0a04 */
[----:B------:R-:W-:Y:S01]  /*8c50*/  IMAD R107, R0, R5, R107 ;  /* 0x00000005006b7224 */ /* 0x000fe200078e026b */
[----:B------:R-:W-:Y:S01]  /*8c60*/  @!P4 IADD3 R104, R104, -R0, RZ ;  /* 0x800000006868c210 */ /* 0x000fe20007ffe0ff */
[----:B------:R-:W-:-:S02]  /*8c70*/  IMAD R106, R0, R4, R7 ;  /* 0x00000004006a7224 */ /* 0x000fc400078e0207 */
[----:B------:R-:W-:Y:S01]  /*8c80*/  IMAD.MOV.U32 R7, RZ, RZ, R108 ;  /* 0x000000ffff077224 */ /* 0x000fe200078e006c */
[----:B------:R-:W-:Y:S01]  /*8c90*/  ISETP.GT.U32.AND P4, PT, R0, R107, PT ;  /* 0x0000006b0000720c */ /* 0x000fe20003f84070 */
[----:B------:R-:W-:-:S04]  /*8ca0*/  IMAD.HI.U32 R5, R2, R109, RZ ;  /* 0x0000006d02057227 */ /* 0x000fc800078e00ff */
[--C-:B------:R-:W-:Y:S02]  /*8cb0*/  @!P3 IMAD.IADD R105, R105, 0x1, -R0.reuse ;  /* 0x000000016969b824 */ /* 0x100fe400078e0a00 */
[----:B------:R-:W-:Y:S01]  /*8cc0*/  @!P0 IMAD.IADD R103, R103, 0x1, -R0 ;  /* 0x0000000167678824 */ /* 0x000fe200078e0a00 */
[----:B------:R-:W-:Y:S01]  /*8cd0*/  ISETP.GT.U32.AND P0, PT, R0, R106, PT ;  /* 0x0000006a0000720c */ /* 0x000fe20003f04070 */
[----:B------:R-:W-:Y:S01]  /*8ce0*/  IMAD.HI.U32 R4, R2, R7, RZ ;  /* 0x0000000702047227 */ /* 0x000fe200078e00ff */
[----:B------:R-:W-:-:S03]  /*8cf0*/  ISETP.GT.U32.AND P3, PT, R0, R105, PT ;  /* 0x000000690000720c */ /* 0x000fc60003f64070 */
[----:B------:R-:W-:Y:S02]  /*8d00*/  IMAD.MOV R4, RZ, RZ, -R4 ;  /* 0x000000ffff047224 */ /* 0x000fe400078e0a04 */
[----:B------:R-:W-:Y:S02]  /*8d10*/  @!P4 IMAD.IADD R107, R107, 0x1, -R0 ;  /* 0x000000016b6bc824 */ /* 0x000fe400078e0a00 */
[----:B------:R-:W-:Y:S02]  /*8d20*/  IMAD.MOV R5, RZ, RZ, -R5 ;  /* 0x000000ffff057224 */ /* 0x000fe400078e0a05 */
[C---:B------:R-:W-:Y:S01]  /*8d30*/  IMAD R108, R0.reuse, R4, R7 ;  /* 0x00000004006c7224 */ /* 0x040fe200078e0207 */
[----:B------:R-:W-:Y:S01]  /*8d40*/  ISETP.GT.U32.AND P4, PT, R0, R107, PT ;  /* 0x0000006b0000720c */ /* 0x000fe20003f84070 */
[----:B------:R-:W-:-:S04]  /*8d50*/  IMAD.HI.U32 R4, R2, R111, RZ ;  /* 0x0000006f02047227 */ /* 0x000fc800078e00ff */
[--C-:B------:R-:W-:Y:S01]  /*8d60*/  @!P0 IMAD.IADD R106, R106, 0x1, -R0.reuse ;  /* 0x000000016a6a8824 */ /* 0x100fe200078e0a00 */
[----:B------:R-:W-:Y:S01]  /*8d70*/  IADD3 R4, -R4, RZ, RZ ;  /* 0x000000ff04047210 */ /* 0x000fe20007ffe1ff */
[----:B------:R-:W-:Y:S01]  /*8d80*/  IMAD R109, R0, R5, R109 ;  /* 0x00000005006d7224 */ /* 0x000fe200078e026d */
[----:B------:R-:W-:Y:S01]  /*8d90*/  ISETP.GE.AND P0, PT, R112, RZ, PT ;  /* 0x000000ff7000720c */ /* 0x000fe20003f06270 */
[----:B------:R-:W-:Y:S01]  /*8da0*/  @!P3 IMAD.IADD R105, R105, 0x1, -R0 ;  /* 0x000000016969b824 */ /* 0x000fe200078e0a00 */
[C---:B------:R-:W-:Y:S01]  /*8db0*/  ISETP.GT.U32.AND P3, PT, R0.reuse, R108, PT ;  /* 0x0000006c0000720c */ /* 0x040fe20003f64070 */
[----:B------:R-:W-:Y:S01]  /*8dc0*/  @!P5 IMAD.MOV R103, RZ, RZ, -R103 ;  /* 0x000000ffff67d224 */ /* 0x000fe200078e0a67 */
[C---:B------:R-:W-:Y:S01]  /*8dd0*/  ISETP.GT.U32.AND P5, PT, R0.reuse, R106, PT ;  /* 0x0000006a0000720c */ /* 0x040fe20003fa4070 */
[----:B------:R-:W-:Y:S01]  /*8de0*/  @!P2 IMAD.MOV R105, RZ, RZ, -R105 ;  /* 0x000000ffff69a224 */ /* 0x000fe200078e0a69 */
[----:B------:R-:W-:Y:S01]  /*8df0*/  ISETP.GT.U32.AND P2, PT, R0, R109, PT ;  /* 0x0000006d0000720c */ /* 0x000fe20003f44070 */
[----:B------:R-:W-:Y:S01]  /*8e00*/  @!P6 IMAD.MOV R102, RZ, RZ, -R102 ;  /* 0x000000ffff66e224 */ /* 0x000fe200078e0a66 */
[----:B------:R-:W-:Y:S01]  /*8e10*/  ISETP.GE.AND P6, PT, R110, RZ, PT ;  /* 0x000000ff6e00720c */ /* 0x000fe20003fc6270 */
[----:B------:R-:W-:Y:S01]  /*8e20*/  IMAD R110, R0, R4, R111 ;  /* 0x00000004006e7224 */ /* 0x000fe200078e026f */
[----:B------:R-:W-:Y:S01]  /*8e30*/  IABS R111, R116 ;  /* 0x00000074006f7213 */ /* 0x000fe20000000000 */
[----:B------:R-:W-:-:S02]  /*8e40*/  @!P4 IMAD.IADD R107, R107, 0x1, -R0 ;  /* 0x000000016b6bc824 */ /* 0x000fc400078e0a00 */
[----:B------:R-:W-:Y:S01]  /*8e50*/  @!P1 IMAD.MOV R104, RZ, RZ, -R104 ;  /* 0x000000ffff689224 */ /* 0x000fe200078e0a68 */
[----:B------:R-:W-:Y:S01]  /*8e60*/  ISETP.GT.U32.AND P4, PT, R0, R110, PT ;  /* 0x0000006e0000720c */ /* 0x000fe20003f84070 */
[--C-:B------:R-:W-:Y:S01]  /*8e70*/  @!P3 IMAD.IADD R108, R108, 0x1, -R0.reuse ;  /* 0x000000016c6cb824 */ /* 0x100fe200078e0a00 */
[----:B------:R-:W-:Y:S01]  /*8e80*/  ISETP.GE.AND P1, PT, R113, RZ, PT ;  /* 0x000000ff7100720c */ /* 0x000fe20003f26270 */
[--C-:B------:R-:W-:Y:S01]  /*8e90*/  @!P5 IMAD.IADD R106, R106, 0x1, -R0.reuse ;  /* 0x000000016a6ad824 */ /* 0x100fe200078e0a00 */
[----:B------:R-:W-:Y:S01]  /*8ea0*/  ISETP.GE.AND P5, PT, R114, RZ, PT ;  /* 0x000000ff7200720c */ /* 0x000fe20003fa6270 */
[----:B------:R-:W-:Y:S01]  /*8eb0*/  @!P2 IMAD.IADD R109, R109, 0x1, -R0 ;  /* 0x000000016d6da824 */ /* 0x000fe200078e0a00 */
[----:B------:R-:W-:Y:S01]  /*8ec0*/  ISETP.GT.U32.AND P2, PT, R0, R108, PT ;  /* 0x0000006c0000720c */ /* 0x000fe20003f44070 */
[----:B------:R-:W-:Y:S01]  /*8ed0*/  IMAD.HI.U32 R4, R2, R111, RZ ;  /* 0x0000006f02047227 */ /* 0x000fe200078e00ff */
[----:B------:R-:W-:Y:S02]  /*8ee0*/  LOP3.LUT R114, R3, 0x170, RZ, 0xfc, !PT ;  /* 0x0000017003727812 */ /* 0x000fe400078efcff */
[----:B------:R-:W-:Y:S01]  /*8ef0*/  @!P6 IADD3 R106, -R106, RZ, RZ ;  /* 0x000000ff6a6ae210 */ /* 0x000fe20007ffe1ff */
[----:B------:R-:W-:Y:S01]  /*8f00*/  IMAD.MOV R5, RZ, RZ, -R4 ;  /* 0x000000ffff057224 */ /* 0x000fe200078e0a04 */
[----:B------:R-:W-:Y:S01]  /*8f10*/  IABS R7, R114 ;  /* 0x0000007200077213 */ /* 0x000fe20000000000 */
[----:B------:R-:W-:Y:S01]  /*8f20*/  @!P4 IMAD.IADD R110, R110, 0x1, -R0 ;  /* 0x000000016e6ec824 */ /* 0x000fe200078e0a00 */
[C---:B------:R-:W-:Y:S01]  /*8f30*/  ISETP.GT.U32.AND P6, PT, R0.reuse, R109, PT ;  /* 0x0000006d0000720c */ /* 0x040fe20003fc4070 */
[----:B------:R-:W-:Y:S01]  /*8f40*/  IMAD R111, R0, R5, R111 ;  /* 0x00000005006f7224 */ /* 0x000fe200078e026f */
[----:B------:R-:W-:Y:S01]  /*8f50*/  IABS R113, R117 ;  /* 0x0000007500717213 */ /* 0x000fe20000000000 */
[----:B------:R-:W-:Y:S01]  /*8f60*/  IMAD.HI.U32 R4, R2, R7, RZ ;  /* 0x0000000702047227 */ /* 0x000fe200078e00ff */
[----:B------:R-:W-:-:S02]  /*8f70*/  ISETP.GT.U32.AND P4, PT, R0, R110, PT ;  /* 0x0000006e0000720c */ /* 0x000fc40003f84070 */
[----:B------:R-:W-:Y:S01]  /*8f80*/  ISETP.GE.AND P3, PT, R115, RZ, PT ;  /* 0x000000ff7300720c */ /* 0x000fe20003f66270 */
[----:B------:R-:W-:Y:S01]  /*8f90*/  @!P2 IMAD.IADD R108, R108, 0x1, -R0 ;  /* 0x000000016c6ca824 */ /* 0x000fe200078e0a00 */
[C---:B------:R-:W-:Y:S01]  /*8fa0*/  ISETP.GT.U32.AND P2, PT, R0.reuse, R111, PT ;  /* 0x0000006f0000720c */ /* 0x040fe20003f44070 */
[----:B------:R-:W-:Y:S01]  /*8fb0*/  IMAD.MOV R4, RZ, RZ, -R4 ;  /* 0x000000ffff047224 */ /* 0x000fe200078e0a04 */
[----:B------:R-:W-:Y:S01]  /*8fc0*/  IABS R115, R118 ;  /* 0x0000007600737213 */ /* 0x000fe20000000000 */
[----:B------:R-:W-:Y:S02]  /*8fd0*/  @!P0 IMAD.MOV R107, RZ, RZ, -R107 ;  /* 0x000000ffff6b8224 */ /* 0x000fe400078e0a6b */
[----:B------:R-:W-:Y:S01]  /*8fe0*/  IMAD R112, R0, R4, R7 ;  /* 0x0000000400707224 */ /* 0x000fe200078e0207 */
[----:B------:R-:W-:Y:S01]  /*8ff0*/  IABS R7, R119 ;  /* 0x0000007700077213 */ /* 0x000fe20000000000 */
[----:B------:R-:W-:-:S04]  /*9000*/  IMAD.HI.U32 R4, R2, R113, RZ ;  /* 0x0000007102047227 */ /* 0x000fc800078e00ff */
[----:B------:R-:W-:Y:S01]  /*9010*/  @!P6 IMAD.IADD R109, R109, 0x1, -R0 ;  /* 0x000000016d6de824 */ /* 0x000fe200078e0a00 */
[----:B------:R-:W-:Y:S01]  /*9020*/  ISETP.GE.AND P6, PT, R116, RZ, PT ;  /* 0x000000ff7400720c */ /* 0x000fe20003fc6270 */
[----:B------:R-:W-:Y:S01]  /*9030*/  IMAD.MOV R4, RZ, RZ, -R4 ;  /* 0x000000ffff047224 */ /* 0x000fe200078e0a04 */
[----:B------:R-:W-:Y:S01]  /*9040*/  LOP3.LUT R116, R3, 0x176, RZ, 0xfc, !PT ;  /* 0x0000017603747812 */ /* 0x000fe200078efcff */
[----:B------:R-:W-:-:S04]  /*9050*/  IMAD.HI.U32 R5, R2, R115, RZ ;  /* 0x0000007302057227 */ /* 0x000fc800078e00ff */
[--C-:B------:R-:W-:Y:S01]  /*9060*/  @!P4 IMAD.IADD R110, R110, 0x1, -R0.reuse ;  /* 0x000000016e6ec824 */ /* 0x100fe200078e0a00 */
[----:B------:R-:W-:Y:S01]  /*9070*/  ISETP.GT.U32.AND P4, PT, R0, R112, PT ;  /* 0x000000700000720c */ /* 0x000fe20003f84070 */
[----:B------:R-:W-:Y:S01]  /*9080*/  @!P2 IMAD.IADD R111, R111, 0x1, -R0 ;  /* 0x000000016f6fa824 */ /* 0x000fe200078e0a00 */
[----:B------:R-:W-:Y:S01]  /*9090*/  ISETP.GE.AND P2, PT, R114, RZ, PT ;  /* 0x000000ff7200720c */ /* 0x000fe20003f46270 */
[C---:B------:R-:W-:Y:S01]  /*90a0*/  IMAD R113, R0.reuse, R4, R113 ;  /* 0x0000000400717224 */ /* 0x040fe200078e0271 */
[----:B------:R-:W-:Y:S01]  /*90b0*/  IABS R4, R116 ;  /* 0x0000007400047213 */ /* 0x000fe20000000000 */
[----:B------:R-:W-:Y:S01]  /*90c0*/  IMAD.MOV R5, RZ, RZ, -R5 ;  /* 0x000000ffff057224 */ /* 0x000fe200078e0a05 */
[C---:B------:R-:W-:Y:S01]  /*90d0*/  ISETP.GT.U32.AND P0, PT, R0.reuse, R111, PT ;  /* 0x0000006f0000720c */ /* 0x040fe20003f04070 */
[----:B------:R-:W-:Y:S02]  /*90e0*/  @!P1 IMAD.MOV R108, RZ, RZ, -R108 ;  /* 0x000000ffff6c9224 */ /* 0x000fe400078e0a6c */
[----:B------:R-:W-:-:S02]  /*90f0*/  IMAD R114, R0, R5, R115 ;  /* 0x0000000500727224 */ /* 0x000fc400078e0273 */
[----:B------:R-:W-:Y:S02]  /*9100*/  IMAD.MOV.U32 R115, RZ, RZ, R4 ;  /* 0x000000ffff737224 */ /* 0x000fe400078e0004 */
[----:B------:R-:W-:Y:S01]  /*9110*/  @!P4 IADD3 R112, R112, -R0, RZ ;  /* 0x800000007070c210 */ /* 0x000fe20007ffe0ff */
[----:B------:R-:W-:Y:S01]  /*9120*/  @!P5 IMAD.MOV R109, RZ, RZ, -R109 ;  /* 0x000000ffff6dd224 */ /* 0x000fe200078e0a6d */
[----:B------:R-:W-:Y:S01]  /*9130*/  ISETP.GT.U32.AND P4, PT, R0, R113, PT ;  /* 0x000000710000720c */ /* 0x000fe20003f84070 */
[----:B------:R-:W-:Y:S01]  /*9140*/  IMAD.HI.U32 R4, R2, R115, RZ ;  /* 0x0000007302047227 */ /* 0x000fe200078e00ff */
[C---:B------:R-:W-:Y:S02]  /*9150*/  ISETP.GT.U32.AND P1, PT, R0.reuse, R112, PT ;  /* 0x000000700000720c */ /* 0x040fe40003f24070 */
[----:B------:R-:W-:Y:S01]  /*9160*/  ISETP.GT.U32.AND P5, PT, R0, R114, PT ;  /* 0x000000720000720c */ /* 0x000fe20003fa4070 */
[----:B------:R-:W-:Y:S02]  /*9170*/  IMAD.MOV R4, RZ, RZ, -R4 ;  /* 0x000000ffff047224 */ /* 0x000fe400078e0a04 */
[----:B------:R-:W-:Y:S01]  /*9180*/  @!P0 IMAD.IADD R111, R111, 0x1, -R0 ;  /* 0x000000016f6f8824 */ /* 0x000fe200078e0a00 */
[----:B------:R-:W-:Y:S01]  /*9190*/  ISETP.GE.AND P0, PT, R118, RZ, PT ;  /* 0x000000ff7600720c */ /* 0x000fe20003f06270 */
[----:B------:R-:W-:Y:S01]  /*91a0*/  IMAD R115, R0, R4, R115 ;  /* 0x0000000400737224 */ /* 0x000fe200078e0273 */
[----:B------:R-:W-:Y:S01]  /*91b0*/  LOP3.LUT R118, R3, 0x17c, RZ, 0xfc, !PT ;  /* 0x0000017c03767812 */ /* 0x000fe200078efcff */
[----:B------:R-:W-:-:S02]  /*91c0*/  IMAD.HI.U32 R5, R2, R7, RZ ;  /* 0x0000000702057227 */ /* 0x000fc400078e00ff */
[----:B------:R-:W-:Y:S02]  /*91d0*/  @!P4 IADD3 R113, R113, -R0, RZ ;  /* 0x800000007171c210 */ /* 0x000fe40007ffe0ff */
[----:B------:R-:W-:Y:S01]  /*91e0*/  @!P6 IMAD.MOV R111, RZ, RZ, -R111 ;  /* 0x000000ffff6fe224 */ /* 0x000fe200078e0a6f */
[C---:B------:R-:W-:Y:S01]  /*91f0*/  ISETP.GT.U32.AND P6, PT, R0.reuse, R115, PT ;  /* 0x000000730000720c */ /* 0x040fe20003fc4070 */
[----:B------:R-:W-:Y:S01]  /*9200*/  IMAD.MOV R5, RZ, RZ, -R5 ;  /* 0x000000ffff057224 */ /* 0x000fe200078e0a05 */
[----:B------:R-:W-:Y:S01]  /*9210*/  ISETP.GT.U32.AND P4, PT, R0, R113, PT ;  /* 0x000000710000720c */ /* 0x000fe20003f84070 */
[--C-:B------:R-:W-:Y:S01]  /*9220*/  @!P1 IMAD.IADD R112, R112, 0x1, -R0.reuse ;  /* 0x0000000170709824 */ /* 0x100fe200078e0a00 */
[----:B------:R-:W-:Y:S01]  /*9230*/  ISETP.GE.AND P1, PT, R116, RZ, PT ;  /* 0x000000ff7400720c */ /* 0x000fe20003f26270 */
[----:B------:R-:W-:Y:S01]  /*9240*/  IMAD R116, R0, R5, R7 ;  /* 0x0000000500747224 */ /* 0x000fe200078e0207 */
[----:B------:R-:W-:Y:S01]  /*9250*/  LOP3.LUT R5, R3, 0x17a, RZ, 0xfc, !PT ;  /* 0x0000017a03057812 */ /* 0x000fe200078efcff */
[----:B------:R-:W-:Y:S01]  /*9260*/  @!P5 IMAD.IADD R114, R114, 0x1, -R0 ;  /* 0x000000017272d824 */ /* 0x000fe200078e0a00 */
[----:B------:R-:W-:Y:S01]  /*9270*/  IABS R7, R118 ;  /* 0x0000007600077213 */ /* 0x000fe20000000000 */
[----:B------:R-:W-:Y:S01]  /*9280*/  @!P2 IMAD.MOV R112, RZ, RZ, -R112 ;  /* 0x000000ffff70a224 */ /* 0x000fe200078e0a70 */
[C---:B------:R-:W-:Y:S01]  /*9290*/  ISETP.GT.U32.AND P2, PT, R0.reuse, R116, PT ;  /* 0x000000740000720c */ /* 0x040fe20003f44070 */
[----:B------:R-:W-:Y:S01]  /*92a0*/  @!P3 IMAD.MOV R110, RZ, RZ, -R110 ;  /* 0x000000ffff6eb224 */ /* 0x000fe200078e0a6e */
[----:B------:R-:W-:Y:S01]  /*92b0*/  ISETP.GE.AND P3, PT, R117, RZ, PT ;  /* 0x000000ff7500720c */ /* 0x000fe20003f66270 */
[--C-:B------:R-:W-:Y:S01]  /*92c0*/  @!P6 IMAD.IADD R115, R115, 0x1, -R0.reuse ;  /* 0x000000017373e824 */ /* 0x100fe200078e0a00 */
[----:B------:R-:W-:Y:S01]  /*92d0*/  IABS R117, R5 ;  /* 0x0000000500757213 */ /* 0x000fe20000000000 */
[----:B------:R-:W-:Y:S01]  /*92e0*/  @!P4 IMAD.IADD R113, R113, 0x1, -R0 ;  /* 0x000000017171c824 */ /* 0x000fe200078e0a00 */
[----:B------:R-:W-:-:S02]  /*92f0*/  ISETP.GT.U32.AND P5, PT, R0, R114, PT ;  /* 0x000000720000720c */ /* 0x000fc40003fa4070 */
[----:B------:R-:W-:Y:S01]  /*9300*/  ISETP.GT.U32.AND P6, PT, R0, R115, PT ;  /* 0x000000730000720c */ /* 0x000fe20003fc4070 */
[----:B------:R-:W-:Y:S01]  /*9310*/  IMAD.HI.U32 R4, R2, R117, RZ ;  /* 0x0000007502047227 */ /* 0x000fe200078e00ff */
[----:B------:R-:W-:Y:S02]  /*9320*/  ISETP.GE.AND P4, PT, R119, RZ, PT ;  /* 0x000000ff7700720c */ /* 0x000fe40003f86270 */
[----:B------:R-:W-:Y:S01]  /*9330*/  IABS R119, R120 ;  /* 0x0000007800777213 */ /* 0x000fe20000000000 */
[----:B------:R-:W-:Y:S02]  /*9340*/  IMAD.MOV R4, RZ, RZ, -R4 ;  /* 0x000000ffff047224 */ /* 0x000fe400078e0a04 */
[--C-:B------:R-:W-:Y:S01]  /*9350*/  @!P2 IMAD.IADD R116, R116, 0x1, -R0.reuse ;  /* 0x000000017474a824 */ /* 0x100fe200078e0a00 */
[----:B------:R-:W-:Y:S01]  /*9360*/  ISETP.GE.AND P2, PT, R118, RZ, PT ;  /* 0x000000ff7600720c */ /* 0x000fe20003f46270 */
[----:B------:R-:W-:Y:S02]  /*9370*/  IMAD R117, R0, R4, R117 ;  /* 0x0000000400757224 */ /* 0x000fe400078e0275 */
[----:B------:R-:W-:Y:S01]  /*9380*/  @!P5 IMAD.IADD R114, R114, 0x1, -R0 ;  /* 0x000000017272d824 */ /* 0x000fe200078e0a00 */
[----:B------:R-:W-:Y:S01]  /*9390*/  ISETP.GE.AND P5, PT, R5, RZ, PT ;  /* 0x000000ff0500720c */ /* 0x000fe20003fa6270 */
[----:B------:R-:W-:-:S03]  /*93a0*/  IMAD.HI.U32 R5, R2, R7, RZ ;  /* 0x0000000702057227 */ /* 0x000fc600078e00ff */
[----:B------:R-:W-:Y:S01]  /*93b0*/  @!P0 IADD3 R114, -R114, RZ, RZ ;  /* 0x000000ff72728210 */ /* 0x000fe20007ffe1ff */
[----:B------:R-:W-:Y:S01]  /*93c0*/  @!P3 IMAD.MOV R113, RZ, RZ, -R113 ;  /* 0x000000ffff71b224 */ /* 0x000fe200078e0a71 */
[C---:B------:R-:W-:Y:S01]  /*93d0*/  ISETP.GT.U32.AND P3, PT, R0.reuse, R116, PT ;  /* 0x000000740000720c */ /* 0x040fe20003f64070 */
[----:B------:R-:W-:Y:S01]  /*93e0*/  @!P6 IMAD.IADD R115, R115, 0x1, -R0 ;  /* 0x000000017373e824 */ /* 0x000fe200078e0a00 */
[----:B------:R-:W-:Y:S01]  /*93f0*/  ISETP.GT.U32.AND P6, PT, R0, R117, PT ;  /* 0x000000750000720c */ /* 0x000fe20003fc4070 */
[----:B------:R-:W-:Y:S01]  /*9400*/  IMAD.HI.U32 R4, R2, R119, RZ ;  /* 0x0000007702047227 */ /* 0x000fe200078e00ff */
[----:B------:R-:W-:-:S03]  /*9410*/  IADD3 R5, -R5, RZ, RZ ;  /* 0x000000ff05057210 */ /* 0x000fc60007ffe1ff */
[----:B------:R-:W-:Y:S02]  /*9420*/  IMAD.MOV R4, RZ, RZ, -R4 ;  /* 0x000000ffff047224 */ /* 0x000fe400078e0a04 */
[C---:B------:R-:W-:Y:S01]  /*9430*/  IMAD R118, R0.reuse, R5, R7 ;  /* 0x0000000500767224 */ /* 0x040fe200078e0207 */
[----:B------:R-:W-:Y:S01]  /*9440*/  IABS R7, R124 ;  /* 0x0000007c00077213 */ /* 0x000fe20000000000 */
[----:B------:R-:W-:Y:S02]  /*9450*/  IMAD R119, R0, R4, R119 ;  /* 0x0000000400777224 */ /* 0x000fe400078e0277 */
[--C-:B------:R-:W-:Y:S01]  /*9460*/  @!P3 IMAD.IADD R116, R116, 0x1, -R0.reuse ;  /* 0x000000017474b824 */ /* 0x100fe200078e0a00 */
[C---:B------:R-:W-:Y:S01]  /*9470*/  ISETP.GT.U32.AND P3, PT, R0.reuse, R118, PT ;  /* 0x000000760000720c */ /* 0x040fe20003f64070 */
[----:B------:R-:W-:Y:S01]  /*9480*/  @!P6 IMAD.IADD R117, R117, 0x1, -R0 ;  /* 0x000000017575e824 */ /* 0x000fe200078e0a00 */
[----:B------:R-:W-:Y:S01]  /*9490*/  ISETP.GT.U32.AND P6, PT, R0, R119, PT ;  /* 0x000000770000720c */ /* 0x000fe20003fc4070 */
[----:B------:R-:W-:-:S03]  /*94a0*/  IMAD.HI.U32 R4, R2, R7, RZ ;  /* 0x0000000702047227 */ /* 0x000fc600078e00ff */
[----:B------:R-:W-:Y:S01]  /*94b0*/  ISETP.GT.U32.AND P0, PT, R0, R117, PT ;  /* 0x000000750000720c */ /* 0x000fe20003f04070 */
[----:B------:R-:W-:Y:S02]  /*94c0*/  IMAD.MOV R4, RZ, RZ, -R4 ;  /* 0x000000ffff047224 */ /* 0x000fe400078e0a04 */
[----:B------:R-:W-:-:S04]  /*94d0*/  IMAD.HI.U32 R5, R2, R121, RZ ;  /* 0x0000007902057227 */ /* 0x000fc800078e00ff */
[----:B------:R-:W-:Y:S01]  /*94e0*/  @!P3 IMAD.IADD R118, R118, 0x1, -R0 ;  /* 0x000000017676b824 */ /* 0x000fe200078e0a00 */
[----:B------:R-:W-:Y:S01]  /*94f0*/  ISETP.GE.AND P3, PT, R120, RZ, PT ;  /* 0x000000ff7800720c */ /* 0x000fe20003f66270 */
[C---:B------:R-:W-:Y:S02]  /*9500*/  IMAD R120, R0.reuse, R4, R7 ;  /* 0x0000000400787224 */ /* 0x040fe400078e0207 */
[----:B------:R-:W-:Y:S02]  /*9510*/  IMAD.MOV.U32 R7, RZ, RZ, R122 ;  /* 0x000000ffff077224 */ /* 0x000fe400078e007a */
[----:B------:R-:W-:Y:S01]  /*9520*/  @!P0 IMAD.IADD R117, R117, 0x1, -R0 ;  /* 0x0000000175758824 */ /* 0x000fe200078e0a00 */
[----:B------:R-:W-:Y:S01]  /*9530*/  ISETP.GT.U32.AND P0, PT, R0, R120, PT ;  /* 0x000000780000720c */ /* 0x000fe20003f04070 */
[----:B------:R-:W-:-:S04]  /*9540*/  IMAD.HI.U32 R4, R2, R7, RZ ;  /* 0x0000000702047227 */ /* 0x000fc800078e00ff */
[----:B------:R-:W-:Y:S02]  /*9550*/  @!P6 IMAD.IADD R119, R119, 0x1, -R0 ;  /* 0x000000017777e824 */ /* 0x000fe400078e0a00 */
[----:B------:R-:W-:Y:S02]  /*9560*/  IMAD.MOV R4, RZ, RZ, -R4 ;  /* 0x000000ffff047224 */ /* 0x000fe400078e0a04 */
[----:B------:R-:W-:Y:S01]  /*9570*/  IMAD.MOV R5, RZ, RZ, -R5 ;  /* 0x000000ffff057224 */ /* 0x000fe200078e0a05 */
[C---:B------:R-:W-:Y:S01]  /*9580*/  ISETP.GT.U32.AND P6, PT, R0.reuse, R119, PT ;  /* 0x000000770000720c */ /* 0x040fe20003fc4070 */
[C---:B------:R-:W-:Y:S02]  /*9590*/  IMAD R122, R0.reuse, R4, R7 ;  /* 0x00000004007a7224 */ /* 0x040fe400078e0207 */
[----:B------:R-:W-:Y:S02]  /*95a0*/  IMAD R121, R0, R5, R121 ;  /* 0x0000000500797224 */ /* 0x000fe400078e0279 */
[----:B------:R-:W-:Y:S01]  /*95b0*/  @!P0 IMAD.IADD R120, R120, 0x1, -R0 ;  /* 0x0000000178788824 */ /* 0x000fe200078e0a00 */
[C---:B------:R-:W-:Y:S01]  /*95c0*/  ISETP.GT.U32.AND P0, PT, R0.reuse, R122, PT ;  /* 0x0000007a0000720c */ /* 0x040fe20003f04070 */
[----:B------:R-:W-:Y:S01]  /*95d0*/  @!P5 IMAD.MOV R117, RZ, RZ, -R117 ;  /* 0x000000ffff75d224 */ /* 0x000fe200078e0a75 */
[----:B------:R-:W-:Y:S01]  /*95e0*/  ISETP.GT.U32.AND P5, PT, R0, R121, PT ;  /* 0x000000790000720c */ /* 0x000fe20003fa4070 */
[----:B------:R-:W-:-:S04]  /*95f0*/  IMAD.HI.U32 R5, R2, R123, RZ ;  /* 0x0000007b02057227 */ /* 0x000fc800078e00ff */
[--C-:B------:R-:W-:Y:S01]  /*9600*/  @!P6 IMAD.IADD R119, R119, 0x1, -R0.reuse ;  /* 0x000000017777e824 */ /* 0x100fe200078e0a00 */
[----:B------:R-:W-:Y:S01]  /*9610*/  ISETP.GE.AND P6, PT, R126, RZ, PT ;  /* 0x000000ff7e00720c */ /* 0x000fe20003fc6270 */
[----:B------:R-:W-:Y:S01]  /*9620*/  IMAD.MOV R5, RZ, RZ, -R5 ;  /* 0x000000ffff057224 */ /* 0x000fe200078e0a05 */
[----:B------:R-:W-:Y:S01]  /*9630*/  LOP3.LUT R126, R3, 0x188, RZ, 0xfc, !PT ;  /* 0x00000188037e7812 */ /* 0x000fe200078efcff */
[----:B------:R-:W-:Y:S01]  /*9640*/  @!P1 IMAD.MOV R115, RZ, RZ, -R115 ;  /* 0x000000ffff739224 */ /* 0x000fe200078e0a73 */
[C---:B------:R-:W-:Y:S01]  /*9650*/  ISETP.GT.U32.AND P1, PT, R0.reuse, R118, PT ;  /* 0x000000760000720c */ /* 0x040fe20003f24070 */
[----:B------:R-:W-:Y:S01]  /*9660*/  IMAD R123, R0, R5, R123 ;  /* 0x00000005007b7224 */ /* 0x000fe200078e027b */
[----:B------:R-:W-:Y:S01]  /*9670*/  IABS R5, R126 ;  /* 0x0000007e00057213 */ /* 0x000fe20000000000 */
[--C-:B------:R-:W-:Y:S02]  /*9680*/  @!P0 IMAD.IADD R122, R122, 0x1, -R0.reuse ;  /* 0x000000017a7a8824 */ /* 0x100fe400078e0a00 */
[----:B------:R-:W-:Y:S01]  /*9690*/  @!P5 IMAD.IADD R121, R121, 0x1, -R0 ;  /* 0x000000017979d824 */ /* 0x000fe200078e0a00 */
[----:B------:R-:W-:Y:S01]  /*96a0*/  ISETP.GT.U32.AND P5, PT, R0, R120, PT ;  /* 0x000000780000720c */ /* 0x000fe20003fa4070 */
[----:B------:R-:W-:Y:S01]  /*96b0*/  IMAD.HI.U32 R4, R2, R5, RZ ;  /* 0x0000000502047227 */ /* 0x000fe200078e00ff */
[----:B------:R-:W-:-:S03]  /*96c0*/  ISETP.GT.U32.AND P0, PT, R0, R122, PT ;  /* 0x0000007a0000720c */ /* 0x000fc60003f04070 */
[----:B------:R-:W-:Y:S02]  /*96d0*/  IMAD.MOV R4, RZ, RZ, -R4 ;  /* 0x000000ffff047224 */ /* 0x000fe400078e0a04 */
[----:B------:R-:W-:Y:S01]  /*96e0*/  @!P4 IMAD.MOV R116, RZ, RZ, -R116 ;  /* 0x000000ffff74c224 */ /* 0x000fe200078e0a74 */
[----:B------:R-:W-:Y:S01]  /*96f0*/  ISETP.GE.AND P4, PT, R124, RZ, PT ;  /* 0x000000ff7c00720c */ /* 0x000fe20003f86270 */
[----:B------:R-:W-:Y:S01]  /*9700*/  IMAD R124, R0, R4, R5 ;  /* 0x00000004007c7224 */ /* 0x000fe200078e0205 */
[----:B------:R-:W-:Y:S01]  /*9710*/  @!P1 IADD3 R118, R118, -R0, RZ ;  /* 0x8000000076769210 */ /* 0x000fe20007ffe0ff */
[----:B------:R-:W-:Y:S01]  /*9720*/  IMAD.HI.U32 R5, R2, R127, RZ ;  /* 0x0000007f02057227 */ /* 0x000fe200078e00ff */
[----:B------:R-:W-:Y:S02]  /*9730*/  ISETP.GE.AND P1, PT, R125, RZ, PT ;  /* 0x000000ff7d00720c */ /* 0x000fe40003f26270 */
[----:B------:R-:W-:Y:S01]  /*9740*/  IABS R125, R130 ;  /* 0x00000082007d7213 */ /* 0x000fe20000000000 */
[----:B------:R-:W-:Y:S01]  /*9750*/  @!P5 IMAD.IADD R120, R120, 0x1, -R0 ;  /* 0x000000017878d824 */ /* 0x000fe200078e0a00 */
[----:B------:R-:W-:Y:S01]  /*9760*/  @!P0 IADD3 R122, R122, -R0, RZ ;  /* 0x800000007a7a8210 */ /* 0x000fe20007ffe0ff */
[----:B------:R-:W-:Y:S01]  /*9770*/  @!P2 IMAD.MOV R118, RZ, RZ, -R118 ;  /* 0x000000ffff76a224 */ /* 0x000fe200078e0a76 */
[----:B------:R-:W-:Y:S01]  /*9780*/  ISETP.GT.U32.AND P5, PT, R0, R123, PT ;  /* 0x0000007b0000720c */ /* 0x000fe20003fa4070 */
[----:B------:R-:W-:Y:S01]  /*9790*/  IMAD.HI.U32 R4, R2, R125, RZ ;  /* 0x0000007d02047227 */ /* 0x000fe200078e00ff */
[----:B------:R-:W-:-:S02]  /*97a0*/  ISETP.GT.U32.AND P0, PT, R0, R124, PT ;  /* 0x0000007c0000720c */ /* 0x000fc40003f04070 */
[----:B------:R-:W-:Y:S01]  /*97b0*/  ISETP.GT.U32.AND P2, PT, R0, R121, PT ;  /* 0x000000790000720c */ /* 0x000fe20003f44070 */
[----:B------:R-:W-:Y:S01]  /*97c0*/  IMAD.MOV R4, RZ, RZ, -R4 ;  /* 0x000000ffff047224 */ /* 0x000fe200078e0a04 */
[----:B------:R-:W-:Y:S01]  /*97d0*/  @!P6 IADD3 R122, -R122, RZ, RZ ;  /* 0x000000ff7a7ae210 */ /* 0x000fe20007ffe1ff */
[----:B------:R-:W-:Y:S01]  /*97e0*/  IMAD.MOV R5, RZ, RZ, -R5 ;  /* 0x000000ffff057224 */ /* 0x000fe200078e0a05 */
[----:B------:R-:W-:Y:S01]  /*97f0*/  ISETP.GE.AND P6, PT, R130, RZ, PT ;  /* 0x000000ff8200720c */ /* 0x000fe20003fc6270 */
[----:B------:R-:W-:Y:S01]  /*9800*/  IMAD R125, R0, R4, R125 ;  /* 0x00000004007d7224 */ /* 0x000fe200078e027d */
[----:B------:R-:W-:Y:S01]  /*9810*/  LOP3.LUT R130, R3, 0x194, RZ, 0xfc, !PT ;  /* 0x0000019403827812 */ /* 0x000fe200078efcff */
[----:B------:R-:W-:Y:S02]  /*9820*/  @!P4 IMAD.MOV R120, RZ, RZ, -R120 ;  /* 0x000000ffff78c224 */ /* 0x000fe400078e0a78 */
[--C-:B------:R-:W-:Y:S01]  /*9830*/  @!P5 IMAD.IADD R123, R123, 0x1, -R0.reuse ;  /* 0x000000017b7bd824 */ /* 0x100fe200078e0a00 */
[----:B------:R-:W-:Y:S01]  /*9840*/  ISETP.GE.AND P5, PT, R126, RZ, PT ;  /* 0x000000ff7e00720c */ /* 0x000fe20003fa6270 */
[----:B------:R-:W-:-:S02]  /*9850*/  @!P0 IMAD.IADD R124, R124, 0x1, -R0 ;  /* 0x000000017c7c8824 */ /* 0x000fc400078e0a00 */
[----:B------:R-:W-:Y:S01]  /*9860*/  @!P2 IMAD.IADD R121, R121, 0x1, -R0 ;  /* 0x000000017979a824 */ /* 0x000fe200078e0a00 */
[C---:B------:R-:W-:Y:S01]  /*9870*/  ISETP.GT.U32.AND P0, PT, R0.reuse, R123, PT ;  /* 0x0000007b0000720c */ /* 0x040fe20003f04070 */
[C---:B------:R-:W-:Y:S01]  /*9880*/  IMAD R126, R0.reuse, R5, R127 ;  /* 0x00000005007e7224 */ /* 0x040fe200078e027f */
[----:B------:R-:W-:Y:S01]  /*9890*/  ISETP.GT.U32.AND P4, PT, R0, R124, PT ;  /* 0x0000007c0000720c */ /* 0x000fe20003f84070 */
[----:B------:R-:W-:Y:S01]  /*98a0*/  @!P3 IMAD.MOV R119, RZ, RZ, -R119 ;  /* 0x000000ffff77b224 */ /* 0x000fe200078e0a77 */
[----:B------:R-:W-:Y:S01]  /*98b0*/  IABS R5, R133 ;  /* 0x0000008500057213 */ /* 0x000fe20000000000 */
[----:B------:R-:W-:Y:S01]  /*98c0*/  IMAD.HI.U32 R7, R2, R129, RZ ;  /* 0x0000008102077227 */ /* 0x000fe200078e00ff */
[----:B------:R-:W-:Y:S02]  /*98d0*/  ISETP.GT.U32.AND P3, PT, R0, R125, PT ;  /* 0x0000007d0000720c */ /* 0x000fe40003f64070 */
[----:B------:R-:W-:Y:S01]  /*98e0*/  ISETP.GE.AND P2, PT, R128, RZ, PT ;  /* 0x000000ff8000720c */ /* 0x000fe20003f46270 */
[----:B------:R-:W-:Y:S01]  /*98f0*/  @!P1 IMAD.MOV R121, RZ, RZ, -R121 ;  /* 0x000000ffff799224 */ /* 0x000fe200078e0a79 */
[----:B------:R-:W-:Y:S01]  /*9900*/  ISETP.GT.U32.AND P1, PT, R0, R126, PT ;  /* 0x0000007e0000720c */ /* 0x000fe20003f24070 */
[----:B------:R-:W-:-:S02]  /*9910*/  IMAD.MOV R7, RZ, RZ, -R7 ;  /* 0x000000ffff077224 */ /* 0x000fc400078e0a07 */
[----:B------:R-:W-:-:S04]  /*9920*/  IMAD.HI.U32 R4, R2, R5, RZ ;  /* 0x0000000502047227 */ /* 0x000fc800078e00ff */
[C---:B------:R-:W-:Y:S01]  /*9930*/  IMAD R127, R0.reuse, R7, R129 ;  /* 0x00000007007f7224 */ /* 0x040fe200078e0281 */
[----:B------:R-:W-:Y:S01]  /*9940*/  IABS R129, R134 ;  /* 0x0000008600817213 */ /* 0x000fe20000000000 */
[----:B------:R-:W-:Y:S01]  /*9950*/  IMAD.MOV R128, RZ, RZ, -R4 ;  /* 0x000000ffff807224 */ /* 0x000fe200078e0a04 */
[----:B------:R-:W-:Y:S01]  /*9960*/  IABS R7, R130 ;  /* 0x0000008200077213 */ /* 0x000fe20000000000 */
[--C-:B------:R-:W-:Y:S01]  /*9970*/  @!P0 IMAD.IADD R123, R123, 0x1, -R0.reuse ;  /* 0x000000017b7b8824 */ /* 0x100fe200078e0a00 */
[----:B------:R-:W-:Y:S01]  /*9980*/  ISETP.GT.U32.AND P0, PT, R0, R127, PT ;  /* 0x0000007f0000720c */ /* 0x000fe20003f04070 */
[--C-:B------:R-:W-:Y:S01]  /*9990*/  @!P4 IMAD.IADD R124, R124, 0x1, -R0.reuse ;  /* 0x000000017c7cc824 */ /* 0x100fe200078e0a00 */
[----:B------:R-:W-:Y:S01]  /*99a0*/  ISETP.GE.AND P4, PT, R131, RZ, PT ;  /* 0x000000ff8300720c */ /* 0x000fe20003f86270 */
[--C-:B------:R-:W-:Y:S01]  /*99b0*/  @!P3 IMAD.IADD R125, R125, 0x1, -R0.reuse ;  /* 0x000000017d7db824 */ /* 0x100fe200078e0a00 */
[----:B------:R-:W-:Y:S01]  /*99c0*/  ISETP.GE.AND P3, PT, R132, RZ, PT ;  /* 0x000000ff8400720c */ /* 0x000fe20003f66270 */
[----:B------:R-:W-:Y:S01]  /*99d0*/  IMAD R128, R0, R128, R5 ;  /* 0x0000008000807224 */ /* 0x000fe200078e0205 */
[----:B------:R-:W-:Y:S01]  /*99e0*/  @!P5 IADD3 R124, -R124, RZ, RZ ;  /* 0x000000ff7c7cd210 */ /* 0x000fe20007ffe1ff */
[----:B------:R-:W-:Y:S01]  /*99f0*/  @!P1 IMAD.IADD R126, R126, 0x1, -R0 ;  /* 0x000000017e7e9824 */ /* 0x000fe200078e0a00 */
[C---:B------:R-:W-:Y:S01]  /*9a00*/  ISETP.GT.U32.AND P1, PT, R0.reuse, R125, PT ;  /* 0x0000007d0000720c */ /* 0x040fe20003f24070 */
[----:B------:R-:W-:Y:S01]  /*9a10*/  @!P2 IMAD.MOV R123, RZ, RZ, -R123 ;  /* 0x000000ffff7ba224 */ /* 0x000fe200078e0a7b */
[----:B------:R-:W-:Y:S01]  /*9a20*/  ISETP.GT.U32.AND P5, PT, R0, R128, PT ;  /* 0x000000800000720c */ /* 0x000fe20003fa4070 */
[----:B------:R-:W-:Y:S01]  /*9a30*/  IMAD.HI.U32 R4, R2, R129, RZ ;  /* 0x0000008102047227 */ /* 0x000fe200078e00ff */
[----:B------:R-:W-:-:S02]  /*9a40*/  ISETP.GT.U32.AND P2, PT, R0, R126, PT ;  /* 0x0000007e0000720c */ /* 0x000fc40003f44070 */
[----:B------:R-:W-:Y:S01]  /*9a50*/  LOP3.LUT R132, R3, 0x196, RZ, 0xfc, !PT ;  /* 0x0000019603847812 */ /* 0x000fe200078efcff */
[----:B------:R-:W-:Y:S02]  /*9a60*/  @!P0 IMAD.IADD R127, R127, 0x1, -R0 ;  /* 0x000000017f7f8824 */ /* 0x000fe400078e0a00 */
[----:B------:R-:W-:Y:S01]  /*9a70*/  IMAD.MOV R4, RZ, RZ, -R4 ;  /* 0x000000ffff047224 */ /* 0x000fe200078e0a04 */
[----:B------:R-:W-:Y:S02]  /*9a80*/  IABS R131, R132 ;  /* 0x0000008400837213 */ /* 0x000fe40000000000 */
[----:B------:R-:W-:Y:S01]  /*9a90*/  ISETP.GT.U32.AND P0, PT, R0, R127, PT ;  /* 0x0000007f0000720c */ /* 0x000fe20003f04070 */
[--C-:B------:R-:W-:Y:S01]  /*9aa0*/  @!P1 IMAD.IADD R125, R125, 0x1, -R0.reuse ;  /* 0x000000017d7d9824 */ /* 0x100fe200078e0a00 */
[----:B------:R-:W-:Y:S01]  /*9ab0*/  ISETP.GE.AND P1, PT, R133, RZ, PT ;  /* 0x000000ff8500720c */ /* 0x000fe20003f26270 */
[----:B------:R-:W-:Y:S01]  /*9ac0*/  @!P5 IMAD.IADD R128, R128, 0x1, -R0 ;  /* 0x000000018080d824 */ /* 0x000fe200078e0a00 */
[----:B------:R-:W-:Y:S01]  /*9ad0*/  ISETP.GE.AND P5, PT, R130, RZ, PT ;  /* 0x000000ff8200720c */ /* 0x000fe20003fa6270 */
[----:B------:R-:W-:-:S02]  /*9ae0*/  IMAD R129, R0, R4, R129 ;  /* 0x0000000400817224 */ /* 0x000fc400078e0281 */
[----:B------:R-:W-:Y:S01]  /*9af0*/  @!P6 IMAD.MOV R125, RZ, RZ, -R125 ;  /* 0x000000ffff7de224 */ /* 0x000fe200078e0a7d */
[----:B------:R-:W-:Y:S01]  /*9b00*/  ISETP.GT.U32.AND P6, PT, R0, R128, PT ;  /* 0x000000800000720c */ /* 0x000fe20003fc4070 */
[----:B------:R-:W-:-:S04]  /*9b10*/  IMAD.HI.U32 R5, R2, R131, RZ ;  /* 0x0000008302057227 */ /* 0x000fc800078e00ff */
[--C-:B------:R-:W-:Y:S01]  /*9b20*/  @!P2 IMAD.IADD R126, R126, 0x1, -R0.reuse ;  /* 0x000000017e7ea824 */ /* 0x100fe200078e0a00 */
[----:B------:R-:W-:Y:S01]  /*9b30*/  ISETP.GT.U32.AND P2, PT, R0, R129, PT ;  /* 0x000000810000720c */ /* 0x000fe20003f44070 */
[----:B------:R-:W-:Y:S02]  /*9b40*/  IMAD.MOV R5, RZ, RZ, -R5 ;  /* 0x000000ffff057224 */ /* 0x000fe400078e0a05 */
[----:B------:R-:W-:Y:S01]  /*9b50*/  @!P0 IMAD.IADD R127, R127, 0x1, -R0 ;  /* 0x000000017f7f8824 */ /* 0x000fe200078e0a00 */
[----:B------:R-:W-:Y:S01]  /*9b60*/  ISETP.GE.AND P0, PT, R134, RZ, PT ;  /* 0x000000ff8600720c */ /* 0x000fe20003f06270 */
[----:B------:R-:W-:Y:S01]  /*9b70*/  IMAD.HI.U32 R4, R2, R7, RZ ;  /* 0x0000000702047227 */ /* 0x000fe200078e00ff */
[----:B------:R-:W-:Y:S02]  /*9b80*/  LOP3.LUT R134, R3, 0x198, RZ, 0xfc, !PT ;  /* 0x0000019803867812 */ /* 0x000fe400078efcff */
[----:B------:R-:W-:Y:S01]  /*9b90*/  @!P4 IADD3 R126, -R126, RZ, RZ ;  /* 0x000000ff7e7ec210 */ /* 0x000fe20007ffe1ff */
[----:B------:R-:W-:Y:S01]  /*9ba0*/  IMAD R131, R0, R5, R131 ;  /* 0x0000000500837224 */ /* 0x000fe200078e0283 */
[----:B------:R-:W-:Y:S01]  /*9bb0*/  IABS R133, R134 ;  /* 0x0000008600857213 */ /* 0x000fe20000000000 */
[----:B------:R-:W-:-:S02]  /*9bc0*/  IMAD.MOV R4, RZ, RZ, -R4 ;  /* 0x000000ffff047224 */ /* 0x000fc400078e0a04 */
[--C-:B------:R-:W-:Y:S01]  /*9bd0*/  @!P6 IMAD.IADD R128, R128, 0x1, -R0.reuse ;  /* 0x000000018080e824 */ /* 0x100fe200078e0a00 */
[C---:B------:R-:W-:Y:S01]  /*9be0*/  ISETP.GT.U32.AND P6, PT, R0.reuse, R131, PT ;  /* 0x000000830000720c */ /* 0x040fe20003fc4070 */
[----:B------:R-:W-:Y:S02]  /*9bf0*/  @!P2 IMAD.IADD R129, R129, 0x1, -R0 ;  /* 0x000000018181a824 */ /* 0x000fe400078e0a00 */
[----:B------:R-:W-:Y:S02]  /*9c00*/  IMAD R130, R0, R4, R7 ;  /* 0x0000000400827224 */ /* 0x000fe400078e0207 */
[----:B------:R-:W-:Y:S01]  /*9c10*/  IMAD.HI.U32 R4, R2, R133, RZ ;  /* 0x0000008502047227 */ /* 0x000fe200078e00ff */
[C---:B------:R-:W-:Y:S02]  /*9c20*/  ISETP.GT.U32.AND P2, PT, R0.reuse, R129, PT ;  /* 0x000000810000720c */ /* 0x040fe40003f44070 */
[----:B------:R-:W-:Y:S01]  /*9c30*/  ISETP.GT.U32.AND P4, PT, R0, R130, PT ;  /* 0x000000820000720c */ /* 0x000fe20003f84070 */
[----:B------:R-:W-:-:S02]  /*9c40*/  IMAD.MOV R4, RZ, RZ, -R4 ;  /* 0x000000ffff047224 */ /* 0x000fc400078e0a04 */
[----:B------:R-:W-:Y:S01]  /*9c50*/  @!P3 IMAD.MOV R127, RZ, RZ, -R127 ;  /* 0x000000ffff7fb224 */ /* 0x000fe200078e0a7f */
[----:B------:R-:W-:Y:S01]  /*9c60*/  ISETP.GE.AND P3, PT, R132, RZ, PT ;  /* 0x000000ff8400720c */ /* 0x000fe20003f66270 */
[C---:B------:R-:W-:Y:S01]  /*9c70*/  IMAD R132, R0.reuse, R4, R133 ;  /* 0x0000000400847224 */ /* 0x040fe200078e0285 */
[----:B------:R-:W-:Y:S01]  /*9c80*/  LOP3.LUT R4, R3, 0x19a, RZ, 0xfc, !PT ;  /* 0x0000019a03047812 */ /* 0x000fe200078efcff */
[----:B------:R-:W-:Y:S02]  /*9c90*/  @!P6 IMAD.IADD R131, R131, 0x1, -R0 ;  /* 0x000000018383e824 */ /* 0x000fe400078e0a00 */
[----:B------:R-:W-:Y:S01]  /*9ca0*/  @!P1 IMAD.MOV R128, RZ, RZ, -R128 ;  /* 0x000000ffff809224 */ /* 0x000fe200078e0a80 */
[----:B------:R-:W-:Y:S01]  /*9cb0*/  IABS R133, R4 ;  /* 0x0000000400857213 */ /* 0x000fe20000000000 */
[--C-:B------:R-:W-:Y:S01]  /*9cc0*/  @!P2 IMAD.IADD R129, R129, 0x1, -R0.reuse ;  /* 0x000000018181a824 */ /* 0x100fe200078e0a00 */
[----:B------:R-:W-:Y:S01]  /*9cd0*/  ISETP.GT.U32.AND P6, PT, R0, R131, PT ;  /* 0x000000830000720c */ /* 0x000fe20003fc4070 */
[----:B------:R-:W-:Y:S01]  /*9ce0*/  @!P4 IMAD.IADD R130, R130, 0x1, -R0 ;  /* 0x000000018282c824 */ /* 0x000fe200078e0a00 */
[----:B------:R-:W-:Y:S01]  /*9cf0*/  ISETP.GE.AND P4, PT, R4, RZ, PT ;  /* 0x000000ff0400720c */ /* 0x000fe20003f86270 */
[----:B------:R-:W-:Y:S01]  /*9d00*/  IMAD.HI.U32 R4, R2, R133, RZ ;  /* 0x0000008502047227 */ /* 0x000fe200078e00ff */
[----:B------:R-:W-:-:S02]  /*9d10*/  ISETP.GE.AND P2, PT, R134, RZ, PT ;  /* 0x000000ff8600720c */ /* 0x000fc40003f46270 */
[----:B------:R-:W-:Y:S01]  /*9d20*/  LOP3.LUT R134, R3, 0x19c, RZ, 0xfc, !PT ;  /* 0x0000019c03867812 */ /* 0x000fe200078efcff */
[----:B------:R-:W-:Y:S01]  /*9d30*/  @!P0 IMAD.MOV R129, RZ, RZ, -R129 ;  /* 0x000000ffff818224 */ /* 0x000fe200078e0a81 */
[C---:B------:R-:W-:Y:S01]  /*9d40*/  ISETP.GT.U32.AND P0, PT, R0.reuse, R132, PT ;  /* 0x000000840000720c */ /* 0x040fe20003f04070 */
[----:B------:R-:W-:Y:S01]  /*9d50*/  IMAD.MOV R4, RZ, RZ, -R4 ;  /* 0x000000ffff047224 */ /* 0x000fe200078e0a04 */
[----:B------:R-:W-:Y:S01]  /*9d60*/  ISETP.GT.U32.AND P1, PT, R0, R130, PT ;  /* 0x000000820000720c */ /* 0x000fe20003f24070 */
[----:B------:R-:W-:Y:S01]  /*9d70*/  IMAD.HI.U32 R7, R2, R137, RZ ;  /* 0x0000008902077227 */ /* 0x000fe200078e00ff */
[----:B------:R-:W-:-:S03]  /*9d80*/  IABS R135, R134 ;  /* 0x0000008600877213 */ /* 0x000fc60000000000 */
[--C-:B------:R-:W-:Y:S01]  /*9d90*/  @!P6 IMAD.IADD R131, R131, 0x1, -R0.reuse ;  /* 0x000000018383e824 */ /* 0x100fe200078e0a00 */
[----:B------:R-:W-:Y:S01]  /*9da0*/  ISETP.GE.AND P6, PT, R136, RZ, PT ;  /* 0x000000ff8800720c */ /* 0x000fe20003fc6270 */
[----:B------:R-:W-:Y:S01]  /*9db0*/  IMAD R133, R0, R4, R133 ;  /* 0x0000000400857224 */ /* 0x000fe200078e0285 */
[----:B------:R-:W-:Y:S01]  /*9dc0*/  LOP3.LUT R4, R3, 0x1a0, RZ, 0xfc, !PT ;  /* 0x000001a003047812 */ /* 0x000fe200078efcff */
[----:B------:R-:W-:Y:S02]  /*9dd0*/  @!P3 IMAD.MOV R131, RZ, RZ, -R131 ;  /* 0x000000ffff83b224 */ /* 0x000fe400078e0a83 */
[----:B------:R-:W-:Y:S01]  /*9de0*/  @!P0 IMAD.IADD R132, R132, 0x1, -R0 ;  /* 0x0000000184848824 */ /* 0x000fe200078e0a00 */
[----:B------:R-:W-:Y:S01]  /*9df0*/  ISETP.GT.U32.AND P3, PT, R0, R133, PT ;  /* 0x000000850000720c */ /* 0x000fe20003f64070 */
[----:B------:R-:W-:Y:S01]  /*9e00*/  IMAD.HI.U32 R5, R2, R135, RZ ;  /* 0x0000008702057227 */ /* 0x000fe200078e00ff */
[----:B------:R-:W-:Y:S02]  /*9e10*/  @!P1 IADD3 R130, R130, -R0, RZ ;  /* 0x8000000082829210 */ /* 0x000fe40007ffe0ff */
[----:B------:R-:W-:Y:S01]  /*9e20*/  ISETP.GT.U32.AND P0, PT, R0, R132, PT ;  /* 0x000000840000720c */ /* 0x000fe20003f04070 */
[----:B------:R-:W-:Y:S01]  /*9e30*/  IMAD.MOV R5, RZ, RZ, -R5 ;  /* 0x000000ffff057224 */ /* 0x000fe200078e0a05 */
[----:B------:R-:W-:Y:S01]  /*9e40*/  ISETP.GE.AND P1, PT, R134, RZ, PT ;  /* 0x000000ff8600720c */ /* 0x000fe20003f26270 */
[----:B------:R-:W-:-:S02]  /*9e50*/  IMAD.MOV R7, RZ, RZ, -R7 ;  /* 0x000000ffff077224 */ /* 0x000fc400078e0a07 */
[C---:B------:R-:W-:Y:S02]  /*9e60*/  IMAD R134, R0.reuse, R5, R135 ;  /* 0x0000000500867224 */ /* 0x040fe400078e0287 */
[----:B------:R-:W-:Y:S01]  /*9e70*/  IMAD R135, R0, R7, R137 ;  /* 0x0000000700877224 */ /* 0x000fe200078e0289 */
[----:B------:R-:W-:Y:S01]  /*9e80*/  IABS R137, R4 ;  /* 0x0000000400897213 */ /* 0x000fe20000000000 */
[----:B------:R-:W-:Y:S01]  /*9e90*/  @!P5 IMAD.MOV R130, RZ, RZ, -R130 ;  /* 0x000000ffff82d224 */ /* 0x000fe200078e0a82 */
[----:B------:R-:W-:Y:S01]  /*9ea0*/  @!P3 IADD3 R133, R133, -R0, RZ ;  /* 0x800000008585b210 */ /* 0x000fe20007ffe0ff */
[----:B------:R-:W-:Y:S01]  /*9eb0*/  IMAD.HI.U32 R7, R2, R141, RZ ;  /* 0x0000008d02077227 */ /* 0x000fe200078e00ff */
[----:B------:R-:W-:Y:S02]  /*9ec0*/  ISETP.GE.AND P5, PT, R4, RZ, PT ;  /* 0x000000ff0400720c */ /* 0x000fe40003fa6270 */
[----:B------:R-:W-:Y:S01]  /*9ed0*/  ISETP.GT.U32.AND P3, PT, R0, R133, PT ;  /* 0x000000850000720c */ /* 0x000fe20003f64070 */
[----:B------:R-:W-:-:S04]  /*9ee0*/  IMAD.HI.U32 R4, R2, R137, RZ ;  /* 0x0000008902047227 */ /* 0x000fc800078e00ff */
[----:B------:R-:W-:Y:S01]  /*9ef0*/  @!P0 IMAD.IADD R132, R132, 0x1, -R0 ;  /* 0x0000000184848824 */ /* 0x000fe200078e0a00 */
[C---:B------:R-:W-:Y:S01]  /*9f00*/  ISETP.GT.U32.AND P0, PT, R0.reuse, R134, PT ;  /* 0x000000860000720c */ /* 0x040fe20003f04070 */
[----:B------:R-:W-:Y:S02]  /*9f10*/  IMAD.MOV R4, RZ, RZ, -R4 ;  /* 0x000000ffff047224 */ /* 0x000fe400078e0a04 */
[----:B------:R-:W-:Y:S01]  /*9f20*/  @!P2 IMAD.MOV R132, RZ, RZ, -R132 ;  /* 0x000000ffff84a224 */ /* 0x000fe200078e0a84 */
[C---:B------:R-:W-:Y:S01]  /*9f30*/  ISETP.GT.U32.AND P2, PT, R0.reuse, R135, PT ;  /* 0x000000870000720c */ /* 0x040fe20003f44070 */
[----:B------:R-:W-:Y:S02]  /*9f40*/  IMAD R136, R0, R4, R137 ;  /* 0x0000000400887224 */ /* 0x000fe400078e0289 */
[----:B------:R-:W-:Y:S02]  /*9f50*/  @!P3 IMAD.IADD R133, R133, 0x1, -R0 ;  /* 0x000000018585b824 */ /* 0x000fe400078e0a00 */
[----:B------:R-:W-:Y:S01]  /*9f60*/  IMAD.HI.U32 R5, R2, R139, RZ ;  /* 0x0000008b02057227 */ /* 0x000fe200078e00ff */
[----:B------:R-:W-:-:S03]  /*9f70*/  ISETP.GT.U32.AND P3, PT, R0, R136, PT ;  /* 0x000000880000720c */ /* 0x000fc60003f64070 */
[--C-:B------:R-:W-:Y:S02]  /*9f80*/  @!P0 IMAD.IADD R134, R134, 0x1, -R0.reuse ;  /* 0x0000000186868824 */ /* 0x100fe400078e0a00 */
[----:B------:R-:W-:Y:S02]  /*9f90*/  IMAD.MOV R7, RZ, RZ, -R7 ;  /* 0x000000ffff077224 */ /* 0x000fe400078e0a07 */
[----:B------:R-:W-:Y:S01]  /*9fa0*/  @!P2 IMAD.IADD R135, R135, 0x1, -R0 ;  /* 0x000000018787a824 */ /* 0x000fe200078e0a00 */
[----:B------:R-:W-:Y:S01]  /*9fb0*/  ISETP.GT.U32.AND P0, PT, R0, R134, PT ;  /* 0x000000860000720c */ /* 0x000fe20003f04070 */
[----:B------:R-:W-:Y:S02]  /*9fc0*/  IMAD.MOV R5, RZ, RZ, -R5 ;  /* 0x000000ffff057224 */ /* 0x000fe400078e0a05 */
[----:B------:R-:W-:-:S04]  /*9fd0*/  IMAD.HI.U32 R4, R2, R143, RZ ;  /* 0x0000008f02047227 */ /* 0x000fc800078e00ff */
[----:B------:R-:W-:Y:S01]  /*9fe0*/  @!P3 IMAD.IADD R136, R136, 0x1, -R0 ;  /* 0x000000018888b824 */ /* 0x000fe200078e0a00 */
[C---:B------:R-:W-:Y:S01]  /*9ff0*/  ISETP.GT.U32.AND P3, PT, R0.reuse, R135, PT ;  /* 0x000000870000720c */ /* 0x040fe20003f64070 */
[C---:B------:R-:W-:Y:S01]  /*a000*/  IMAD R138, R0.reuse, R7, R141 ;  /* 0x00000007008a7224 */ /* 0x040fe200078e028d */
[----:B------:R-:W-:Y:S01]  /*a010*/  IABS R141, R148 ;  /* 0x00000094008d7213 */ /* 0x000fe20000000000 */
[C---:B------:R-:W-:Y:S01]  /*a020*/  IMAD R137, R0.reuse, R5, R139 ;  /* 0x0000000500897224 */ /* 0x040fe200078e028b */
[----:B------:R-:W-:Y:S01]  /*a030*/  IABS R7, R149 ;  /* 0x0000009500077213 */ /* 0x000fe20000000000 */
[----:B------:R-:W-:Y:S01]  /*a040*/  IMAD.MOV R4, RZ, RZ, -R4 ;  /* 0x000000ffff047224 */ /* 0x000fe200078e0a04 */
[----:B------:R-:W-:Y:S01]  /*a050*/  ISETP.GT.U32.AND P2, PT, R0, R138, PT ;  /* 0x0000008a0000720c */ /* 0x000fe20003f44070 */
[----:B------:R-:W-:Y:S01]  /*a060*/  IMAD.HI.U32 R5, R2, R145, RZ ;  /* 0x0000009102057227 */ /* 0x000fe200078e00ff */
[----:B------:R-:W-:Y:S02]  /*a070*/  @!P0 IADD3 R134, R134, -R0, RZ ;  /* 0x8000000086868210 */ /* 0x000fe40007ffe0ff */
[C---:B------:R-:W-:Y:S01]  /*a080*/  ISETP.GT.U32.AND P0, PT, R0.reuse, R137, PT ;  /* 0x000000890000720c */ /* 0x040fe20003f04070 */
[----:B------:R-:W-:-:S02]  /*a090*/  IMAD R139, R0, R4, R143 ;  /* 0x00000004008b7224 */ /* 0x000fc400078e028f */
[--C-:B------:R-:W-:Y:S02]  /*a0a0*/  @!P3 IMAD.IADD R135, R135, 0x1, -R0.reuse ;  /* 0x000000018787b824 */ /* 0x100fe400078e0a00 */
[----:B------:R-:W-:Y:S01]  /*a0b0*/  IMAD.MOV R5, RZ, RZ, -R5 ;  /* 0x000000ffff057224 */ /* 0x000fe200078e0a05 */
[C---:B------:R-:W-:Y:S01]  /*a0c0*/  ISETP.GT.U32.AND P3, PT, R0.reuse, R139, PT ;  /* 0x0000008b0000720c */ /* 0x040fe20003f64070 */
[----:B------:R-:W-:Y:S01]  /*a0d0*/  @!P4 IMAD.MOV R133, RZ, RZ, -R133 ;  /* 0x000000ffff85c224 */ /* 0x000fe200078e0a85 */
[----:B------:R-:W-:Y:S01]  /*a0e0*/  @!P6 IADD3 R135, -R135, RZ, RZ ;  /* 0x000000ff8787e210 */ /* 0x000fe20007ffe1ff */
[----:B------:R-:W-:Y:S01]  /*a0f0*/  IMAD R140, R0, R5, R145 ;  /* 0x00000005008c7224 */ /* 0x000fe200078e0291 */
[----:B------:R-:W-:Y:S01]  /*a100*/  LOP3.LUT R145, R3, 0x1ae, RZ, 0xfc, !PT ;  /* 0x000001ae03917812 */ /* 0x000fe200078efcff */
[--C-:B------:R-:W-:Y:S02]  /*a110*/  @!P2 IMAD.IADD R138, R138, 0x1, -R0.reuse ;  /* 0x000000018a8aa824 */ /* 0x100fe400078e0a00 */
[----:B------:R-:W-:Y:S01]  /*a120*/  @!P0 IMAD.IADD R137, R137, 0x1, -R0 ;  /* 0x0000000189898824 */ /* 0x000fe200078e0a00 */
[----:B------:R-:W-:Y:S01]  /*a130*/  ISETP.GT.U32.AND P0, PT, R0, R136, PT ;  /* 0x000000880000720c */ /* 0x000fe20003f04070 */
[----:B------:R-:W-:Y:S01]  /*a140*/  IMAD.HI.U32 R4, R2, R141, RZ ;  /* 0x0000008d02047227 */ /* 0x000fe200078e00ff */
[----:B------:R-:W-:-:S02]  /*a150*/  IABS R143, R145 ;  /* 0x00000091008f7213 */ /* 0x000fc40000000000 */
[----:B------:R-:W-:Y:S01]  /*a160*/  ISETP.GT.U32.AND P2, PT, R0, R138, PT ;  /* 0x0000008a0000720c */ /* 0x000fe20003f44070 */
[----:B------:R-:W-:Y:S01]  /*a170*/  @!P3 IMAD.IADD R139, R139, 0x1, -R0 ;  /* 0x000000018b8bb824 */ /* 0x000fe200078e0a00 */
[----:B------:R-:W-:Y:S01]  /*a180*/  ISETP.GE.AND P3, PT, R142, RZ, PT ;  /* 0x000000ff8e00720c */ /* 0x000fe20003f66270 */
[----:B------:R-:W-:Y:S01]  /*a190*/  IMAD.HI.U32 R5, R2, R143, RZ ;  /* 0x0000008f02057227 */ /* 0x000fe200078e00ff */
[----:B------:R-:W-:-:S03]  /*a1a0*/  ISETP.GT.U32.AND P4, PT, R0, R137, PT ;  /* 0x000000890000720c */ /* 0x000fc60003f84070 */
[----:B------:R-:W-:Y:S02]  /*a1b0*/  IMAD.MOV R5, RZ, RZ, -R5 ;  /* 0x000000ffff057224 */ /* 0x000fe400078e0a05 */
[----:B------:R-:W-:Y:S01]  /*a1c0*/  @!P0 IMAD.IADD R136, R136, 0x1, -R0 ;  /* 0x0000000188888824 */ /* 0x000fe200078e0a00 */
[----:B------:R-:W-:Y:S01]  /*a1d0*/  ISETP.GT.U32.AND P0, PT, R0, R140, PT ;  /* 0x0000008c0000720c */ /* 0x000fe20003f04070 */
[----:B------:R-:W-:Y:S02]  /*a1e0*/  IMAD.MOV R4, RZ, RZ, -R4 ;  /* 0x000000ffff047224 */ /* 0x000fe400078e0a04 */
[----:B------:R-:W-:Y:S02]  /*a1f0*/  @!P2 IMAD.IADD R138, R138, 0x1, -R0 ;  /* 0x000000018a8aa824 */ /* 0x000fe400078e0a00 */
[C---:B------:R-:W-:Y:S02]  /*a200*/  IMAD R143, R0.reuse, R5, R143 ;  /* 0x00000005008f7224 */ /* 0x040fe400078e028f */
[C---:B------:R-:W-:Y:S01]  /*a210*/  IMAD R141, R0.reuse, R4, R141 ;  /* 0x00000004008d7224 */ /* 0x040fe200078e028d */
[----:B------:R-:W-:Y:S01]  /*a220*/  @!P4 IADD3 R137, R137, -R0, RZ ;  /* 0x800000008989c210 */ /* 0x000fe20007ffe0ff */
[----:B------:R-:W-:Y:S01]  /*a230*/  @!P3 IMAD.MOV R138, RZ, RZ, -R138 ;  /* 0x000000ffff8ab224 */ /* 0x000fe200078e0a8a */
[----:B------:R-:W-:Y:S01]  /*a240*/  ISETP.GT.U32.AND P3, PT, R0, R143, PT ;  /* 0x0000008f0000720c */ /* 0x000fe20003f64070 */
[----:B------:R-:W-:Y:S01]  /*a250*/  IMAD.HI.U32 R4, R2, R7, RZ ;  /* 0x0000000702047227 */ /* 0x000fe200078e00ff */
[----:B------:R-:W-:-:S02]  /*a260*/  ISETP.GE.AND P4, PT, R147, RZ, PT ;  /* 0x000000ff9300720c */ /* 0x000fc40003f86270 */
[----:B------:R-:W-:Y:S01]  /*a270*/  ISETP.GT.U32.AND P2, PT, R0, R141, PT ;  /* 0x0000008d0000720c */ /* 0x000fe20003f44070 */
[----:B------:R-:W-:Y:S01]  /*a280*/  IMAD.MOV R4, RZ, RZ, -R4 ;  /* 0x000000ffff047224 */ /* 0x000fe200078e0a04 */
[----:B------:R-:W-:Y:S01]  /*a290*/  LOP3.LUT R147, R3, 0x1b0, RZ, 0xfc, !PT ;  /* 0x000001b003937812 */ /* 0x000fe200078efcff */
[----:B------:R-:W-:Y:S01]  /*a2a0*/  @!P0 IMAD.IADD R140, R140, 0x1, -R0 ;  /* 0x000000018c8c8824 */ /* 0x000fe200078e0a00 */
[----:B------:R-:W-:Y:S01]  /*a2b0*/  ISETP.GE.AND P0, PT, R146, RZ, PT ;  /* 0x000000ff9200720c */ /* 0x000fe20003f06270 */
[C---:B------:R-:W-:Y:S01]  /*a2c0*/  IMAD R142, R0.reuse, R4, R7 ;  /* 0x00000004008e7224 */ /* 0x040fe200078e0207 */
[----:B------:R-:W-:Y:S01]  /*a2d0*/  IABS R146, R147 ;  /* 0x0000009300927213 */ /* 0x000fe20000000000 */
[----:B------:R-:W-:Y:S01]  /*a2e0*/  @!P1 IMAD.MOV R134, RZ, RZ, -R134 ;  /* 0x000000ffff869224 */ /* 0x000fe200078e0a86 */
[C---:B------:R-:W-:Y:S01]  /*a2f0*/  ISETP.GT.U32.AND P1, PT, R0.reuse, R139, PT ;  /* 0x0000008b0000720c */ /* 0x040fe20003f24070 */
[----:B------:R-:W-:Y:S01]  /*a300*/  @!P5 IMAD.MOV R136, RZ, RZ, -R136 ;  /* 0x000000ffff88d224 */ /* 0x000fe200078e0a88 */
[----:B------:R-:W-:Y:S01]  /*a310*/  @!P3 IADD3 R143, R143, -R0, RZ ;  /* 0x800000008f8fb210 */ /* 0x000fe20007ffe0ff */
[----:B------:R-:W-:Y:S01]  /*a320*/  IMAD.MOV.U32 R5, RZ, RZ, R146 ;  /* 0x000000ffff057224 */ /* 0x000fe200078e0092 */
[C---:B------:R-:W-:Y:S01]  /*a330*/  ISETP.GT.U32.AND P6, PT, R0.reuse, R142, PT ;  /* 0x0000008e0000720c */ /* 0x040fe20003fc4070 */
[----:B------:R-:W-:Y:S01]  /*a340*/  @!P2 IMAD.IADD R141, R141, 0x1, -R0 ;  /* 0x000000018d8da824 */ /* 0x000fe200078e0a00 */
[----:B------:R-:W-:Y:S01]  /*a350*/  ISETP.GT.U32.AND P3, PT, R0, R143, PT ;  /* 0x0000008f0000720c */ /* 0x000fe20003f64070 */
[----:B------:R-:W-:Y:S01]  /*a360*/  IMAD.HI.U32 R4, R2, R5, RZ ;  /* 0x0000000502047227 */ /* 0x000fe200078e00ff */
[----:B------:R-:W-:-:S02]  /*a370*/  ISETP.GT.U32.AND P2, PT, R0, R140, PT ;  /* 0x0000008c0000720c */ /* 0x000fc40003f44070 */
[----:B------:R-:W-:Y:S01]  /*a380*/  ISETP.GT.U32.AND P5, PT, R0, R141, PT ;  /* 0x0000008d0000720c */ /* 0x000fe20003fa4070 */
[----:B------:R-:W-:Y:S01]  /*a390*/  IMAD.MOV R4, RZ, RZ, -R4 ;  /* 0x000000ffff047224 */ /* 0x000fe200078e0a04 */
[----:B------:R-:W-:Y:S01]  /*a3a0*/  LOP3.LUT R7, R3, 0x1b6, RZ, 0xfc, !PT ;  /* 0x000001b603077812 */ /* 0x000fe200078efcff */
[----:B------:R-:W-:Y:S01]  /*a3b0*/  @!P4 IMAD.MOV R137, RZ, RZ, -R137 ;  /* 0x000000ffff89c224 */ /* 0x000fe200078e0a89 */
[----:B------:R-:W-:Y:S01]  /*a3c0*/  ISETP.GE.AND P4, PT, R144, RZ, PT ;  /* 0x000000ff9000720c */ /* 0x000fe20003f86270 */
[--C-:B------:R-:W-:Y:S01]  /*a3d0*/  @!P1 IMAD.IADD R139, R139, 0x1, -R0.reuse ;  /* 0x000000018b8b9824 */ /* 0x100fe200078e0a00 */
[----:B------:R-:W-:Y:S01]  /*a3e0*/  ISETP.GE.AND P1, PT, R148, RZ, PT ;  /* 0x000000ff9400720c */ /* 0x000fe20003f26270 */
[----:B------:R-:W-:Y:S01]  /*a3f0*/  IMAD R144, R0, R4, R5 ;  /* 0x0000000400907224 */ /* 0x000fe200078e0205 */
[C---:B------:R-:W-:Y:S01]  /*a400*/  LOP3.LUT R5, R3.reuse, 0x1b4, RZ, 0xfc, !PT ;  /* 0x000001b403057812 */ /* 0x040fe200078efcff */
[--C-:B------:R-:W-:Y:S01]  /*a410*/  @!P6 IMAD.IADD R142, R142, 0x1, -R0.reuse ;  /* 0x000000018e8ee824 */ /* 0x100fe200078e0a00 */
[----:B------:R-:W-:Y:S01]  /*a420*/  LOP3.LUT R4, R3, 0x1b2, RZ, 0xfc, !PT ;  /* 0x000001b203047812 */ /* 0x000fe200078efcff */
[--C-:B------:R-:W-:Y:S01]  /*a430*/  @!P3 IMAD.IADD R143, R143, 0x1, -R0.reuse ;  /* 0x000000018f8fb824 */ /* 0x100fe200078e0a00 */
[C---:B------:R-:W-:Y:S01]  /*a440*/  ISETP.GT.U32.AND P3, PT, R0.reuse, R144, PT ;  /* 0x000000900000720c */ /* 0x040fe20003f64070 */
[----:B------:R-:W-:Y:S01]  /*a450*/  @!P0 IMAD.MOV R139, RZ, RZ, -R139 ;  /* 0x000000ffff8b8224 */ /* 0x000fe200078e0a8b */
[----:B------:R-:W-:Y:S01]  /*a460*/  ISETP.GT.U32.AND P0, PT, R0, R142, PT ;  /* 0x0000008e0000720c */ /* 0x000fe20003f04070 */
[--C-:B------:R-:W-:Y:S01]  /*a470*/  @!P5 IMAD.IADD R141, R141, 0x1, -R0.reuse ;  /* 0x000000018d8dd824 */ /* 0x100fe200078e0a00 */
[----:B------:R-:W-:Y:S01]  /*a480*/  ISETP.GE.AND P6, PT, R147, RZ, PT ;  /* 0x000000ff9300720c */ /* 0x000fe20003fc6270 */
[----:B------:R-:W-:Y:S01]  /*a490*/  @!P2 IMAD.IADD R140, R140, 0x1, -R0 ;  /* 0x000000018c8ca824 */ /* 0x000fe200078e0a00 */
[----:B------:R-:W-:Y:S01]  /*a4a0*/  IABS R147, R5 ;  /* 0x0000000500937213 */ /* 0x000fe20000000000 */
[----:B------:R-:W-:Y:S01]  /*a4b0*/  @!P1 IMAD.MOV R141, RZ, RZ, -R141 ;  /* 0x000000ffff8d9224 */ /* 0x000fe200078e0a8d */
[----:B------:R-:W-:Y:S01]  /*a4c0*/  ISETP.GE.AND P5, PT, R145, RZ, PT ;  /* 0x000000ff9100720c */ /* 0x000fe20003fa6270 */
[----:B------:R-:W-:Y:S01]  /*a4d0*/  @!P4 IMAD.MOV R140, RZ, RZ, -R140 ;  /* 0x000000ffff8cc224 */ /* 0x000fe200078e0a8c */
[----:B------:R-:W-:-:S02]  /*a4e0*/  IABS R145, R4 ;  /* 0x0000000400917213 */ /* 0x000fc40000000000 */
[----:B------:R-:W-:Y:S01]  /*a4f0*/  ISETP.GE.AND P1, PT, R5, RZ, PT ;  /* 0x000000ff0500720c */ /* 0x000fe20003f26270 */
[----:B------:R-:W-:Y:S01]  /*a500*/  IMAD.HI.U32 R5, R2, R147, RZ ;  /* 0x0000009302057227 */ /* 0x000fe200078e00ff */
[----:B------:R-:W-:Y:S02]  /*a510*/  ISETP.GE.AND P2, PT, R149, RZ, PT ;  /* 0x000000ff9500720c */ /* 0x000fe40003f46270 */
[----:B------:R-:W-:Y:S01]  /*a520*/  ISETP.GE.AND P4, PT, R4, RZ, PT ;  /* 0x000000ff0400720c */ /* 0x000fe20003f86270 */
[----:B------:R-:W-:Y:S01]  /*a530*/  IMAD.HI.U32 R4, R2, R145, RZ ;  /* 0x0000009102047227 */ /* 0x000fe200078e00ff */
[----:B------:R-:W-:Y:S02]  /*a540*/  IABS R149, R7 ;  /* 0x0000000700957213 */ /* 0x000fe40000000000 */
[----:B------:R-:W-:Y:S01]  /*a550*/  @!P3 IADD3 R144, R144, -R0, RZ ;  /* 0x800000009090b210 */ /* 0x000fe20007ffe0ff */
[----:B------:R-:W-:Y:S01]  /*a560*/  @!P0 IMAD.IADD R142, R142, 0x1, -R0 ;  /* 0x000000018e8e8824 */ /* 0x000fe200078e0a00 */
[----:B------:R-:W-:Y:S01]  /*a570*/  ISETP.GE.AND P0, PT, R7, RZ, PT ;  /* 0x000000ff0700720c */ /* 0x000fe20003f06270 */
[----:B------:R-:W-:Y:S01]  /*a580*/  IMAD.MOV R5, RZ, RZ, -R5 ;  /* 0x000000ffff057224 */ /* 0x000fe200078e0a05 */
[----:B------:R-:W-:Y:S01]  /*a590*/  ISETP.GT.U32.AND P3, PT, R0, R144, PT ;  /* 0x000000900000720c */ /* 0x000fe20003f64070 */
[----:B------:R-:W-:-:S02]  /*a5a0*/  IMAD.MOV R7, RZ, RZ, -R4 ;  /* 0x000000ffff077224 */ /* 0x000fc400078e0a04 */
[----:B------:R-:W-:-:S04]  /*a5b0*/  IMAD.HI.U32 R4, R2, R149, RZ ;  /* 0x0000009502047227 */ /* 0x000fc800078e00ff */
[C---:B------:R-:W-:Y:S02]  /*a5c0*/  IMAD R146, R0.reuse, R5, R147 ;  /* 0x0000000500927224 */ /* 0x040fe400078e0293 */
[----:B------:R-:W-:Y:S02]  /*a5d0*/  IMAD R145, R0, R7, R145 ;  /* 0x0000000700917224 */ /* 0x000fe400078e0291 */
[----:B------:R-:W-:Y:S02]  /*a5e0*/  IMAD.MOV R7, RZ, RZ, -R4 ;  /* 0x000000ffff077224 */ /* 0x000fe400078e0a04 */
[----:B------:R-:W-:-:S04]  /*a5f0*/  IMAD.HI.U32 R4, R2, R153, RZ ;  /* 0x0000009902047227 */ /* 0x000fc800078e00ff */
[----:B------:R-:W-:Y:S01]  /*a600*/  @!P5 IMAD.MOV R143, RZ, RZ, -R143 ;  /* 0x000000ffff8fd224 */ /* 0x000fe200078e0a8f */
[C---:B------:R-:W-:Y:S01]  /*a610*/  ISETP.GT.U32.AND P5, PT, R0.reuse, R146, PT ;  /* 0x000000920000720c */ /* 0x040fe20003fa4070 */
[----:B------:R-:W-:Y:S01]  /*a620*/  @!P2 IMAD.MOV R142, RZ, RZ, -R142 ;  /* 0x000000ffff8ea224 */ /* 0x000fe200078e0a8e */
[C---:B------:R-:W-:Y:S01]  /*a630*/  ISETP.GT.U32.AND P2, PT, R0.reuse, R145, PT ;  /* 0x000000910000720c */ /* 0x040fe20003f44070 */
[----:B------:R-:W-:Y:S01]  /*a640*/  IMAD R147, R0, R7, R149 ;  /* 0x0000000700937224 */ /* 0x000fe200078e0295 */
[----:B------:R-:W-:Y:S01]  /*a650*/  LOP3.LUT R7, R3, 0x1c0, RZ, 0xfc, !PT ;  /* 0x000001c003077812 */ /* 0x000fe200078efcff */
[----:B------:R-:W-:Y:S02]  /*a660*/  IMAD.MOV R4, RZ, RZ, -R4 ;  /* 0x000000ffff047224 */ /* 0x000fe400078e0a04 */
[----:B------:R-:W-:-:S04]  /*a670*/  IMAD.HI.U32 R5, R2, R155, RZ ;  /* 0x0000009b02057227 */ /* 0x000fc800078e00ff */
[----:B------:R-:W-:Y:S01]  /*a680*/  IMAD R148, R0, R4, R153 ;  /* 0x0000000400947224 */ /* 0x000fe200078e0299 */
[----:B------:R-:W-:Y:S01]  /*a690*/  IABS R4, R157 ;  /* 0x0000009d00047213 */ /* 0x000fe20000000000 */
[--C-:B------:R-:W-:Y:S01]  /*a6a0*/  @!P3 IMAD.IADD R144, R144, 0x1, -R0.reuse ;  /* 0x000000019090b824 */ /* 0x100fe200078e0a00 */
[----:B------:R-:W-:Y:S01]  /*a6b0*/  ISETP.GT.U32.AND P3, PT, R0, R147, PT ;  /* 0x000000930000720c */ /* 0x000fe20003f64070 */
[----:B------:R-:W-:Y:S02]  /*a6c0*/  IMAD.MOV R5, RZ, RZ, -R5 ;  /* 0x000000ffff057224 */ /* 0x000fe400078e0a05 */
[----:B------:R-:W-:Y:S02]  /*a6d0*/  @!P5 IMAD.IADD R146, R146, 0x1, -R0 ;  /* 0x000000019292d824 */ /* 0x000fe400078e0a00 */
[----:B------:R-:W-:Y:S01]  /*a6e0*/  IMAD R149, R0, R5, R155 ;  /* 0x0000000500957224 */ /* 0x000fe200078e029b */
[----:B------:R-:W-:Y:S01]  /*a6f0*/  LOP3.LUT R155, R3, 0x1be, RZ, 0xfc, !PT ;  /* 0x000001be039b7812 */ /* 0x000fe200078efcff */
[----:B------:R-:W-:-:S02]  /*a700*/  IMAD.MOV.U32 R5, RZ, RZ, R4 ;  /* 0x000000ffff057224 */ /* 0x000fc400078e0004 */
[----:B------:R-:W-:Y:S01]  /*a710*/  @!P2 IMAD.IADD R145, R145, 0x1, -R0 ;  /* 0x000000019191a824 */ /* 0x000fe200078e0a00 */
[----:B------:R-:W-:Y:S01]  /*a720*/  ISETP.GT.U32.AND P2, PT, R0, R148, PT ;  /* 0x000000940000720c */ /* 0x000fe20003f44070 */
[----:B------:R-:W-:Y:S01]  /*a730*/  IMAD.HI.U32 R4, R2, R5, RZ ;  /* 0x0000000502047227 */ /* 0x000fe200078e00ff */
[----:B------:R-:W-:Y:S02]  /*a740*/  IABS R153, R155 ;  /* 0x0000009b00997213 */ /* 0x000fe40000000000 */
[C---:B------:R-:W-:Y:S01]  /*a750*/  ISETP.GT.U32.AND P5, PT, R0.reuse, R145, PT ;  /* 0x000000910000720c */ /* 0x040fe20003fa4070 */
[----:B------:R-:W-:Y:S01]  /*a760*/  @!P6 IMAD.MOV R144, RZ, RZ, -R144 ;  /* 0x000000ffff90e224 */ /* 0x000fe200078e0a90 */
[----:B------:R-:W-:Y:S01]  /*a770*/  ISETP.GT.U32.AND P6, PT, R0, R146, PT ;  /* 0x000000920000720c */ /* 0x000fe20003fc4070 */
[----:B------:R-:W-:Y:S01]  /*a780*/  @!P3 IMAD.IADD R147, R147, 0x1, -R0 ;  /* 0x000000019393b824 */ /* 0x000fe200078e0a00 */
[----:B------:R-:W-:-:S04]  /*a790*/  IADD3 R4, -R4, RZ, RZ ;  /* 0x000000ff04047210 */ /* 0x000fc80007ffe1ff */
[C---:B------:R-:W-:Y:S01]  /*a7a0*/  ISETP.GT.U32.AND P3, PT, R0.reuse, R147, PT ;  /* 0x000000930000720c */ /* 0x040fe20003f64070 */
[----:B------:R-:W-:Y:S01]  /*a7b0*/  IMAD R150, R0, R4, R5 ;  /* 0x0000000400967224 */ /* 0x000fe200078e0205 */
[----:B------:R-:W-:Y:S01]  /*a7c0*/  IABS R5, R7 ;  /* 0x0000000700057213 */ /* 0x000fe20000000000 */
[----:B------:R-:W-:-:S04]  /*a7d0*/  IMAD.HI.U32 R4, R2, R153, RZ ;  /* 0x0000009902047227 */ /* 0x000fc800078e00ff */
[--C-:B------:R-:W-:Y:S01]  /*a7e0*/  @!P6 IMAD.IADD R146, R146, 0x1, -R0.reuse ;  /* 0x000000019292e824 */ /* 0x100fe200078e0a00 */
[C---:B------:R-:W-:Y:S01]  /*a7f0*/  ISETP.GT.U32.AND P6, PT, R0.reuse, R150, PT ;  /* 0x000000960000720c */ /* 0x040fe20003fc4070 */
[----:B------:R-:W-:Y:S01]  /*a800*/  @!P5 IMAD.IADD R145, R145, 0x1, -R0 ;  /* 0x000000019191d824 */ /* 0x000fe200078e0a00 */
[----:B------:R-:W-:Y:S01]  /*a810*/  ISETP.GT.U32.AND P5, PT, R0, R149, PT ;  /* 0x000000950000720c */ /* 0x000fe20003fa4070 */
[----:B------:R-:W-:Y:S02]  /*a820*/  IMAD.MOV R4, RZ, RZ, -R4 ;  /* 0x000000ffff047224 */ /* 0x000fe400078e0a04 */
[--C-:B------:R-:W-:Y:S02]  /*a830*/  @!P2 IMAD.IADD R148, R148, 0x1, -R0.reuse ;  /* 0x000000019494a824 */ /* 0x100fe400078e0a00 */
[----:B------:R-:W-:Y:S01]  /*a840*/  @!P3 IMAD.IADD R147, R147, 0x1, -R0 ;  /* 0x000000019393b824 */ /* 0x000fe200078e0a00 */
[----:B------:R-:W-:Y:S01]  /*a850*/  ISETP.GE.AND P3, PT, R151, RZ, PT ;  /* 0x000000ff9700720c */ /* 0x000fe20003f66270 */
[C---:B------:R-:W-:Y:S01]  /*a860*/  IMAD R151, R0.reuse, R4, R153 ;  /* 0x0000000400977224 */ /* 0x040fe200078e0299 */
[----:B------:R-:W-:Y:S01]  /*a870*/  ISETP.GT.U32.AND P2, PT, R0, R148, PT ;  /* 0x000000940000720c */ /* 0x000fe20003f44070 */
[----:B------:R-:W-:Y:S01]  /*a880*/  IMAD.HI.U32 R4, R2, R5, RZ ;  /* 0x0000000502047227 */ /* 0x000fe200078e00ff */
[----:B------:R-:W-:-:S03]  /*a890*/  IABS R153, R154 ;  /* 0x0000009a00997213 */ /* 0x000fc60000000000 */
[----:B------:R-:W-:Y:S01]  /*a8a0*/  @!P6 IMAD.IADD R150, R150, 0x1, -R0 ;  /* 0x000000019696e824 */ /* 0x000fe200078e0a00 */
[----:B------:R-:W-:Y:S01]  /*a8b0*/  @!P5 IADD3 R149, R149, -R0, RZ ;  /* 0x800000009595d210 */ /* 0x000fe20007ffe0ff */
[----:B------:R-:W-:Y:S01]  /*a8c0*/  IMAD.MOV R4, RZ, RZ, -R4 ;  /* 0x000000ffff047224 */ /* 0x000fe200078e0a04 */
[----:B------:R-:W-:Y:S01]  /*a8d0*/  ISETP.GE.AND P5, PT, R152, RZ, PT ;  /* 0x000000ff9800720c */ /* 0x000fe20003fa6270 */
[----:B------:R-:W-:Y:S01]  /*a8e0*/  @!P1 IMAD.MOV R146, RZ, RZ, -R146 ;  /* 0x000000ffff929224 */ /* 0x000fe200078e0a92 */
[C---:B------:R-:W-:Y:S01]  /*a8f0*/  ISETP.GT.U32.AND P1, PT, R0.reuse, R150, PT ;  /* 0x000000960000720c */ /* 0x040fe20003f24070 */
[----:B------:R-:W-:Y:S01]  /*a900*/  IMAD R152, R0, R4, R5 ;  /* 0x0000000400987224 */ /* 0x000fe200078e0205 */
[----:B------:R-:W-:Y:S01]  /*a910*/  ISETP.GE.AND P6, PT, R157, RZ, PT ;  /* 0x000000ff9d00720c */ /* 0x000fe20003fc6270 */
[----:B------:R-:W-:-:S04]  /*a920*/  IMAD.HI.U32 R4, R2, R153, RZ ;  /* 0x0000009902047227 */ /* 0x000fc800078e00ff */
[----:B------:R-:W-:Y:S02]  /*a930*/  IMAD.MOV R157, RZ, RZ, -R4 ;  /* 0x000000ffff9d7224 */ /* 0x000fe400078e0a04 */
[--C-:B------:R-:W-:Y:S01]  /*a940*/  @!P2 IMAD.IADD R148, R148, 0x1, -R0.reuse ;  /* 0x000000019494a824 */ /* 0x100fe200078e0a00 */
[C---:B------:R-:W-:Y:S01]  /*a950*/  ISETP.GT.U32.AND P2, PT, R0.reuse, R151, PT ;  /* 0x000000970000720c */ /* 0x040fe20003f44070 */
[----:B------:R-:W-:Y:S02]  /*a960*/  IMAD R153, R0, R157, R153 ;  /* 0x0000009d00997224 */ /* 0x000fe400078e0299 */
[----:B------:R-:W-:Y:S01]  /*a970*/  @!P1 IMAD.IADD R150, R150, 0x1, -R0 ;  /* 0x0000000196969824 */ /* 0x000fe200078e0a00 */
[----:B------:R-:W-:Y:S01]  /*a980*/  @!P3 IADD3 R148, -R148, RZ, RZ ;  /* 0x000000ff9494b210 */ /* 0x000fe20007ffe1ff */
[----:B------:R-:W-:Y:S01]  /*a990*/  @!P0 IMAD.MOV R147, RZ, RZ, -R147 ;  /* 0x000000ffff938224 */ /* 0x000fe200078e0a93 */
[C---:B------:R-:W-:Y:S01]  /*a9a0*/  ISETP.GT.U32.AND P1, PT, R0.reuse, R153, PT ;  /* 0x000000990000720c */ /* 0x040fe20003f24070 */
[----:B------:R-:W-:Y:S01]  /*a9b0*/  @!P4 IMAD.MOV R145, RZ, RZ, -R145 ;  /* 0x000000ffff91c224 */ /* 0x000fe200078e0a91 */
[----:B------:R-:W-:Y:S01]  /*a9c0*/  ISETP.GT.U32.AND P0, PT, R0, R152, PT ;  /* 0x000000980000720c */ /* 0x000fe20003f04070 */
[----:B------:R-:W-:Y:S01]  /*a9d0*/  IMAD.MOV.U32 R5, RZ, RZ, R158 ;  /* 0x000000ffff057224 */ /* 0x000fe200078e009e */
[----:B------:R-:W-:Y:S01]  /*a9e0*/  ISETP.GE.AND P3, PT, R155, RZ, PT ;  /* 0x000000ff9b00720c */ /* 0x000fe20003f66270 */
[----:B------:R-:W-:-:S02]  /*a9f0*/  @!P6 IMAD.MOV R150, RZ, RZ, -R150 ;  /* 0x000000ffff96e224 */ /* 0x000fc400078e0a96 */
[----:B------:R-:W-:Y:S01]  /*aa00*/  @!P2 IMAD.IADD R151, R151, 0x1, -R0 ;  /* 0x000000019797a824 */ /* 0x000fe200078e0a00 */
[----:B------:R-:W-:Y:S01]  /*aa10*/  ISETP.GT.U32.AND P2, PT, R0, R149, PT ;  /* 0x000000950000720c */ /* 0x000fe20003f44070 */
[----:B------:R-:W-:-:S03]  /*aa20*/  IMAD.HI.U32 R4, R2, R5, RZ ;  /* 0x0000000502047227 */ /* 0x000fc600078e00ff */
[----:B------:R-:W-:Y:S01]  /*aa30*/  ISETP.GT.U32.AND P4, PT, R0, R151, PT ;  /* 0x000000970000720c */ /* 0x000fe20003f84070 */
[--C-:B------:R-:W-:Y:S02]  /*aa40*/  @!P1 IMAD.IADD R153, R153, 0x1, -R0.reuse ;  /* 0x0000000199999824 */ /* 0x100fe400078e0a00 */
[----:B------:R-:W-:Y:S01]  /*aa50*/  @!P0 IMAD.IADD R152, R152, 0x1, -R0 ;  /* 0x0000000198988824 */ /* 0x000fe200078e0a00 */
[----:B------:R-:W-:Y:S01]  /*aa60*/  ISETP.GE.AND P0, PT, R156, RZ, PT ;  /* 0x000000ff9c00720c */ /* 0x000fe20003f06270 */
[----:B------:R-:W-:Y:S01]  /*aa70*/  IMAD.MOV R4, RZ, RZ, -R4 ;  /* 0x000000ffff047224 */ /* 0x000fe200078e0a04 */
[----:B------:R-:W-:-:S03]  /*aa80*/  ISETP.GT.U32.AND P6, PT, R0, R153, PT ;  /* 0x000000990000720c */ /* 0x000fc60003fc4070 */
[--C-:B------:R-:W-:Y:S01]  /*aa90*/  @!P2 IMAD.IADD R149, R149, 0x1, -R0.reuse ;  /* 0x000000019595a824 */ /* 0x100fe200078e0a00 */
[----:B------:R-:W-:Y:S02]  /*aaa0*/  ISETP.GE.AND P2, PT, R7, RZ, PT ;  /* 0x000000ff0700720c */ /* 0x000fe40003f46270 */
[----:B------:R-:W-:Y:S01]  /*aab0*/  LOP3.LUT R7, R3, 0x1ca, RZ, 0xfc, !PT ;  /* 0x000001ca03077812 */ /* 0x000fe200078efcff */
[--C-:B------:R-:W-:Y:S01]  /*aac0*/  @!P4 IMAD.IADD R151, R151, 0x1, -R0.reuse ;  /* 0x000000019797c824 */ /* 0x100fe200078e0a00 */
[----:B------:R-:W-:Y:S01]  /*aad0*/  ISETP.GE.AND P4, PT, R154, RZ, PT ;  /* 0x000000ff9a00720c */ /* 0x000fe20003f86270 */
[----:B------:R-:W-:Y:S01]  /*aae0*/  @!P5 IMAD.MOV R149, RZ, RZ, -R149 ;  /* 0x000000ffff95d224 */ /* 0x000fe200078e0a95 */
[C---:B------:R-:W-:Y:S01]  /*aaf0*/  ISETP.GT.U32.AND P5, PT, R0.reuse, R152, PT ;  /* 0x000000980000720c */ /* 0x040fe20003fa4070 */
[----:B------:R-:W-:Y:S01]  /*ab00*/  IMAD R154, R0, R4, R5 ;  /* 0x00000004009a7224 */ /* 0x000fe200078e0205 */
[----:B------:R-:W-:Y:S01]  /*ab10*/  LOP3.LUT R4, R3, 0x1c6, RZ, 0xfc, !PT ;  /* 0x000001c603047812 */ /* 0x000fe200078efcff */
[----:B------:R-:W-:Y:S01]  /*ab20*/  @!P6 IMAD.IADD R153, R153, 0x1, -R0 ;  /* 0x000000019999e824 */ /* 0x000fe200078e0a00 */
[----:B------:R-:W-:-:S02]  /*ab30*/  LOP3.LUT R5, R3, 0x1c8, RZ, 0xfc, !PT ;  /* 0x000001c803057812 */ /* 0x000fc400078efcff */
[----:B------:R-:W-:Y:S02]  /*ab40*/  ISETP.GT.U32.AND P6, PT, R0, R154, PT ;  /* 0x0000009a0000720c */ /* 0x000fe40003fc4070 */
[----:B------:R-:W-:Y:S02]  /*ab50*/  IABS R155, R4 ;  /* 0x00000004009b7213 */ /* 0x000fe40000000000 */
[----:B------:R-:W-:Y:S01]  /*ab60*/  @!P3 IADD3 R151, -R151, RZ, RZ ;  /* 0x000000ff9797b210 */ /* 0x000fe20007ffe1ff */
[----:B------:R-:W-:Y:S01]  /*ab70*/  @!P4 IMAD.MOV R153, RZ, RZ, -R153 ;  /* 0x000000ffff99c224 */ /* 0x000fe200078e0a99 */
[----:B------:R-:W-:Y:S01]  /*ab80*/  ISETP.GE.AND P3, PT, R5, RZ, PT ;  /* 0x000000ff0500720c */ /* 0x000fe20003f66270 */
[----:B------:R-:W-:Y:S01]  /*ab90*/  @!P5 IMAD.IADD R152, R152, 0x1, -R0 ;  /* 0x000000019898d824 */ /* 0x000fe200078e0a00 */
[----:B------:R-:W-:Y:S02]  /*aba0*/  IABS R5, R5 ;  /* 0x0000000500057213 */ /* 0x000fe40000000000 */
[----:B------:R-:W-:Y:S01]  /*abb0*/  ISETP.GE.AND P1, PT, R4, RZ, PT ;  /* 0x000000ff0400720c */ /* 0x000fe20003f26270 */
[----:B------:R-:W-:Y:S01]  /*abc0*/  IMAD.HI.U32 R4, R2, R155, RZ ;  /* 0x0000009b02047227 */ /* 0x000fe200078e00ff */
[----:B------:R-:W-:-:S02]  /*abd0*/  ISETP.GE.AND P5, PT, R7, RZ, PT ;  /* 0x000000ff0700720c */ /* 0x000fc40003fa6270 */
[----:B------:R-:W-:Y:S01]  /*abe0*/  IABS R157, R7 ;  /* 0x00000007009d7213 */ /* 0x000fe20000000000 */
[----:B------:R-:W-:Y:S01]  /*abf0*/  IMAD.HI.U32 R156, R2, R5, RZ ;  /* 0x00000005029c7227 */ /* 0x000fe200078e00ff */
[----:B------:R-:W-:-:S03]  /*ac00*/  LOP3.LUT R7, R3, 0x1cc, RZ, 0xfc, !PT ;  /* 0x000001cc03077812 */ /* 0x000fc600078efcff */
[----:B------:R-:W-:Y:S01]  /*ac10*/  IMAD.MOV R160, RZ, RZ, -R4 ;  /* 0x000000ffffa07224 */ /* 0x000fe200078e0a04 */
[----:B------:R-:W-:Y:S01]  /*ac20*/  IABS R162, R7 ;  /* 0x0000000700a27213 */ /* 0x000fe20000000000 */
[----:B------:R-:W-:-:S04]  /*ac30*/  IMAD.HI.U32 R158, R2, R157, RZ ;  /* 0x0000009d029e7227 */ /* 0x000fc800078e00ff */
[----:B------:R-:W-:Y:S02]  /*ac40*/  IMAD.MOV R156, RZ, RZ, -R156 ;  /* 0x000000ffff9c7224 */ /* 0x000fe400078e0a9c */
[----:B------:R-:W-:Y:S02]  /*ac50*/  @!P6 IMAD.IADD R154, R154, 0x1, -R0 ;  /* 0x000000019a9ae824 */ /* 0x000fe400078e0a00 */
[C---:B------:R-:W-:Y:S01]  /*ac60*/  IMAD R155, R0.reuse, R160, R155 ;  /* 0x000000a0009b7224 */ /* 0x040fe200078e029b */
[----:B------:R-:W-:Y:S01]  /*ac70*/  IABS R160, R163 ;  /* 0x000000a300a07213 */ /* 0x000fe20000000000 */
[----:B------:R-:W-:Y:S01]  /*ac80*/  IMAD.MOV R4, RZ, RZ, -R158 ;  /* 0x000000ffff047224 */ /* 0x000fe200078e0a9e */
[C---:B------:R-:W-:Y:S01]  /*ac90*/  ISETP.GT.U32.AND P6, PT, R0.reuse, R154, PT ;  /* 0x0000009a0000720c */ /* 0x040fe20003fc4070 */
[----:B------:R-:W-:Y:S02]  /*aca0*/  IMAD R156, R0, R156, R5 ;  /* 0x0000009c009c7224 */ /* 0x000fe400078e0205 */
[----:B------:R-:W-:-:S02]  /*acb0*/  IMAD.MOV.U32 R5, RZ, RZ, R162 ;  /* 0x000000ffff057224 */ /* 0x000fc400078e00a2 */
[----:B------:R-:W-:Y:S01]  /*acc0*/  @!P2 IMAD.MOV R152, RZ, RZ, -R152 ;  /* 0x000000ffff98a224 */ /* 0x000fe200078e0a98 */
[C---:B------:R-:W-:Y:S01]  /*acd0*/  ISETP.GT.U32.AND P2, PT, R0.reuse, R155, PT ;  /* 0x0000009b0000720c */ /* 0x040fe20003f44070 */
[C---:B------:R-:W-:Y:S01]  /*ace0*/  IMAD R157, R0.reuse, R4, R157 ;  /* 0x00000004009d7224 */ /* 0x040fe200078e029d */
[----:B------:R-:W-:Y:S01]  /*acf0*/  ISETP.GT.U32.AND P4, PT, R0, R156, PT ;  /* 0x0000009c0000720c */ /* 0x000fe20003f84070 */
[----:B------:R-:W-:-:S04]  /*ad00*/  IMAD.HI.U32 R4, R2, R5, RZ ;  /* 0x0000000502047227 */ /* 0x000fc800078e00ff */
[----:B------:R-:W-:Y:S01]  /*ad10*/  IMAD.HI.U32 R158, R2, R159, RZ ;  /* 0x0000009f029e7227 */ /* 0x000fe200078e00ff */
[----:B------:R-:W-:-:S03]  /*ad20*/  IADD3 R4, -R4, RZ, RZ ;  /* 0x000000ff04047210 */ /* 0x000fc60007ffe1ff */
[----:B------:R-:W-:Y:S02]  /*ad30*/  IMAD.MOV R162, RZ, RZ, -R158 ;  /* 0x000000ffffa27224 */ /* 0x000fe400078e0a9e */
[--C-:B------:R-:W-:Y:S01]  /*ad40*/  @!P6 IMAD.IADD R154, R154, 0x1, -R0.reuse ;  /* 0x000000019a9ae824 */ /* 0x100fe200078e0a00 */
[C---:B------:R-:W-:Y:S01]  /*ad50*/  ISETP.GT.U32.AND P6, PT, R0.reuse, R157, PT ;  /* 0x0000009d0000720c */ /* 0x040fe20003fc4070 */
[C---:B------:R-:W-:Y:S01]  /*ad60*/  IMAD R158, R0.reuse, R4, R5 ;  /* 0x00000004009e7224 */ /* 0x040fe200078e0205 */
[----:B------:R-:W-:Y:S01]  /*ad70*/  LOP3.LUT R4, R3, 0x1d2, RZ, 0xfc, !PT ;  /* 0x000001d203047812 */ /* 0x000fe200078efcff */
[----:B------:R-:W-:Y:S01]  /*ad80*/  @!P2 IMAD.IADD R155, R155, 0x1, -R0 ;  /* 0x000000019b9ba824 */ /* 0x000fe200078e0a00 */
[----:B------:R-:W-:Y:S01]  /*ad90*/  LOP3.LUT R5, R3, 0x1d4, RZ, 0xfc, !PT ;  /* 0x000001d403057812 */ /* 0x000fe200078efcff */
[----:B------:R-:W-:Y:S01]  /*ada0*/  @!P0 IMAD.MOV R154, RZ, RZ, -R154 ;  /* 0x000000ffff9a8224 */ /* 0x000fe200078e0a9a */
[----:B------:R-:W-:Y:S01]  /*adb0*/  ISETP.GT.U32.AND P0, PT, R0, R158, PT ;  /* 0x0000009e0000720c */ /* 0x000fe20003f04070 */
[----:B------:R-:W-:Y:S01]  /*adc0*/  @!P4 IMAD.IADD R156, R156, 0x1, -R0 ;  /* 0x000000019c9cc824 */ /* 0x000fe200078e0a00 */
[----:B------:R-:W-:Y:S01]  /*add0*/  ISETP.GT.U32.AND P2, PT, R0, R155, PT ;  /* 0x0000009b0000720c */ /* 0x000fe20003f44070 */
[----:B------:R-:W-:Y:S01]  /*ade0*/  IMAD.HI.U32 R165, R2, R160, RZ ;  /* 0x000000a002a57227 */ /* 0x000fe200078e00ff */
[----:B------:R-:W-:-:S02]  /*adf0*/  IABS R164, R4 ;  /* 0x0000000400a47213 */ /* 0x000fc40000000000 */
[C---:B------:R-:W-:Y:S01]  /*ae00*/  ISETP.GT.U32.AND P4, PT, R0.reuse, R156, PT ;  /* 0x0000009c0000720c */ /* 0x040fe20003f84070 */
[--C-:B------:R-:W-:Y:S02]  /*ae10*/  @!P6 IMAD.IADD R157, R157, 0x1, -R0.reuse ;  /* 0x000000019d9de824 */ /* 0x100fe400078e0a00 */
[C---:B------:R-:W-:Y:S01]  /*ae20*/  IMAD R159, R0.reuse, R162, R159 ;  /* 0x000000a2009f7224 */ /* 0x040fe200078e029f */
[----:B------:R-:W-:Y:S01]  /*ae30*/  IABS R162, R5 ;  /* 0x0000000500a27213 */ /* 0x000fe20000000000 */
[----:B------:R-:W-:Y:S01]  /*ae40*/  IMAD.MOV R165, RZ, RZ, -R165 ;  /* 0x000000ffffa57224 */ /* 0x000fe200078e0aa5 */
[----:B------:R-:W-:Y:S01]  /*ae50*/  ISETP.GT.U32.AND P6, PT, R0, R157, PT ;  /* 0x0000009d0000720c */ /* 0x000fe20003fc4070 */
[----:B------:R-:W-:Y:S02]  /*ae60*/  @!P0 IMAD.IADD R158, R158, 0x1, -R0 ;  /* 0x000000019e9e8824 */ /* 0x000fe400078e0a00 */
[----:B------:R-:W-:Y:S01]  /*ae70*/  IMAD R160, R0, R165, R160 ;  /* 0x000000a500a07224 */ /* 0x000fe200078e02a0 */
[----:B------:R-:W-:Y:S01]  /*ae80*/  @!P2 IADD3 R155, R155, -R0, RZ ;  /* 0x800000009b9ba210 */ /* 0x000fe20007ffe0ff */
[----:B------:R-:W-:Y:S01]  /*ae90*/  IMAD.HI.U32 R165, R2, R164, RZ ;  /* 0x000000a402a57227 */ /* 0x000fe200078e00ff */
[----:B------:R-:W-:-:S02]  /*aea0*/  ISETP.GT.U32.AND P2, PT, R0, R159, PT ;  /* 0x0000009f0000720c */ /* 0x000fc40003f44070 */
[----:B------:R-:W-:Y:S01]  /*aeb0*/  ISETP.GT.U32.AND P0, PT, R0, R158, PT ;  /* 0x0000009e0000720c */ /* 0x000fe20003f04070 */
[--C-:B------:R-:W-:Y:S01]  /*aec0*/  @!P4 IMAD.IADD R156, R156, 0x1, -R0.reuse ;  /* 0x000000019c9cc824 */ /* 0x100fe200078e0a00 */
[----:B------:R-:W-:Y:S01]  /*aed0*/  ISETP.GT.U32.AND P4, PT, R0, R160, PT ;  /* 0x000000a00000720c */ /* 0x000fe20003f84070 */
[----:B------:R-:W-:Y:S01]  /*aee0*/  @!P1 IMAD.MOV R155, RZ, RZ, -R155 ;  /* 0x000000ffff9b9224 */ /* 0x000fe200078e0a9b */
[----:B------:R-:W-:Y:S01]  /*aef0*/  ISETP.GE.AND P1, PT, R7, RZ, PT ;  /* 0x000000ff0700720c */ /* 0x000fe20003f26270 */
[----:B------:R-:W-:Y:S01]  /*af00*/  IMAD.HI.U32 R166, R2, R162, RZ ;  /* 0x000000a202a67227 */ /* 0x000fe200078e00ff */
[----:B------:R-:W-:Y:S02]  /*af10*/  @!P3 IADD3 R156, -R156, RZ, RZ ;  /* 0x000000ff9c9cb210 */ /* 0x000fe40007ffe1ff */
[----:B------:R-:W-:Y:S01]  /*af20*/  LOP3.LUT R7, R3, 0x1d8, RZ, 0xfc, !PT ;  /* 0x000001d803077812 */ /* 0x000fe200078efcff */
[----:B------:R-:W-:Y:S02]  /*af30*/  IMAD.MOV R165, RZ, RZ, -R165 ;  /* 0x000000ffffa57224 */ /* 0x000fe400078e0aa5 */
[----:B------:R-:W-:Y:S01]  /*af40*/  @!P6 IMAD.IADD R157, R157, 0x1, -R0 ;  /* 0x000000019d9de824 */ /* 0x000fe200078e0a00 */
[----:B------:R-:W-:Y:S01]  /*af50*/  ISETP.GE.AND P6, PT, R161, RZ, PT ;  /* 0x000000ffa100720c */ /* 0x000fe20003fc6270 */
[----:B------:R-:W-:-:S02]  /*af60*/  IMAD.MOV R166, RZ, RZ, -R166 ;  /* 0x000000ffffa67224 */ /* 0x000fc400078e0aa6 */
[----:B------:R-:W-:Y:S01]  /*af70*/  @!P2 IMAD.IADD R159, R159, 0x1, -R0 ;  /* 0x000000019f9fa824 */ /* 0x000fe200078e0a00 */
[----:B------:R-:W-:Y:S01]  /*af80*/  ISETP.GE.AND P2, PT, R163, RZ, PT ;  /* 0x000000ffa300720c */ /* 0x000fe20003f46270 */
[C---:B------:R-:W-:Y:S01]  /*af90*/  IMAD R161, R0.reuse, R165, R164 ;  /* 0x000000a500a17224 */ /* 0x040fe200078e02a4 */
[----:B------:R-:W-:Y:S01]  /*afa0*/  LOP3.LUT R163, R3, 0x1d6, RZ, 0xfc, !PT ;  /* 0x000001d603a37812 */ /* 0x000fe200078efcff */
[----:B------:R-:W-:Y:S01]  /*afb0*/  IMAD R162, R0, R166, R162 ;  /* 0x000000a600a27224 */ /* 0x000fe200078e02a2 */
[----:B------:R-:W-:Y:S01]  /*afc0*/  IABS R165, R7 ;  /* 0x0000000700a57213 */ /* 0x000fe20000000000 */
[--C-:B------:R-:W-:Y:S01]  /*afd0*/  @!P0 IMAD.IADD R158, R158, 0x1, -R0.reuse ;  /* 0x000000019e9e8824 */ /* 0x100fe200078e0a00 */
[----:B------:R-:W-:Y:S01]  /*afe0*/  ISETP.GT.U32.AND P0, PT, R0, R161, PT ;  /* 0x000000a10000720c */ /* 0x000fe20003f04070 */
[----:B------:R-:W-:Y:S01]  /*aff0*/  @!P4 IMAD.IADD R160, R160, 0x1, -R0 ;  /* 0x00000001a0a0c824 */ /* 0x000fe200078e0a00 */
[C---:B------:R-:W-:Y:S01]  /*b000*/  ISETP.GT.U32.AND P4, PT, R0.reuse, R159, PT ;  /* 0x0000009f0000720c */ /* 0x040fe20003f84070 */
[----:B------:R-:W-:Y:S01]  /*b010*/  @!P1 IMAD.MOV R158, RZ, RZ, -R158 ;  /* 0x000000ffff9e9224 */ /* 0x000fe200078e0a9e */
[C---:B------:R-:W-:Y:S01]  /*b020*/  ISETP.GT.U32.AND P1, PT, R0.reuse, R162, PT ;  /* 0x000000a20000720c */ /* 0x040fe20003f24070 */
[----:B------:R-:W-:Y:S01]  /*b030*/  @!P5 IMAD.MOV R157, RZ, RZ, -R157 ;  /* 0x000000ffff9dd224 */ /* 0x000fe200078e0a9d */
[----:B------:R-:W-:-:S02]  /*b040*/  ISETP.GT.U32.AND P3, PT, R0, R160, PT ;  /* 0x000000a00000720c */ /* 0x000fc40003f64070 */
[----:B------:R-:W-:Y:S02]  /*b050*/  IABS R164, R163 ;  /* 0x000000a300a47213 */ /* 0x000fe40000000000 */
[----:B------:R-:W-:Y:S02]  /*b060*/  ISETP.GE.AND P5, PT, R4, RZ, PT ;  /* 0x000000ff0400720c */ /* 0x000fe40003fa6270 */
[----:B------:R-:W-:Y:S01]  /*b070*/  LOP3.LUT R166, R3, 0x1dc, RZ, 0xfc, !PT ;  /* 0x000001dc03a67812 */ /* 0x000fe200078efcff */
[----:B------:R-:W-:Y:S02]  /*b080*/  IMAD.MOV.U32 R4, RZ, RZ, R164 ;  /* 0x000000ffff047224 */ /* 0x000fe400078e00a4 */
[--C-:B------:R-:W-:Y:S01]  /*b090*/  @!P4 IMAD.IADD R159, R159, 0x1, -R0.reuse ;  /* 0x000000019f9fc824 */ /* 0x100fe200078e0a00 */
[----:B------:R-:W-:Y:S01]  /*b0a0*/  ISETP.GE.AND P4, PT, R5, RZ, PT ;  /* 0x000000ff0500720c */ /* 0x000fe20003f86270 */
[--C-:B------:R-:W-:Y:S01]  /*b0b0*/  @!P0 IMAD.IADD R161, R161, 0x1, -R0.reuse ;  /* 0x00000001a1a18824 */ /* 0x100fe200078e0a00 */
[----:B------:R-:W-:Y:S01]  /*b0c0*/  ISETP.GE.AND P0, PT, R7, RZ, PT ;  /* 0x000000ff0700720c */ /* 0x000fe20003f06270 */
[----:B------:R-:W-:-:S02]  /*b0d0*/  @!P1 IMAD.IADD R162, R162, 0x1, -R0 ;  /* 0x00000001a2a29824 */ /* 0x000fc400078e0a00 */
[----:B------:R-:W-:-:S03]  /*b0e0*/  IMAD.HI.U32 R5, R2, R4, RZ ;  /* 0x0000000402057227 */ /* 0x000fc600078e00ff */
[C---:B------:R-:W-:Y:S01]  /*b0f0*/  ISETP.GT.U32.AND P1, PT, R0.reuse, R162, PT ;  /* 0x000000a20000720c */ /* 0x040fe20003f24070 */
[----:B------:R-:W-:Y:S01]  /*b100*/  @!P6 IMAD.MOV R159, RZ, RZ, -R159 ;  /* 0x000000ffff9fe224 */ /* 0x000fe200078e0a9f */
[----:B------:R-:W-:Y:S01]  /*b110*/  ISETP.GT.U32.AND P6, PT, R0, R161, PT ;  /* 0x000000a10000720c */ /* 0x000fe20003fc4070 */
[----:B------:R-:W-:Y:S01]  /*b120*/  IMAD.MOV.U32 R164, RZ, RZ, R165 ;  /* 0x000000ffffa47224 */ /* 0x000fe200078e00a5 */
[----:B------:R-:W-:Y:S01]  /*b130*/  IADD3 R5, -R5, RZ, RZ ;  /* 0x000000ff05057210 */ /* 0x000fe20007ffe1ff */
[----:B------:R-:W-:Y:S01]  /*b140*/  @!P3 IMAD.IADD R160, R160, 0x1, -R0 ;  /* 0x00000001a0a0b824 */ /* 0x000fe200078e0a00 */
[----:B------:R-:W-:Y:S01]  /*b150*/  ISETP.GE.AND P3, PT, R163, RZ, PT ;  /* 0x000000ffa300720c */ /* 0x000fe20003f66270 */
[----:B------:R-:W-:Y:S01]  /*b160*/  IMAD.HI.U32 R163, R2, R164, RZ ;  /* 0x000000a402a37227 */ /* 0x000fe200078e00ff */
[----:B------:R-:W-:-:S03]  /*b170*/  LOP3.LUT R165, R3, 0x1da, RZ, 0xfc, !PT ;  /* 0x000001da03a57812 */ /* 0x000fc600078efcff */
[----:B------:R-:W-:Y:S02]  /*b180*/  IMAD.MOV R7, RZ, RZ, -R163 ;  /* 0x000000ffff077224 */ /* 0x000fe400078e0aa3 */
[C---:B------:R-:W-:Y:S02]  /*b190*/  IMAD R163, R0.reuse, R5, R4 ;  /* 0x0000000500a37224 */ /* 0x040fe400078e0204 */
[----:B------:R-:W-:Y:S02]  /*b1a0*/  @!P6 IMAD.IADD R161, R161, 0x1, -R0 ;  /* 0x00000001a1a1e824 */ /* 0x000fe400078e0a00 */
[C---:B------:R-:W-:Y:S01]  /*b1b0*/  IMAD R164, R0.reuse, R7, R164 ;  /* 0x0000000700a47224 */ /* 0x040fe200078e02a4 */
[----:B------:R-:W-:Y:S01]  /*b1c0*/  ISETP.GT.U32.AND P6, PT, R0, R163, PT ;  /* 0x000000a30000720c */ /* 0x000fe20003fc4070 */
[----:B------:R-:W-:Y:S01]  /*b1d0*/  @!P1 IMAD.IADD R162, R162, 0x1, -R0 ;  /* 0x00000001a2a29824 */ /* 0x000fe200078e0a00 */
[----:B------:R-:W-:Y:S01]  /*b1e0*/  ISETP.GE.AND P1, PT, R166, RZ, PT ;  /* 0x000000ffa600720c */ /* 0x000fe20003f26270 */
[----:B------:R-:W-:Y:S01]  /*b1f0*/  @!P2 IMAD.MOV R160, RZ, RZ, -R160 ;  /* 0x000000ffffa0a224 */ /* 0x000fe200078e0aa0 */
[----:B------:R-:W-:Y:S01]  /*b200*/  ISETP.GE.AND P2, PT, R165, RZ, PT ;  /* 0x000000ffa500720c */ /* 0x000fe20003f46270 */
[----:B------:R-:W-:Y:S01]  /*b210*/  @!P4 IMAD.MOV R162, RZ, RZ, -R162 ;  /* 0x000000ffffa2c224 */ /* 0x000fe200078e0aa2 */
[----:B------:R-:W-:Y:S01]  /*b220*/  ISETP.GT.U32.AND P4, PT, R0, R164, PT ;  /* 0x000000a40000720c */ /* 0x000fe20003f84070 */
[----:B------:R-:W-:Y:S01]  /*b230*/  @!P5 IMAD.MOV R161, RZ, RZ, -R161 ;  /* 0x000000ffffa1d224 */ /* 0x000fe200078e0aa1 */
[----:B------:R-:W-:-:S02]  /*b240*/  IABS R165, R165 ;  /* 0x000000a500a57213 */ /* 0x000fc40000000000 */
[----:B------:R-:W-:Y:S02]  /*b250*/  IABS R166, R166 ;  /* 0x000000a600a67213 */ /* 0x000fe40000000000 */
[----:B------:R-:W-:Y:S01]  /*b260*/  ISETP.GE.AND P5, PT, R167, RZ, PT ;  /* 0x000000ffa700720c */ /* 0x000fe20003fa6270 */
[C---:B------:R-:W-:Y:S01]  /*b270*/  IMAD.HI.U32 R5, R2.reuse, R165, RZ ;  /* 0x000000a502057227 */ /* 0x040fe200078e00ff */
[----:B------:R-:W-:Y:S02]  /*b280*/  @!P6 IADD3 R163, R163, -R0, RZ ;  /* 0x80000000a3a3e210 */ /* 0x000fe40007ffe0ff */
[----:B------:R-:W-:Y:S01]  /*b290*/  IABS R167, R167 ;  /* 0x000000a700a77213 */ /* 0x000fe20000000000 */
[----:B------:R-:W-:Y:S01]  /*b2a0*/  IMAD.HI.U32 R4, R2, R166, RZ ;  /* 0x000000a602047227 */ /* 0x000fe200078e00ff */
[----:B------:R-:W-:Y:S02]  /*b2b0*/  ISETP.GT.U32.AND P6, PT, R0, R163, PT ;  /* 0x000000a30000720c */ /* 0x000fe40003fc4070 */
[----:B------:R-:W-:Y:S01]  /*b2c0*/  LOP3.LUT R7, R3, 0x1e0, RZ, 0xfc, !PT ;  /* 0x000001e003077812 */ /* 0x000fe200078efcff */
[----:B------:R-:W-:-:S02]  /*b2d0*/  @!P4 IMAD.IADD R164, R164, 0x1, -R0 ;  /* 0x00000001a4a4c824 */ /* 0x000fc400078e0a00 */
[----:B------:R-:W-:Y:S01]  /*b2e0*/  IMAD.MOV R5, RZ, RZ, -R5 ;  /* 0x000000ffff057224 */ /* 0x000fe200078e0a05 */
[----:B------:R-:W-:Y:S01]  /*b2f0*/  IABS R168, R7 ;  /* 0x0000000700a87213 */ /* 0x000fe20000000000 */
[----:B------:R-:W-:Y:S01]  /*b300*/  IMAD.MOV R4, RZ, RZ, -R4 ;  /* 0x000000ffff047224 */ /* 0x000fe200078e0a04 */
[C---:B------:R-:W-:Y:S01]  /*b310*/  ISETP.GT.U32.AND P4, PT, R0.reuse, R164, PT ;  /* 0x000000a40000720c */ /* 0x040fe20003f84070 */
[----:B------:R-:W-:Y:S02]  /*b320*/  IMAD R165, R0, R5, R165 ;  /* 0x0000000500a57224 */ /* 0x000fe400078e02a5 */
[----:B------:R-:W-:-:S04]  /*b330*/  IMAD.HI.U32 R170, R2, R167, RZ ;  /* 0x000000a702aa7227 */ /* 0x000fc800078e00ff */
[C---:B------:R-:W-:Y:S02]  /*b340*/  IMAD R166, R0.reuse, R4, R166 ;  /* 0x0000000400a67224 */ /* 0x040fe400078e02a6 */
[----:B------:R-:W-:Y:S01]  /*b350*/  @!P6 IMAD.IADD R163, R163, 0x1, -R0 ;  /* 0x00000001a3a3e824 */ /* 0x000fe200078e0a00 */
[C---:B------:R-:W-:Y:S01]  /*b360*/  ISETP.GT.U32.AND P6, PT, R0.reuse, R165, PT ;  /* 0x000000a50000720c */ /* 0x040fe20003fc4070 */
[----:B------:R-:W-:Y:S02]  /*b370*/  IMAD.MOV R170, RZ, RZ, -R170 ;  /* 0x000000ffffaa7224 */ /* 0x000fe400078e0aaa */
[----:B------:R-:W-:Y:S01]  /*b380*/  @!P3 IMAD.MOV R163, RZ, RZ, -R163 ;  /* 0x000000ffffa3b224 */ /* 0x000fe200078e0aa3 */
[C---:B------:R-:W-:Y:S01]  /*b390*/  ISETP.GT.U32.AND P3, PT, R0.reuse, R166, PT ;  /* 0x000000a60000720c */ /* 0x040fe20003f64070 */
[----:B------:R-:W-:Y:S01]  /*b3a0*/  IMAD R167, R0, R170, R167 ;  /* 0x000000aa00a77224 */ /* 0x000fe200078e02a7 */
[----:B------:R-:W-:Y:S01]  /*b3b0*/  @!P4 IADD3 R164, R164, -R0, RZ ;  /* 0x80000000a4a4c210 */ /* 0x000fe20007ffe0ff */
[----:B------:R-:W-:Y:S01]  /*b3c0*/  IMAD.HI.U32 R4, R2, R169, RZ ;  /* 0x000000a902047227 */ /* 0x000fe200078e00ff */
[----:B------:R-:W-:-:S02]  /*b3d0*/  IABS R170, R251 ;  /* 0x000000fb00aa7213 */ /* 0x000fc40000000000 */
[----:B------:R-:W-:Y:S01]  /*b3e0*/  ISETP.GT.U32.AND P4, PT, R0, R167, PT ;  /* 0x000000a70000720c */ /* 0x000fe20003f84070 */
[----:B------:R-:W-:-:S04]  /*b3f0*/  IMAD.HI.U32 R5, R2, R168, RZ ;  /* 0x000000a802057227 */ /* 0x000fc800078e00ff */
[--C-:B------:R-:W-:Y:S02]  /*b400*/  @!P6 IMAD.IADD R165, R165, 0x1, -R0.reuse ;  /* 0x00000001a5a5e824 */ /* 0x100fe400078e0a00 */
[----:B------:R-:W-:Y:S02]  /*b410*/  @!P3 IMAD.IADD R166, R166, 0x1, -R0 ;  /* 0x00000001a6a6b824 */ /* 0x000fe400078e0a00 */
[----:B------:R-:W-:Y:S01]  /*b420*/  IMAD.MOV R4, RZ, RZ, -R4 ;  /* 0x000000ffff047224 */ /* 0x000fe200078e0a04 */
[C---:B------:R-:W-:Y:S01]  /*b430*/  ISETP.GT.U32.AND P6, PT, R0.reuse, R165, PT ;  /* 0x000000a50000720c */ /* 0x040fe20003fc4070 */
[----:B------:R-:W-:Y:S01]  /*b440*/  IMAD.MOV R5, RZ, RZ, -R5 ;  /* 0x000000ffff057224 */ /* 0x000fe200078e0a05 */
[C---:B------:R-:W-:Y:S01]  /*b450*/  ISETP.GT.U32.AND P3, PT, R0.reuse, R166, PT ;  /* 0x000000a60000720c */ /* 0x040fe20003f64070 */
[----:B------:R-:W-:Y:S02]  /*b460*/  @!P4 IMAD.IADD R167, R167, 0x1, -R0 ;  /* 0x00000001a7a7c824 */ /* 0x000fe400078e0a00 */
[----:B------:R-:W-:-:S02]  /*b470*/  IMAD R169, R0, R4, R169 ;  /* 0x0000000400a97224 */ /* 0x000fc400078e02a9 */
[C---:B------:R-:W-:Y:S01]  /*b480*/  IMAD R168, R0.reuse, R5, R168 ;  /* 0x0000000500a87224 */ /* 0x040fe200078e02a8 */
[----:B------:R-:W-:Y:S01]  /*b490*/  ISETP.GT.U32.AND P4, PT, R0, R167, PT ;  /* 0x000000a70000720c */ /* 0x000fe20003f84070 */
[----:B------:R-:W-:-:S04]  /*b4a0*/  IMAD.HI.U32 R4, R2, R170, RZ ;  /* 0x000000aa02047227 */ /* 0x000fc800078e00ff */
[----:B------:R-:W-:Y:S02]  /*b4b0*/  IMAD.MOV R4, RZ, RZ, -R4 ;  /* 0x000000ffff047224 */ /* 0x000fe400078e0a04 */
[----:B------:R-:W-:Y:S01]  /*b4c0*/  @!P6 IMAD.IADD R165, R165, 0x1, -R0 ;  /* 0x00000001a5a5e824 */ /* 0x000fe200078e0a00 */
[C---:B------:R-:W-:Y:S01]  /*b4d0*/  ISETP.GT.U32.AND P6, PT, R0.reuse, R168, PT ;  /* 0x000000a80000720c */ /* 0x040fe20003fc4070 */
[----:B------:R-:W-:Y:S02]  /*b4e0*/  IMAD R170, R0, R4, R170 ;  /* 0x0000000400aa7224 */ /* 0x000fe400078e02aa */
[----:B------:R-:W-:Y:S01]  /*b4f0*/  @!P3 IMAD.IADD R166, R166, 0x1, -R0 ;  /* 0x00000001a6a6b824 */ /* 0x000fe200078e0a00 */
[----:B------:R-:W-:Y:S01]  /*b500*/  ISETP.GT.U32.AND P3, PT, R0, R169, PT ;  /* 0x000000a90000720c */ /* 0x000fe20003f64070 */
[----:B------:R-:W-:Y:S01]  /*b510*/  IMAD.HI.U32 R4, R2, R171, RZ ;  /* 0x000000ab02047227 */ /* 0x000fe200078e00ff */
[----:B------:R-:W-:Y:S02]  /*b520*/  @!P4 IADD3 R167, R167, -R0, RZ ;  /* 0x80000000a7a7c210 */ /* 0x000fe40007ffe0ff */
[----:B------:R-:W-:Y:S01]  /*b530*/  ISETP.GT.U32.AND P4, PT, R0, R170, PT ;  /* 0x000000aa0000720c */ /* 0x000fe20003f84070 */
[----:B------:R-:W-:-:S04]  /*b540*/  IMAD.HI.U32 R5, R2, R172, RZ ;  /* 0x000000ac02057227 */ /* 0x000fc800078e00ff */
[----:B------:R-:W-:Y:S01]  /*b550*/  @!P6 IMAD.IADD R168, R168, 0x1, -R0 ;  /* 0x00000001a8a8e824 */ /* 0x000fe200078e0a00 */
[----:B------:R-:W-:Y:S01]  /*b560*/  ISETP.GE.AND P6, PT, R7, RZ, PT ;  /* 0x000000ff0700720c */ /* 0x000fe20003fc6270 */
[----:B------:R-:W-:Y:S02]  /*b570*/  IMAD.MOV R4, RZ, RZ, -R4 ;  /* 0x000000ffff047224 */ /* 0x000fe400078e0a04 */
[--C-:B------:R-:W-:Y:S01]  /*b580*/  @!P3 IMAD.IADD R169, R169, 0x1, -R0.reuse ;  /* 0x00000001a9a9b824 */ /* 0x100fe200078e0a00 */
[----:B------:R-:W-:Y:S01]  /*b590*/  ISETP.GT.U32.AND P3, PT, R0, R168, PT ;  /* 0x000000a80000720c */ /* 0x000fe20003f64070 */
[----:B------:R-:W-:Y:S02]  /*b5a0*/  IMAD.MOV R5, RZ, RZ, -R5 ;  /* 0x000000ffff057224 */ /* 0x000fe400078e0a05 */
[----:B------:R-:W-:Y:S01]  /*b5b0*/  @!P4 IMAD.IADD R170, R170, 0x1, -R0 ;  /* 0x00000001aaaac824 */ /* 0x000fe200078e0a00 */
[C---:B------:R-:W-:Y:S01]  /*b5c0*/  ISETP.GT.U32.AND P4, PT, R0.reuse, R169, PT ;  /* 0x000000a90000720c */ /* 0x040fe20003f84070 */
[----:B------:R-:W-:-:S02]  /*b5d0*/  IMAD R171, R0, R4, R171 ;  /* 0x0000000400ab7224 */ /* 0x000fc400078e02ab */
[C---:B------:R-:W-:Y:S02]  /*b5e0*/  IMAD R172, R0.reuse, R5, R172 ;  /* 0x0000000500ac7224 */ /* 0x040fe400078e02ac */
[----:B------:R-:W-:Y:S01]  /*b5f0*/  @!P0 IMAD.MOV R164, RZ, RZ, -R164 ;  /* 0x000000ffffa48224 */ /* 0x000fe200078e0aa4 */
[----:B------:R-:W-:Y:S01]  /*b600*/  ISETP.GT.U32.AND P0, PT, R0, R170, PT ;  /* 0x000000aa0000720c */ /* 0x000fe20003f04070 */
[----:B------:R-:W-:-:S04]  /*b610*/  IMAD.HI.U32 R4, R2, R174, RZ ;  /* 0x000000ae02047227 */ /* 0x000fc800078e00ff */
[--C-:B------:R-:W-:Y:S01]  /*b620*/  @!P3 IMAD.IADD R168, R168, 0x1, -R0.reuse ;  /* 0x00000001a8a8b824 */ /* 0x100fe200078e0a00 */
[C---:B------:R-:W-:Y:S01]  /*b630*/  ISETP.GT.U32.AND P3, PT, R0.reuse, R171, PT ;  /* 0x000000ab0000720c */ /* 0x040fe20003f64070 */
[----:B------:R-:W-:Y:S01]  /*b640*/  @!P4 IMAD.IADD R169, R169, 0x1, -R0 ;  /* 0x00000001a9a9c824 */ /* 0x000fe200078e0a00 */
[----:B------:R-:W-:Y:S01]  /*b650*/  ISETP.GT.U32.AND P4, PT, R0, R172, PT ;  /* 0x000000ac0000720c */ /* 0x000fe20003f84070 */
[----:B------:R-:W-:Y:S01]  /*b660*/  IMAD.HI.U32 R5, R2, R175, RZ ;  /* 0x000000af02057227 */ /* 0x000fe200078e00ff */
[----:B------:R-:W-:-:S03]  /*b670*/  IADD3 R4, -R4, RZ, RZ ;  /* 0x000000ff04047210 */ /* 0x000fc60007ffe1ff */
[----:B------:R-:W-:Y:S01]  /*b680*/  @!P0 IMAD.IADD R170, R170, 0x1, -R0 ;  /* 0x00000001aaaa8824 */ /* 0x000fe200078e0a00 */
[C---:B------:R-:W-:Y:S01]  /*b690*/  ISETP.GT.U32.AND P0, PT, R0.reuse, R173, PT ;  /* 0x000000ad0000720c */ /* 0x040fe20003f04070 */
[----:B------:R-:W-:Y:S02]  /*b6a0*/  IMAD R174, R0, R4, R174 ;  /* 0x0000000400ae7224 */ /* 0x000fe400078e02ae */
[----:B------:R-:W-:Y:S02]  /*b6b0*/  IMAD.MOV R4, RZ, RZ, -R5 ;  /* 0x000000ffff047224 */ /* 0x000fe400078e0a05 */
[--C-:B------:R-:W-:Y:S01]  /*b6c0*/  @!P3 IMAD.IADD R171, R171, 0x1, -R0.reuse ;  /* 0x00000001ababb824 */ /* 0x100fe200078e0a00 */
[----:B------:R-:W-:Y:S01]  /*b6d0*/  ISETP.GE.AND P3, PT, R178, RZ, PT ;  /* 0x000000ffb200720c */ /* 0x000fe20003f66270 */
[----:B------:R-:W-:Y:S01]  /*b6e0*/  @!P4 IMAD.IADD R172, R172, 0x1, -R0 ;  /* 0x00000001acacc824 */ /* 0x000fe200078e0a00 */
[----:B------:R-:W-:Y:S01]  /*b6f0*/  LOP3.LUT R178, R3, 0x1f4, RZ, 0xfc, !PT ;  /* 0x000001f403b27812 */ /* 0x000fe200078efcff */
[----:B------:R-:W-:Y:S01]  /*b700*/  IMAD.MOV R5, RZ, RZ, -R177 ;  /* 0x000000ffff057224 */ /* 0x000fe200078e0ab1 */
[----:B------:R-:W-:Y:S01]  /*b710*/  ISETP.GT.U32.AND P4, PT, R0, R174, PT ;  /* 0x000000ae0000720c */ /* 0x000fe20003f84070 */
[----:B------:R-:W-:Y:S01]  /*b720*/  IMAD.HI.U32 R7, R2, R176, RZ ;  /* 0x000000b002077227 */ /* 0x000fe200078e00ff */
[----:B------:R-:W-:-:S03]  /*b730*/  IABS R177, R178 ;  /* 0x000000b200b17213 */ /* 0x000fc60000000000 */
[----:B------:R-:W-:Y:S02]  /*b740*/  IMAD.MOV R7, RZ, RZ, -R7 ;  /* 0x000000ffff077224 */ /* 0x000fe400078e0a07 */
[----:B------:R-:W-:-:S04]  /*b750*/  IMAD.HI.U32 R3, R2, R177, RZ ;  /* 0x000000b102037227 */ /* 0x000fc800078e00ff */
[C---:B------:R-:W-:Y:S01]  /*b760*/  IMAD R175, R0.reuse, R4, R175 ;  /* 0x0000000400af7224 */ /* 0x040fe200078e02af */
[----:B------:R-:W-:Y:S01]  /*b770*/  IADD3 R3, -R3, RZ, RZ ;  /* 0x000000ff03037210 */ /* 0x000fe20007ffe1ff */
[----:B------:R-:W-:Y:S01]  /*b780*/  @!P0 IMAD.IADD R173, R173, 0x1, -R0 ;  /* 0x00000001adad8824 */ /* 0x000fe200078e0a00 */
[----:B------:R-:W-:Y:S01]  /*b790*/  ISETP.GE.AND P0, PT, R251, RZ, PT ;  /* 0x000000fffb00720c */ /* 0x000fe20003f06270 */
[C---:B------:R-:W-:Y:S01]  /*b7a0*/  IMAD R179, R0.reuse, R5, R179 ;  /* 0x0000000500b37224 */ /* 0x040fe200078e02b3 */
[----:B------:R-:W-:Y:S01]  /*b7b0*/  IABS R251, R252 ;  /* 0x000000fc00fb7213 */ /* 0x000fe20000000000 */
[----:B------:R-:W-:Y:S01]  /*b7c0*/  IMAD R176, R0, R7, R176 ;  /* 0x0000000700b07224 */ /* 0x000fe200078e02b0 */
[----:B------:R-:W-:Y:S01]  /*b7d0*/  IABS R4, R192 ;  /* 0x000000c000047213 */ /* 0x000fe20000000000 */
[----:B------:R-:W-:Y:S01]  /*b7e0*/  @!P4 IMAD.IADD R174, R174, 0x1, -R0 ;  /* 0x00000001aeaec824 */ /* 0x000fe200078e0a00 */
[----:B------:R-:W-:Y:S01]  /*b7f0*/  IABS R5, R191 ;  /* 0x000000bf00057213 */ /* 0x000fe20000000000 */
[----:B------:R-:W-:Y:S01]  /*b800*/  IMAD R177, R0, R3, R177 ;  /* 0x0000000300b17224 */ /* 0x000fe200078e02b1 */
[----:B------:R-:W-:Y:S01]  /*b810*/  IABS R7, R6 ;  /* 0x0000000600077213 */ /* 0x000fe20000000000 */
[----:B--2---:R-:W-:Y:S01]  /*b820*/  IMAD.HI.U32 R200, R2, R251, RZ ;  /* 0x000000fb02c87227 */ /* 0x004fe200078e00ff */
[----:B------:R-:W-:-:S03]  /*b830*/  ISETP.GT.U32.AND P4, PT, R0, R175, PT ;  /* 0x000000af0000720c */ /* 0x000fc60003f84070 */
[----:B------:R-:W-:-:S04]  /*b840*/  IMAD.HI.U32 R199, R2, R4, RZ ;  /* 0x0000000402c77227 */ /* 0x000fc800078e00ff */
[----:B------:R-:W-:-:S04]  /*b850*/  IMAD.HI.U32 R3, R2, R5, RZ ;  /* 0x0000000502037227 */ /* 0x000fc800078e00ff */
[----:B------:R-:W-:-:S04]  /*b860*/  IMAD.HI.U32 R2, R2, R7, RZ ;  /* 0x0000000702027227 */ /* 0x000fc800078e00ff */
[----:B------:R-:W-:Y:S01]  /*b870*/  @!P2 IMAD.MOV R165, RZ, RZ, -R165 ;  /* 0x000000ffffa5a224 */ /* 0x000fe200078e0aa5 */
[C---:B------:R-:W-:Y:S01]  /*b880*/  ISETP.GT.U32.AND P2, PT, R0.reuse, R171, PT ;  /* 0x000000ab0000720c */ /* 0x040fe20003f44070 */
[----:B------:R-:W-:Y:S01]  /*b890*/  @!P1 IMAD.MOV R166, RZ, RZ, -R166 ;  /* 0x000000ffffa69224 */ /* 0x000fe200078e0aa6 */
[C---:B------:R-:W-:Y:S01]  /*b8a0*/  ISETP.GT.U32.AND P1, PT, R0.reuse, R172, PT ;  /* 0x000000ac0000720c */ /* 0x040fe20003f24070 */
[----:B------:R-:W-:Y:S01]  /*b8b0*/  @!P5 IMAD.MOV R167, RZ, RZ, -R167 ;  /* 0x000000ffffa7d224 */ /* 0x000fe200078e0aa7 */
[----:B------:R-:W-:Y:S01]  /*b8c0*/  ISETP.GT.U32.AND P5, PT, R0, R174, PT ;  /* 0x000000ae0000720c */ /* 0x000fe20003fa4070 */
[----:B------:R-:W-:Y:S02]  /*b8d0*/  IMAD.MOV R3, RZ, RZ, -R3 ;  /* 0x000000ffff037224 */ /* 0x000fe400078e0a03 */
[----:B------:R-:W-:Y:S02]  /*b8e0*/  IMAD.MOV R2, RZ, RZ, -R2 ;  /* 0x000000ffff027224 */ /* 0x000fe400078e0a02 */
[----:B------:R-:W-:-:S02]  /*b8f0*/  IMAD.MOV R200, RZ, RZ, -R200 ;  /* 0x000000ffffc87224 */ /* 0x000fc400078e0ac8 */
[----:B------:R-:W-:Y:S01]  /*b900*/  @!P4 IMAD.IADD R175, R175, 0x1, -R0 ;  /* 0x00000001afafc824 */ /* 0x000fe200078e0a00 */
[C---:B------:R-:W-:Y:S01]  /*b910*/  ISETP.GT.U32.AND P4, PT, R0.reuse, R179, PT ;  /* 0x000000b30000720c */ /* 0x040fe20003f84070 */
[C---:B------:R-:W-:Y:S02]  /*b920*/  IMAD R5, R0.reuse, R3, R5 ;  /* 0x0000000300057224 */ /* 0x040fe400078e0205 */
[C---:B------:R-:W-:Y:S02]  /*b930*/  IMAD R7, R0.reuse, R2, R7 ;  /* 0x0000000200077224 */ /* 0x040fe400078e0207 */
[----:B------:R-:W1:Y:S01]  /*b940*/  LDC.64 R2, c[0x0][0x238] ;  /* 0x00008e00ff027b82 */ /* 0x000e620000000a00 */
[C---:B------:R-:W-:Y:S02]  /*b950*/  IMAD R251, R0.reuse, R200, R251 ;  /* 0x000000c800fb7224 */ /* 0x040fe400078e02fb */
[----:B------:R-:W-:Y:S01]  /*b960*/  @!P3 IMAD.MOV R169, RZ, RZ, -R169 ;  /* 0x000000ffffa9b224 */ /* 0x000fe200078e0aa9 */
[C---:B------:R-:W-:Y:S01]  /*b970*/  ISETP.GT.U32.AND P3, PT, R0.reuse, R175, PT ;  /* 0x000000af0000720c */ /* 0x040fe20003f64070 */
[----:B------:R-:W-:Y:S01]  /*b980*/  @!P0 IMAD.MOV R170, RZ, RZ, -R170 ;  /* 0x000000ffffaa8224 */ /* 0x000fe200078e0aaa */
[C---:B------:R-:W-:Y:S01]  /*b990*/  ISETP.GT.U32.AND P0, PT, R0.reuse, R176, PT ;  /* 0x000000b00000720c */ /* 0x040fe20003f04070 */
[--C-:B------:R-:W-:Y:S01]  /*b9a0*/  @!P2 IMAD.IADD R171, R171, 0x1, -R0.reuse ;  /* 0x00000001ababa824 */ /* 0x100fe200078e0a00 */
[----:B------:R-:W-:Y:S01]  /*b9b0*/  ISETP.GT.U32.AND P2, PT, R0, R177, PT ;  /* 0x000000b10000720c */ /* 0x000fe20003f44070 */
[--C-:B------:R-:W-:Y:S01]  /*b9c0*/  @!P1 IMAD.IADD R172, R172, 0x1, -R0.reuse ;  /* 0x00000001acac9824 */ /* 0x100fe200078e0a00 */
[----:B------:R-:W-:Y:S01]  /*b9d0*/  ISETP.GT.U32.AND P1, PT, R0, R251, PT ;  /* 0x000000fb0000720c */ /* 0x000fe20003f24070 */
[----:B------:R-:W-:Y:S01]  /*b9e0*/  @!P5 IMAD.IADD R174, R174, 0x1, -R0 ;  /* 0x00000001aeaed824 */ /* 0x000fe200078e0a00 */
[C---:B------:R-:W-:Y:S01]  /*b9f0*/  ISETP.GT.U32.AND P5, PT, R0.reuse, R5, PT ;  /* 0x000000050000720c */ /* 0x040fe20003fa4070 */
[----:B------:R-:W-:Y:S01]  /*ba00*/  IMAD.MOV R199, RZ, RZ, -R199 ;  /* 0x000000ffffc77224 */ /* 0x000fe200078e0ac7 */
[----:B------:R-:W2:Y:S03]  /*ba10*/  LDL.LU R200, [R1+0x1890] ;  /* 0x0018900001c87983 */ /* 0x000ea60000300800 */
[----:B------:R-:W-:-:S02]  /*ba20*/  IMAD R4, R0, R199, R4 ;  /* 0x000000c700047224 */ /* 0x000fc400078e0204 */
[--C-:B------:R-:W-:Y:S01]  /*ba30*/  @!P3 IMAD.IADD R175, R175, 0x1, -R0.reuse ;  /* 0x00000001afafb824 */ /* 0x100fe200078e0a00 */
[----:B------:R-:W3:Y:S01]  /*ba40*/  LDL.LU R199, [R1+0x188c] ;  /* 0x00188c0001c77983 */ /* 0x000ee20000300800 */
[----:B------:R-:W-:Y:S01]  /*ba50*/  ISETP.GE.AND P3, PT, R198, RZ, PT ;  /* 0x000000ffc600720c */ /* 0x000fe20003f66270 */
[--C-:B------:R-:W-:Y:S01]  /*ba60*/  @!P2 IMAD.IADD R177, R177, 0x1, -R0.reuse ;  /* 0x00000001b1b1a824 */ /* 0x100fe200078e0a00 */
[----:B------:R-:W-:Y:S01]  /*ba70*/  @!P0 IADD3 R176, R176, -R0, RZ ;  /* 0x80000000b0b08210 */ /* 0x000fe20007ffe0ff */
[----:B------:R-:W4:Y:S01]  /*ba80*/  LDL.LU R198, [R1+0x1888] ;  /* 0x0018880001c67983 */ /* 0x000f220000300800 */
[----:B------:R-:W-:Y:S01]  /*ba90*/  ISETP.GE.AND P0, PT, R197, RZ, PT ;  /* 0x000000ffc500720c */ /* 0x000fe20003f06270 */
[--C-:B------:R-:W-:Y:S01]  /*baa0*/  @!P1 IMAD.IADD R251, R251, 0x1, -R0.reuse ;  /* 0x00000001fbfb9824 */ /* 0x100fe200078e0a00 */
[----:B------:R-:W-:Y:S01]  /*bab0*/  ISETP.GE.AND P2, PT, R196, RZ, PT ;  /* 0x000000ffc400720c */ /* 0x000fe20003f46270 */
[----:B------:R-:W5:Y:S01]  /*bac0*/  LDL.LU R197, [R1+0x1884] ;  /* 0x0018840001c57983 */ /* 0x000f620000300800 */
[----:B------:R-:W-:Y:S01]  /*bad0*/  ISETP.GE.AND P1, PT, R195, RZ, PT ;  /* 0x000000ffc300720c */ /* 0x000fe20003f26270 */
[--C-:B------:R-:W-:Y:S01]  /*bae0*/  @!P5 IMAD.IADD R5, R5, 0x1, -R0.reuse ;  /* 0x000000010505d824 */ /* 0x100fe200078e0a00 */
[----:B------:R-:W-:Y:S01]  /*baf0*/  ISETP.GE.AND P5, PT, R184, RZ, PT ;  /* 0x000000ffb800720c */ /* 0x000fe20003fa6270 */
[----:B------:R-:W2:Y:S01]  /*bb00*/  LDL.LU R196, [R1+0x1880] ;  /* 0x0018800001c47983 */ /* 0x000ea20000300800 */
[----:B------:R-:W-:Y:S01]  /*bb10*/  @!P4 IMAD.IADD R179, R179, 0x1, -R0 ;  /* 0x00000001b3b3c824 */ /* 0x000fe200078e0a00 */
[----:B------:R-:W-:-:S02]  /*bb20*/  ISETP.GT.U32.AND P4, PT, R0, R173, PT ;  /* 0x000000ad0000720c */ /* 0x000fc40003f84070 */
[----:B------:R-:W3:Y:S01]  /*bb30*/  LDL.LU R195, [R1+0x187c] ;  /* 0x00187c0001c37983 */ /* 0x000ee20000300800 */
[----:B------:R-:W-:Y:S02]  /*bb40*/  @!P6 IADD3 R168, -R168, RZ, RZ ;  /* 0x000000ffa8a8e210 */ /* 0x000fe40007ffe1ff */
[C---:B------:R-:W-:Y:S01]  /*bb50*/  ISETP.GT.U32.AND P6, PT, R0.reuse, R179, PT ;  /* 0x000000b30000720c */ /* 0x040fe20003fc4070 */
[----:B------:R-:W4:Y:S04]  /*bb60*/  LDL R184, [R1+0x14fc] ;  /* 0x0014fc0001b87983 */ /* 0x000f280000100800 */
[----:B-1----:R1:W-:Y:S03]  /*bb70*/  STL [R1+0x1850], R2 ;  /* 0x0018500201007387 */ /* 0x0023e60000100800 */
[--C-:B------:R-:W-:Y:S01]  /*bb80*/  @!P4 IMAD.IADD R173, R173, 0x1, -R0.reuse ;  /* 0x00000001adadc824 */ /* 0x100fe200078e0a00 */
[C---:B------:R-:W-:Y:S01]  /*bb90*/  ISETP.GT.U32.AND P4, PT, R0.reuse, R4, PT ;  /* 0x000000040000720c */ /* 0x040fe20003f84070 */
[----:B-1----:R-:W5:Y:S03]  /*bba0*/  LDL.LU R2, [R1+0x44] ;  /* 0x0000440001027983 */ /* 0x002f660000300800 */
[----:B------:R-:W-:Y:S01]  /*bbb0*/  @!P6 IMAD.IADD R179, R179, 0x1, -R0 ;  /* 0x00000001b3b3e824 */ /* 0x000fe200078e0a00 */
[----:B------:R-:W-:-:S08]  /*bbc0*/  ISETP.GT.U32.AND P6, PT, R0, R7, PT ;  /* 0x000000070000720c */ /* 0x000fd00003fc4070 */
[----:B------:R-:W-:Y:S01]  /*bbd0*/  @!P4 IMAD.IADD R4, R4, 0x1, -R0 ;  /* 0x000000010404c824 */ /* 0x000fe200078e0a00 */
[----:B------:R-:W-:Y:S01]  /*bbe0*/  ISETP.GE.AND P4, PT, R194, RZ, PT ;  /* 0x000000ffc200720c */ /* 0x000fe20003f86270 */
[----:B------:R-:W-:Y:S01]  /*bbf0*/  @!P3 IMAD.MOV R171, RZ, RZ, -R171 ;  /* 0x000000ffffabb224 */ /* 0x000fe200078e0aab */
[----:B------:R-:W-:Y:S01]  /*bc00*/  @!P2 IADD3 R173, -R173, RZ, RZ ;  /* 0x000000ffadada210 */ /* 0x000fe20007ffe1ff */
[----:B------:R-:W-:Y:S02]  /*bc10*/  @!P0 IMAD.MOV R172, RZ, RZ, -R172 ;  /* 0x000000ffffac8224 */ /* 0x000fe400078e0aac */
[----:B------:R-:W-:Y:S01]  /*bc20*/  @!P6 IMAD.IADD R7, R7, 0x1, -R0 ;  /* 0x000000010707e824 */ /* 0x000fe200078e0a00 */
[C---:B------:R-:W-:Y:S01]  /*bc30*/  ISETP.GT.U32.AND P3, PT, R0.reuse, R176, PT ;  /* 0x000000b00000720c */ /* 0x040fe20003f64070 */
[----:B------:R-:W-:Y:S01]  /*bc40*/  @!P1 IMAD.MOV R174, RZ, RZ, -R174 ;  /* 0x000000ffffae9224 */ /* 0x000fe200078e0aae */
[C---:B------:R-:W-:Y:S02]  /*bc50*/  ISETP.GT.U32.AND P0, PT, R0.reuse, R177, PT ;  /* 0x000000b10000720c */ /* 0x040fe40003f04070 */
[----:B------:R-:W-:-:S03]  /*bc60*/  ISETP.GT.U32.AND P2, PT, R0, R251, PT ;  /* 0x000000fb0000720c */ /* 0x000fc60003f44070 */
[----:B------:R-:W-:Y:S01]  /*bc70*/  @!P4 IMAD.MOV R175, RZ, RZ, -R175 ;  /* 0x000000ffffafc224 */ /* 0x000fe200078e0aaf */
[C---:B------:R-:W-:Y:S02]  /*bc80*/  ISETP.GT.U32.AND P1, PT, R0.reuse, R4, PT ;  /* 0x000000040000720c */ /* 0x040fe40003f24070 */
[C---:B------:R-:W-:Y:S02]  /*bc90*/  ISETP.GT.U32.AND P4, PT, R0.reuse, R5, PT ;  /* 0x000000050000720c */ /* 0x040fe40003f84070 */
[----:B------:R-:W-:Y:S01]  /*bca0*/  ISETP.GT.U32.AND P6, PT, R0, R7, PT ;  /* 0x000000070000720c */ /* 0x000fe20003fc4070 */
[----:B------:R-:W1:Y:S01]  /*bcb0*/  S2R R194, SR_TID.X ;  /* 0x0000000000c27919 */ /* 0x000e620000002100 */
[--C-:B------:R-:W-:Y:S02]  /*bcc0*/  @!P3 IMAD.IADD R176, R176, 0x1, -R0.reuse ;  /* 0x00000001b0b0b824 */ /* 0x100fe400078e0a00 */
[--C-:B------:R-:W-:Y:S02]  /*bcd0*/  @!P0 IMAD.IADD R177, R177, 0x1, -R0.reuse ;  /* 0x00000001b1b18824 */ /* 0x100fe400078e0a00 */
[----:B------:R-:W-:-:S03]  /*bce0*/  @!P2 IMAD.IADD R251, R251, 0x1, -R0 ;  /* 0x00000001fbfba824 */ /* 0x000fc600078e0a00 */
[--C-:B------:R-:W-:Y:S02]  /*bcf0*/  @!P1 IMAD.IADD R4, R4, 0x1, -R0.reuse ;  /* 0x0000000104049824 */ /* 0x100fe400078e0a00 */
[----:B------:R-:W-:Y:S02]  /*bd00*/  @!P4 IMAD.IADD R5, R5, 0x1, -R0 ;  /* 0x000000010505c824 */ /* 0x000fe400078e0a00 */
[----:B------:R-:W-:Y:S02]  /*bd10*/  @!P6 IADD3 R7, R7, -R0, RZ ;  /* 0x800000000707e210 */ /* 0x000fe40007ffe0ff */
[----:B------:R-:W1:Y:S01]  /*bd20*/  S2R R0, SR_TID.X ;  /* 0x0000000000007919 */ /* 0x000e620000002100 */
[----:B------:R-:W-:Y:S01]  /*bd30*/  @!P5 IMAD.MOV R179, RZ, RZ, -R179 ;  /* 0x000000ffffb3d224 */ /* 0x000fe200078e0ab3 */
[----:B------:R-:W-:Y:S02]  /*bd40*/  ISETP.GE.AND P5, PT, R193, RZ, PT ;  /* 0x000000ffc100720c */ /* 0x000fe40003fa6270 */
[----:B------:R-:W-:-:S02]  /*bd50*/  ISETP.GE.AND P3, PT, R178, RZ, PT ;  /* 0x000000ffb200720c */ /* 0x000fc40003f66270 */
[----:B------:R-:W-:Y:S01]  /*bd60*/  ISETP.GE.AND P2, PT, R192, RZ, PT ;  /* 0x000000ffc000720c */ /* 0x000fe20003f46270 */
[----:B-1----:R-:W-:Y:S01]  /*bd70*/  IMAD.SHL.U32 R194, R194, 0x400, RZ ;  /* 0x00000400c2c27824 */ /* 0x002fe200078e00ff */
[----:B------:R-:W-:Y:S02]  /*bd80*/  ISETP.GE.AND P1, PT, R191, RZ, PT ;  /* 0x000000ffbf00720c */ /* 0x000fe40003f26270 */
[----:B------:R-:W-:Y:S02]  /*bd90*/  ISETP.GE.AND P0, PT, R252, RZ, PT ;  /* 0x000000fffc00720c */ /* 0x000fe40003f06270 */
[----:B------:R-:W-:Y:S02]  /*bda0*/  ISETP.GE.AND P4, PT, R6, RZ, PT ;  /* 0x000000ff0600720c */ /* 0x000fe40003f86270 */
[----:B------:R-:W-:-:S05]  /*bdb0*/  LOP3.LUT R0, R0, 0x3f, RZ, 0xc0, !PT ;  /* 0x0000003f00007812 */ /* 0x000fca00078ec0ff */
[----:B------:R-:W-:Y:S01]  /*bdc0*/  IMAD R0, R0, R3, RZ ;  /* 0x0000000300007224 */ /* 0x000fe200078e02ff */
[----:B-----5:R-:W-:Y:S02]  /*bdd0*/  LOP3.LUT R2, R2, 0x8000, R194, 0xf8, !PT ;  /* 0x0000800002027812 */ /* 0x020fe400078ef8c2 */
[----:B------:R-:W5:Y:S04]  /*bde0*/  LDL.LU R194, [R1+0x1878] ;  /* 0x0018780001c27983 */ /* 0x000f680000300800 */
[----:B------:R1:W-:Y:S04]  /*bdf0*/  STL [R1+0xe48], R2 ;  /* 0x000e480201007387 */ /* 0x0003e80000100800 */
[----:B------:R-:W2:Y:S04]  /*be00*/  LDL.LU R193, [R1+0x1874] ;  /* 0x0018740001c17983 */ /* 0x000ea80000300800 */
[----:B------:R-:W3:Y:S04]  /*be10*/  LDL R178, [R1+0xe5c] ;  /* 0x000e5c0001b27983 */ /* 0x000ee80000100800 */
[----:B------:R-:W5:Y:S04]  /*be20*/  LDL.LU R192, [R1+0x1c] ;  /* 0x00001c0001c07983 */ /* 0x000f680000300800 */
[----:B------:R-:W2:Y:S04]  /*be30*/  LDL.LU R191, [R1+0x18] ;  /* 0x0000180001bf7983 */ /* 0x000ea80000300800 */
[----:B------:R-:W2:Y:S04]  /*be40*/  LDL.LU R252, [R1+0x14] ;  /* 0x0000140001fc7983 */ /* 0x000ea80000300800 */
[----:B------:R-:W2:Y:S04]  /*be50*/  LDL.LU R6, [R1+0x10] ;  /* 0x0000100001067983 */ /* 0x000ea80000300800 */
[----:B-1----:R-:W2:Y:S04]  /*be60*/  LDL.LU R2, [R1+0x4] ;  /* 0x0000040001027983 */ /* 0x002ea80000300800 */
[----:B------:R-:W3:Y:S01]  /*be70*/  LDL R3, [R1+0x14f8] ;  /* 0x0014f80001037983 */ /* 0x000ee20000100800 */
[----:B------:R-:W-:-:S02]  /*be80*/  @!P3 IMAD.MOV R177, RZ, RZ, -R177 ;  /* 0x000000ffffb1b224 */ /* 0x000fc400078e0ab1 */
[----:B------:R-:W-:Y:S01]  /*be90*/  @!P5 IMAD.MOV R176, RZ, RZ, -R176 ;  /* 0x000000ffffb0d224 */ /* 0x000fe200078e0ab0 */
[----:B----4-:R-:W-:Y:S01]  /*bea0*/  ISETP.NE.AND P5, PT, R184, RZ, PT ;  /* 0x000000ffb800720c */ /* 0x010fe20003fa5270 */
[----:B------:R1:W-:Y:S01]  /*beb0*/  STL [R1+0x24], R0 ;  /* 0x0000240001007387 */ /* 0x0003e20000100800 */
[----:B---3--:R-:W-:Y:S02]  /*bec0*/  ISETP.NE.AND P3, PT, R3, RZ, PT ;  /* 0x000000ff0300720c */ /* 0x008fe40003f65270 */
[----:B------:R-:W-:Y:S02]  /*bed0*/  LOP3.LUT R3, RZ, R184, RZ, 0x33, !PT ;  /* 0x000000b8ff037212 */ /* 0x000fe400078e33ff */
[----:B------:R-:W3:Y:S01]  /*bee0*/  LDL.LU R184, [R1+0x1870] ;  /* 0x0018700001b87983 */ /* 0x000ee20000300800 */
[----:B------:R-:W-:Y:S01]  /*bef0*/  @!P0 IMAD.MOV R251, RZ, RZ, -R251 ;  /* 0x000000fffffb8224 */ /* 0x000fe200078e0afb */
[----:B-1----:R-:W-:Y:S01]  /*bf00*/  LEA R0, P0, R0, UR8, 0x2 ;  /* 0x0000000800007c11 */ /* 0x002fe2000f8010ff */
[----:B------:R-:W-:Y:S01]  /*bf10*/  @!P4 IMAD.MOV R7, RZ, RZ, -R7 ;  /* 0x000000ffff07c224 */ /* 0x000fe200078e0a07 */
[----:B------:R-:W-:Y:S01]  /*bf20*/  ISETP.GE.AND P6, PT, R178, RZ, PT ;  /* 0x000000ffb200720c */ /* 0x000fe20003fc6270 */
[----:B------:R-:W-:Y:S01]  /*bf30*/  @!P2 IMAD.MOV R4, RZ, RZ, -R4 ;  /* 0x000000ffff04a224 */ /* 0x000fe200078e0a04 */
[C---:B---3--:R-:W-:Y:S01]  /*bf40*/  SEL R184, R3.reuse, R184, !P5 ;  /* 0x000000b803b87207 */ /* 0x048fe20006800000 */
[----:B------:R1:W-:Y:S01]  /*bf50*/  STL [R1+0x1854], R0 ;  /* 0x0018540001007387 */ /* 0x0003e20000100800 */
[C---:B-----5:R-:W-:Y:S01]  /*bf60*/  SEL R192, R3.reuse, R192, !P5 ;  /* 0x000000c003c07207 */ /* 0x060fe20006800000 */
[----:B------:R-:W-:Y:S01]  /*bf70*/  @!P1 IMAD.MOV R5, RZ, RZ, -R5 ;  /* 0x000000ffff059224 */ /* 0x000fe200078e0a05 */
[C---:B--2---:R-:W-:Y:S01]  /*bf80*/  SEL R191, R3.reuse, R191, !P5 ;  /* 0x000000bf03bf7207 */ /* 0x044fe20006800000 */
[----:B------:R-:W-:Y:S01]  /*bf90*/  ULDC UR8, c[0x0][0x240] ;  /* 0x0000900000087ab9 */ /* 0x000fe20000000800 */
[----:B-1----:R-:W2:Y:S04]  /*bfa0*/  LDL.LU R0, [R1+0x8] ;  /* 0x0000080001007983 */ /* 0x002ea80000300800 */
[----:B------:R-:W3:Y:S04]  /*bfb0*/  LDL.LU R178, [R1+0x186c] ;  /* 0x00186c0001b27983 */ /* 0x000ee80000300800 */
[----:B------:R1:W-:Y:S04]  /*bfc0*/  STL [R1+0x28], R184 ;  /* 0x000028b801007387 */ /* 0x0003e80000100800 */
[----:B-1----:R-:W4:Y:S02]  /*bfd0*/  LDL.LU R184, [R1+0x1868] ;  /* 0x0018680001b87983 */ /* 0x002f240000300800 */
[----:B----4-:R-:W-:-:S05]  /*bfe0*/  SEL R184, R3, R184, !P5 ;  /* 0x000000b803b87207 */ /* 0x010fca0006800000 */
[----:B------:R1:W-:Y:S04]  /*bff0*/  STL [R1+0x350], R184 ;  /* 0x000350b801007387 */ /* 0x0003e80000100800 */
[----:B-1----:R-:W4:Y:S01]  /*c000*/  LDL.LU R184, [R1+0xc] ;  /* 0x00000c0001b87983 */ /* 0x002f220000300800 */
[C---:B------:R-:W-:Y:S02]  /*c010*/  SEL R252, R3.reuse, R252, !P5 ;  /* 0x000000fc03fc7207 */ /* 0x040fe40006800000 */
[C---:B------:R-:W-:Y:S01]  /*c020*/  SEL R6, R3.reuse, R6, !P5 ;  /* 0x0000000603067207 */ /* 0x040fe20006800000 */
[----:B------:R1:W-:Y:S04]  /*c030*/  STL [R1+0x20], R192 ;  /* 0x000020c001007387 */ /* 0x0003e80000100800 */
[----:B-1----:R-:W5:Y:S04]  /*c040*/  LDL.LU R192, [R1+0x1864] ;  /* 0x0018640001c07983 */ /* 0x002f680000300800 */
[----:B------:R1:W-:Y:S04]  /*c050*/  STL [R1+0x1c], R191 ;  /* 0x00001cbf01007387 */ /* 0x0003e80000100800 */
[----:B-1----:R-:W5:Y:S04]  /*c060*/  LDL.LU R191, [R1+0x1860] ;  /* 0x0018600001bf7983 */ /* 0x002f680000300800 */
[----:B------:R1:W-:Y:S04]  /*c070*/  STL [R1+0x18], R252 ;  /* 0x000018fc01007387 */ /* 0x0003e80000100800 */
[----:B-1----:R-:W5:Y:S04]  /*c080*/  LDL.LU R252, [R1+0x185c] ;  /* 0x00185c0001fc7983 */ /* 0x002f680000300800 */
[----:B------:R1:W-:Y:S04]  /*c090*/  STL [R1+0x14], R6 ;  /* 0x0000140601007387 */ /* 0x0003e80000100800 */
[----:B-1----:R-:W5:Y:S01]  /*c0a0*/  LDL.LU R6, [R1+0x1858] ;  /* 0x0018580001067983 */ /* 0x002f620000300800 */
[----:B------:R-:W-:-:S02]  /*c0b0*/  SEL R10, R3, R10, !P5 ;  /* 0x0000000a030a7207 */ /* 0x000fc40006800000 */
[----:B----4-:R-:W-:-:S05]  /*c0c0*/  SEL R184, R3, R184, !P5 ;  /* 0x000000b803b87207 */ /* 0x010fca0006800000 */
[----:B------:R2:W-:Y:S02]  /*c0d0*/  STL [R1+0x10], R184 ;  /* 0x000010b801007387 */ /* 0x0005e40000100800 */
[----:B--2---:R-:W-:-:S05]  /*c0e0*/  SEL R184, R3, R0, !P5 ;  /* 0x0000000003b87207 */ /* 0x004fca0006800000 */
[----:B------:R1:W-:Y:S02]  /*c0f0*/  STL [R1+0xc], R184 ;  /* 0x00000cb801007387 */ /* 0x0003e40000100800 */
[C---:B-1----:R-:W-:Y:S02]  /*c100*/  SEL R184, R3.reuse, R244, !P5 ;  /* 0x000000f403b87207 */ /* 0x042fe40006800000 */
[C---:B------:R-:W-:Y:S02]  /*c110*/  SEL R244, R3.reuse, R186, !P5 ;  /* 0x000000ba03f47207 */ /* 0x040fe40006800000 */
[C---:B------:R-:W-:Y:S02]  /*c120*/  SEL R186, R3.reuse, R8, !P5 ;  /* 0x0000000803ba7207 */ /* 0x040fe40006800000 */
[C---:B------:R-:W-:Y:S01]  /*c130*/  SEL R8, R3.reuse, R9, !P5 ;  /* 0x0000000903087207 */ /* 0x040fe20006800000 */
[----:B------:R-:W-:Y:S01]  /*c140*/  STL [R1+0x34c], R244 ;  /* 0x00034cf401007387 */ /* 0x000fe20000100800 */
[----:B------:R-:W-:-:S03]  /*c150*/  SEL R9, R3, R11, !P5 ;  /* 0x0000000b03097207 */ /* 0x000fc60006800000 */
[----:B------:R-:W-:Y:S04]  /*c160*/  STL [R1+0x348], R186 ;  /* 0x000348ba01007387 */ /* 0x000fe80000100800 */
[----:B------:R1:W-:Y:S04]  /*c170*/  STL [R1+0x344], R8 ;  /* 0x0003440801007387 */ /* 0x0003e80000100800 */
[----:B------:R2:W-:Y:S01]  /*c180*/  STL [R1+0x340], R10 ;  /* 0x0003400a01007387 */ /* 0x0005e20000100800 */
[----:B-1----:R-:W-:-:S03]  /*c190*/  SEL R8, R3, R12, !P5 ;  /* 0x0000000c03087207 */ /* 0x002fc60006800000 */
[----:B------:R1:W-:Y:S01]  /*c1a0*/  STL [R1+0x33c], R9 ;  /* 0x00033c0901007387 */ /* 0x0003e20000100800 */
[----:B--2---:R-:W-:-:S03]  /*c1b0*/  SEL R10, R3, R13, !P5 ;  /* 0x0000000d030a7207 */ /* 0x004fc60006800000 */
[----:B------:R2:W-:Y:S01]  /*c1c0*/  STL [R1+0x338], R8 ;  /* 0x0003380801007387 */ /* 0x0005e20000100800 */
[----:B-1----:R-:W-:-:S03]  /*c1d0*/  SEL R9, R3, R14, !P5 ;  /* 0x0000000e03097207 */ /* 0x002fc60006800000 */
[----:B------:R1:W-:Y:S01]  /*c1e0*/  STL [R1+0x334], R10 ;  /* 0x0003340a01007387 */ /* 0x0003e20000100800 */
[----:B--2---:R-:W-:-:S03]  /*c1f0*/  SEL R8, R3, R15, !P5 ;  /* 0x0000000f03087207 */ /* 0x004fc60006800000 */
[----:B------:R2:W-:Y:S04]  /*c200*/  STL [R1+0x330], R9 ;  /* 0x0003300901007387 */ /* 0x0005e80000100800 */
[----:B------:R4:W-:Y:S01]  /*c210*/  STL [R1+0x32c], R8 ;  /* 0x00032c0801007387 */ /* 0x0009e20000100800 */
[C---:B-1----:R-:W-:Y:S02]  /*c220*/  SEL R10, R3.reuse, R16, !P5 ;  /* 0x00000010030a7207 */ /* 0x042fe40006800000 */
[----:B--2---:R-:W-:-:S03]  /*c230*/  SEL R9, R3, R17, !P5 ;  /* 0x0000001103097207 */ /* 0x004fc60006800000 */
[----:B------:R1:W-:Y:S01]  /*c240*/  STL [R1+0x328], R10 ;  /* 0x0003280a01007387 */ /* 0x0003e20000100800 */
[----:B----4-:R-:W-:-:S03]  /*c250*/  SEL R8, R3, R18, !P5 ;  /* 0x0000001203087207 */ /* 0x010fc60006800000 */
        /* <DEDUP_REMOVED lines=81> */
[C---:B--2---:R-:W-:Y:S02]  /*c770*/  SEL R9, R3.reuse, R69, !P5 ;  /* 0x0000004503097207 */ /* 0x044fe40006800000 */
[----:B----4-:R-:W-:-:S03]  /*c780*/  SEL R8, R3, R70, !P5 ;  /* 0x0000004603087207 */ /* 0x010fc60006800000 */
[----:B------:R1:W-:Y:S04]  /*c790*/  STL [R1+0x258], R9 ;  /* 0x0002580901007387 */ /* 0x0003e80000100800 */
        /* <DEDUP_REMOVED lines=25> */
[----:B------:R4:W-:Y:S04]  /*c930*/  STL [R1+0x21c], R10 ;  /* 0x00021c0a01007387 */ /* 0x0009e80000100800 */
[----:B------:R-:W5:Y:S01]  /*c940*/  LDL R244, [R1+0x14f8] ;  /* 0x0014f80001f47983 */ /* 0x000f620000100800 */
[C---:B-1----:R-:W-:Y:S02]  /*c950*/  SEL R9, R3.reuse, R85, !P5 ;  /* 0x0000005503097207 */ /* 0x042fe40006800000 */
[----:B--2---:R-:W-:Y:S01]  /*c960*/  SEL R8, R3, R86, !P5 ;  /* 0x0000005603087207 */ /* 0x004fe20006800000 */
[----:B---3--:R-:W-:-:S02]  /*c970*/  @!P6 IMAD.MOV R178, RZ, RZ, -R178 ;  /* 0x000000ffffb2e224 */ /* 0x008fc400078e0ab2 */
[----:B------:R1:W-:Y:S01]  /*c980*/  STL [R1+0x218], R9 ;  /* 0x0002180901007387 */ /* 0x0003e20000100800 */
[----:B------:R-:W-:-:S03]  /*c990*/  SEL R0, R3, R2, !P5 ;  /* 0x0000000203007207 */ /* 0x000fc60006800000 */
[----:B------:R-:W2:Y:S04]  /*c9a0*/  LDL.LU R15, [R1+0x24] ;  /* 0x00002400010f7983 */ /* 0x000ea80000300800 */
[----:B------:R3:W-:Y:S04]  /*c9b0*/  STL [R1+0x214], R8 ;  /* 0x0002140801007387 */ /* 0x0007e80000100800 */
[----:B------:R-:W2:Y:S04]  /*c9c0*/  LDL.LU R14, [R1+0x28] ;  /* 0x00002800010e7983 */ /* 0x000ea80000300800 */
[----:B------:R-:W2:Y:S01]  /*c9d0*/  LDL.LU R13, [R1+0x20] ;  /* 0x00002000010d7983 */ /* 0x000ea20000300800 */
[----:B------:R-:W-:-:S03]  /*c9e0*/  SEL R38, R3, R7, !P5 ;  /* 0x0000000703267207 */ /* 0x000fc60006800000 */
[----:B------:R-:W2:Y:S04]  /*c9f0*/  LDL.LU R12, [R1+0x1c] ;  /* 0x00001c00010c7983 */ /* 0x000ea80000300800 */
[----:B------:R-:W2:Y:S04]  /*ca00*/  LDL.LU R11, [R1+0x18] ;  /* 0x00001800010b7983 */ /* 0x000ea80000300800 */
[----:B----4-:R-:W4:Y:S04]  /*ca10*/  LDL.LU R10, [R1+0x14] ;  /* 0x00001400010a7983 */ /* 0x010f280000300800 */
[----:B-1----:R-:W4:Y:S04]  /*ca20*/  LDL.LU R9, [R1+0x10] ;  /* 0x0000100001097983 */ /* 0x002f280000300800 */
[----:B---3--:R-:W3:Y:S01]  /*ca30*/  LDL.LU R8, [R1+0xc] ;  /* 0x00000c0001087983 */ /* 0x008ee20000300800 */
[----:B-----5:R-:W-:-:S05]  /*ca40*/  @!P3 LOP3.LUT R178, RZ, R244, RZ, 0x33, !PT ;  /* 0x000000f4ffb2b212 */ /* 0x020fca00078e33ff */
[----:B------:R-:W-:Y:S01]  /*ca50*/  IMAD R178, R178, UR4, RZ ;  /* 0x00000004b2b27c24 */ /* 0x000fe2000f8e02ff */
[----:B------:R-:W-:Y:S02]  /*ca60*/  ULDC UR4, c[0x0][0x240] ;  /* 0x0000900000047ab9 */ /* 0x000fe40000000800 */
[----:B------:R-:W-:Y:S02]  /*ca70*/  IMAD R7, R0, UR4, RZ ;  /* 0x0000000400077c24 */ /* 0x000fe4000f8e02ff */
[----:B------:R-:W5:Y:S01]  /*ca80*/  LDL.LU R0, [R1+0x1854] ;  /* 0x0018540001007983 */ /* 0x000f620000300800 */
[C---:B------:R-:W-:Y:S02]  /*ca90*/  SEL R2, R3.reuse, R6, !P5 ;  /* 0x0000000603027207 */ /* 0x040fe40006800000 */
[C---:B------:R-:W-:Y:S02]  /*caa0*/  SEL R6, R3.reuse, R252, !P5 ;  /* 0x000000fc03067207 */ /* 0x040fe40006800000 */
[----:B------:R-:W-:-:S02]  /*cab0*/  SEL R51, R3, R63, !P5 ;  /* 0x0000003f03337207 */ /* 0x000fc40006800000 */
[C---:B------:R-:W-:Y:S01]  /*cac0*/  SEL R50, R3.reuse, R77, !P5 ;  /* 0x0000004d03327207 */ /* 0x040fe20006800000 */
[----:B--2---:R-:W-:Y:S01]  /*cad0*/  IMAD R14, R14, UR4, RZ ;  /* 0x000000040e0e7c24 */ /* 0x004fe2000f8e02ff */
[C---:B------:R-:W-:Y:S02]  /*cae0*/  SEL R252, R3.reuse, R191, !P5 ;  /* 0x000000bf03fc7207 */ /* 0x040fe40006800000 */
[C---:B------:R-:W-:Y:S02]  /*caf0*/  SEL R45, R3.reuse, R58, !P5 ;  /* 0x0000003a032d7207 */ /* 0x040fe40006800000 */
[C---:B------:R-:W-:Y:S02]  /*cb00*/  SEL R41, R3.reuse, R59, !P5 ;  /* 0x0000003b03297207 */ /* 0x040fe40006800000 */
[C---:B------:R-:W-:Y:S02]  /*cb10*/  SEL R39, R3.reuse, R60, !P5 ;  /* 0x0000003c03277207 */ /* 0x040fe40006800000 */
[----:B------:R-:W-:-:S02]  /*cb20*/  SEL R47, R3, R62, !P5 ;  /* 0x0000003e032f7207 */ /* 0x000fc40006800000 */
[C---:B------:R-:W-:Y:S02]  /*cb30*/  SEL R55, R3.reuse, R64, !P5 ;  /* 0x0000004003377207 */ /* 0x040fe40006800000 */
        /* <DEDUP_REMOVED lines=166> */
[----:B------:R-:W-:Y:S01]  /*d5a0*/  SEL R37, R3, R5, !P5 ;  /* 0x0000000503257207 */ /* 0x000fe20006800000 */
[----:B------:R-:W-:Y:S01]  /*d5b0*/  IMAD R13, R13, UR4, RZ ;  /* 0x000000040d0d7c24 */ /* 0x000fe2000f8e02ff */
[----:B------:R-:W-:Y:S01]  /*d5c0*/  LEA.HI.X.SX32 R3, R15, UR9, 0x2, P0 ;  /* 0x000000090f037c11 */ /* 0x000fe200080f16ff */
[----:B------:R-:W-:Y:S01]  /*d5d0*/  IMAD R12, R12, UR4, RZ ;  /* 0x000000040c0c7c24 */ /* 0x000fe2000f8e02ff */
[-C--:B-----5:R-:W-:Y:S01]  /*d5e0*/  LEA R16, P0, R14, R0.reuse, 0x2 ;  /* 0x000000000e107211 */ /* 0x0a0fe200078010ff */
[----:B------:R-:W-:Y:S01]  /*d5f0*/  IMAD R11, R11, UR4, RZ ;  /* 0x000000040b0b7c24 */ /* 0x000fe2000f8e02ff */
[----:B------:R-:W-:Y:S01]  /*d600*/  LEA R244, P1, R178, UR6, 0x2 ;  /* 0x00000006b2f47c11 */ /* 0x000fe2000f8210ff */
[----:B----4-:R-:W-:Y:S01]  /*d610*/  IMAD R10, R10, UR4, RZ ;  /* 0x000000040a0a7c24 */ /* 0x010fe2000f8e02ff */
[-C--:B------:R-:W-:Y:S01]  /*d620*/  LEA.HI.X.SX32 R17, R14, R3.reuse, 0x2, P0 ;  /* 0x000000030e117211 */ /* 0x080fe200000f16ff */
[----:B---3--:R-:W-:Y:S01]  /*d630*/  IMAD R8, R8, UR4, RZ ;  /* 0x0000000408087c24 */ /* 0x008fe2000f8e02ff */
[-C--:B------:R-:W-:Y:S01]  /*d640*/  LEA R24, P6, R13, R0.reuse, 0x2 ;  /* 0x000000000d187211 */ /* 0x080fe200078c10ff */
[----:B------:R-:W-:Y:S01]  /*d650*/  IMAD R9, R9, UR4, RZ ;  /* 0x0000000409097c24 */ /* 0x000fe2000f8e02ff */
[-C--:B------:R-:W-:Y:S01]  /*d660*/  LEA R20, P5, R12, R0.reuse, 0x2 ;  /* 0x000000000c147211 */ /* 0x080fe200078a10ff */
[----:B------:R-:W-:Y:S01]  /*d670*/  IMAD R5, R2, UR4, RZ ;  /* 0x0000000402057c24 */ /* 0x000fe2000f8e02ff */
[-C--:B------:R-:W-:Y:S01]  /*d680*/  LEA R22, P4, R11, R0.reuse, 0x2 ;  /* 0x000000000b167211 */ /* 0x080fe200078810ff */
[----:B------:R-:W2:Y:S01]  /*d690*/  LDL.LU R2, [R1+0x1850] ;  /* 0x0018500001027983 */ /* 0x000ea20000300800 */
[----:B------:R-:W-:Y:S01]  /*d6a0*/  IMAD R4, R6, UR4, RZ ;  /* 0x0000000406047c24 */ /* 0x000fe2000f8e02ff */
[----:B------:R-:W-:Y:S01]  /*d6b0*/  LEA.HI.X.SX32 R245, R178, UR7, 0x2, P1 ;  /* 0x00000007b2f57c11 */ /* 0x000fe200088f16ff */
[----:B------:R-:W-:Y:S01]  /*d6c0*/  IMAD R192, R192, UR4, RZ ;  /* 0x00000004c0c07c24 */ /* 0x000fe2000f8e02ff */
[----:B------:R-:W3:Y:S01]  /*d6d0*/  LDL.LU R6, [R1+0x184c] ;  /* 0x00184c0001067983 */ /* 0x000ee20000300800 */
[-C--:B------:R-:W-:Y:S01]  /*d6e0*/  LEA R28, P3, R10, R0.reuse, 0x2 ;  /* 0x000000000a1c7211 */ /* 0x080fe200078610ff */
[----:B------:R-:W-:Y:S01]  /*d6f0*/  IMAD R252, R252, UR4, RZ ;  /* 0x00000004fcfc7c24 */ /* 0x000fe2000f8e02ff */
[-C--:B------:R-:W-:Y:S01]  /*d700*/  LEA.HI.X.SX32 R25, R13, R3.reuse, 0x2, P6 ;  /* 0x000000030d197211 */ /* 0x080fe200030f16ff */
[----:B------:R1:W-:Y:S01]  /*d710*/  STL.64 [R1+0x208], R16 ;  /* 0x0002081001007387 */ /* 0x0003e20000100a00 */
[-C--:B------:R-:W-:Y:S01]  /*d720*/  LEA.HI.X.SX32 R21, R12, R3.reuse, 0x2, P5 ;  /* 0x000000030c157211 */ /* 0x080fe200028f16ff */
[----:B------:R-:W-:Y:S01]  /*d730*/  IMAD R193, R193, UR4, RZ ;  /* 0x00000004c1c17c24 */ /* 0x000fe2000f8e02ff */
[-C--:B------:R-:W-:Y:S01]  /*d740*/  LEA R26, P2, R9, R0.reuse, 0x2 ;  /* 0x00000000091a7211 */ /* 0x080fe200078410ff */
[----:B------:R-:W-:Y:S01]  /*d750*/  IMAD R194, R194, UR4, RZ ;  /* 0x00000004c2c27c24 */ /* 0x000fe2000f8e02ff */
[----:B------:R-:W-:Y:S01]  /*d760*/  LEA R18, P0, R7, R0, 0x2 ;  /* 0x0000000007127211 */ /* 0x000fe200078010ff */
[----:B------:R-:W-:Y:S01]  /*d770*/  IMAD R195, R195, UR4, RZ ;  /* 0x00000004c3c37c24 */ /* 0x000fe2000f8e02ff */
[-C--:B------:R-:W-:Y:S01]  /*d780*/  LEA.HI.X.SX32 R23, R11, R3.reuse, 0x2, P4 ;  /* 0x000000030b177211 */ /* 0x080fe200020f16ff */
[----:B------:R4:W-:Y:S01]  /*d790*/  STL.64 [R1+0x200], R24 ;  /* 0x0002001801007387 */ /* 0x0009e20000100a00 */
[----:B------:R-:W-:Y:S01]  /*d7a0*/  LEA.HI.X.SX32 R29, R10, R3, 0x2, P3 ;  /* 0x000000030a1d7211 */ /* 0x000fe200018f16ff */
[----:B------:R-:W-:-:S02]  /*d7b0*/  IMAD R196, R196, UR4, RZ ;  /* 0x00000004c4c47c24 */ /* 0x000fc4000f8e02ff */
[----:B------:R-:W-:Y:S01]  /*d7c0*/  IMAD R184, R184, UR4, RZ ;  /* 0x00000004b8b87c24 */ /* 0x000fe2000f8e02ff */
[-C--:B-1----:R-:W-:Y:S01]  /*d7d0*/  LEA R16, P1, R8, R0.reuse, 0x2 ;  /* 0x0000000008107211 */ /* 0x082fe200078210ff */
[----:B------:R1:W-:Y:S01]  /*d7e0*/  STL.64 [R1+0x1f8], R20 ;  /* 0x0001f81401007387 */ /* 0x0003e20000100a00 */
[-C--:B------:R-:W-:Y:S01]  /*d7f0*/  LEA.HI.X.SX32 R27, R9, R3.reuse, 0x2, P2 ;  /* 0x00000003091b7211 */ /* 0x080fe200010f16ff */
[----:B------:R-:W-:Y:S01]  /*d800*/  IMAD R198, R198, UR4, RZ ;  /* 0x00000004c6c67c24 */ /* 0x000fe2000f8e02ff */
[-C--:B------:R-:W-:Y:S01]  /*d810*/  LEA.HI.X.SX32 R17, R8, R3.reuse, 0x2, P1 ;  /* 0x0000000308117211 */ /* 0x080fe200008f16ff */
[----:B------:R5:W-:Y:S01]  /*d820*/  STL.64 [R1+0x1f0], R22 ;  /* 0x0001f01601007387 */ /* 0x000be20000100a00 */
[----:B------:R-:W-:Y:S01]  /*d830*/  LEA.HI.X.SX32 R19, R7, R3, 0x2, P0 ;  /* 0x0000000307137211 */ /* 0x000fe200000f16ff */
[----:B------:R-:W-:Y:S01]  /*d840*/  IMAD R197, R197, UR4, RZ ;  /* 0x00000004c5c57c24 */ /* 0x000fe2000f8e02ff */
[-C--:B----4-:R-:W-:Y:S01]  /*d850*/  LEA R24, P6, R5, R0.reuse, 0x2 ;  /* 0x0000000005187211 */ /* 0x090fe200078c10ff */
[----:B------:R-:W-:Y:S01]  /*d860*/  STL.64 [R1+0x1e8], R28 ;  /* 0x0001e81c01007387 */ /* 0x000fe20000100a00 */
[-C--:B------:R-:W-:Y:S01]  /*d870*/  LEA R12, P3, R192, R0.reuse, 0x2 ;  /* 0x00000000c00c7211 */ /* 0x080fe200078610ff */
[----:B------:R-:W-:Y:S01]  /*d880*/  IMAD R199, R199, UR4, RZ ;  /* 0x00000004c7c77c24 */ /* 0x000fe2000f8e02ff */
[----:B------:R-:W-:Y:S01]  /*d890*/  MOV R71, R41 ;  /* 0x0000002900477202 */ /* 0x000fe20000000f00 */
[----:B------:R-:W-:Y:S01]  /*d8a0*/  IMAD R200, R200, UR4, RZ ;  /* 0x00000004c8c87c24 */ /* 0x000fe2000f8e02ff */
[-C--:B-1----:R-:W-:Y:S01]  /*d8b0*/  LEA R20, P5, R4, R0.reuse, 0x2 ;  /* 0x0000000004147211 */ /* 0x082fe200078a10ff */
[----:B------:R1:W-:Y:S01]  /*d8c0*/  STL.64 [R1+0x1d8], R16 ;  /* 0x0001d81001007387 */ /* 0x0003e20000100a00 */
[-C--:B------:R-:W-:Y:S01]  /*d8d0*/  LEA R14, P2, R193, R0.reuse, 0x2 ;  /* 0x00000000c10e7211 */ /* 0x080fe200078410ff */
[----:B------:R-:W-:Y:S01]  /*d8e0*/  IMAD R201, R201, UR4, RZ ;  /* 0x00000004c9c97c24 */ /* 0x000fe2000f8e02ff */
[-C--:B-----5:R-:W-:Y:S01]  /*d8f0*/  LEA R22, P4, R252, R0.reuse, 0x2 ;  /* 0x00000000fc167211 */ /* 0x0a0fe200078810ff */
[----:B------:R-:W-:Y:S01]  /*d900*/  STL.64 [R1+0x1e0], R26 ;  /* 0x0001e01a01007387 */ /* 0x000fe20000100a00 */
[-C--:B------:R-:W-:Y:S01]  /*d910*/  LEA.HI.X.SX32 R21, R4, R3.reuse, 0x2, P5 ;  /* 0x0000000304157211 */ /* 0x080fe200028f16ff */
[----:B------:R-:W-:Y:S01]  /*d920*/  IMAD R202, R202, UR4, RZ ;  /* 0x00000004caca7c24 */ /* 0x000fe2000f8e02ff */
[-C--:B------:R-:W-:Y:S01]  /*d930*/  LEA.HI.X.SX32 R25, R5, R3.reuse, 0x2, P6 ;  /* 0x0000000305197211 */ /* 0x080fe200030f16ff */
[----:B------:R4:W-:Y:S01]  /*d940*/  STL.64 [R1+0x1d0], R18 ;  /* 0x0001d01201007387 */ /* 0x0009e20000100a00 */
[-C--:B------:R-:W-:Y:S01]  /*d950*/  LEA.HI.X.SX32 R13, R192, R3.reuse, 0x2, P3 ;  /* 0x00000003c00d7211 */ /* 0x080fe200018f16ff */
[----:B------:R-:W-:Y:S01]  /*d960*/  IMAD R203, R203, UR4, RZ ;  /* 0x00000004cbcb7c24 */ /* 0x000fe2000f8e02ff */
[----:B------:R-:W-:Y:S01]  /*d970*/  ULDC UR6, c[0x0][0x240] ;  /* 0x0000900000067ab9 */ /* 0x000fe20000000800 */
[-C--:B-1----:R-:W-:Y:S01]  /*d980*/  LEA R16, P1, R194, R0.reuse, 0x2 ;  /* 0x00000000c2107211 */ /* 0x082fe200078210ff */
[----:B------:R-:W-:Y:S01]  /*d990*/  IMAD R204, R204, UR4, RZ ;  /* 0x00000004cccc7c24 */ /* 0x000fe2000f8e02ff */
[-C--:B------:R-:W-:Y:S01]  /*d9a0*/  LEA R8, P6, R196, R0.reuse, 0x2 ;  /* 0x00000000c4087211 */ /* 0x080fe200078c10ff */
[----:B------:R-:W-:Y:S01]  /*d9b0*/  IMAD R205, R205, UR4, RZ ;  /* 0x00000004cdcd7c24 */ /* 0x000fe2000f8e02ff */
[-C--:B------:R-:W-:Y:S01]  /*d9c0*/  LEA.HI.X.SX32 R23, R252, R3.reuse, 0x2, P4 ;  /* 0x00000003fc177211 */ /* 0x080fe200020f16ff */
[----:B------:R1:W-:Y:S01]  /*d9d0*/  STL.64 [R1+0x1c0], R20 ;  /* 0x0001c01401007387 */ /* 0x0003e20000100a00 */
[-C--:B------:R-:W-:Y:S01]  /*d9e0*/  LEA.HI.X.SX32 R15, R193, R3.reuse, 0x2, P2 ;  /* 0x00000003c10f7211 */ /* 0x080fe200010f16ff */
[----:B------:R-:W-:Y:S01]  /*d9f0*/  IMAD R206, R206, UR4, RZ ;  /* 0x00000004cece7c24 */ /* 0x000fe2000f8e02ff */
[-C--:B----4-:R-:W-:Y:S01]  /*da00*/  LEA R18, P0, R195, R0.reuse, 0x2 ;  /* 0x00000000c3127211 */ /* 0x090fe200078010ff */
[----:B------:R-:W-:Y:S01]  /*da10*/  STL.64 [R1+0x1c8], R24 ;  /* 0x0001c81801007387 */ /* 0x000fe20000100a00 */
[-C--:B------:R-:W-:Y:S01]  /*da20*/  LEA.HI.X.SX32 R17, R194, R3.reuse, 0x2, P1 ;  /* 0x00000003c2117211 */ /* 0x080fe200008f16ff */
[----:B------:R-:W-:Y:S01]  /*da30*/  IMAD R207, R207, UR4, RZ ;  /* 0x00000004cfcf7c24 */ /* 0x000fe2000f8e02ff */
[-C--:B------:R-:W-:Y:S01]  /*da40*/  LEA.HI.X.SX32 R19, R195, R3.reuse, 0x2, P0 ;  /* 0x00000003c3137211 */ /* 0x080fe200000f16ff */
[----:B------:R4:W-:Y:S01]  /*da50*/  STL.64 [R1+0x1b0], R12 ;  /* 0x0001b00c01007387 */ /* 0x0009e20000100a00 */
[-C--:B------:R-:W-:Y:S01]  /*da60*/  LEA R10, P4, R198, R0.reuse, 0x2 ;  /* 0x00000000c60a7211 */ /* 0x080fe200078810ff */
[----:B------:R-:W-:Y:S01]  /*da70*/  IMAD R208, R208, UR4, RZ ;  /* 0x00000004d0d07c24 */ /* 0x000fe2000f8e02ff */
[-C--:B------:R-:W-:Y:S01]  /*da80*/  LEA.HI.X.SX32 R9, R196, R3.reuse, 0x2, P6 ;  /* 0x00000003c4097211 */ /* 0x080fe200030f16ff */
[----:B------:R-:W-:Y:S01]  /*da90*/  STL.64 [R1+0x1b8], R22 ;  /* 0x0001b81601007387 */ /* 0x000fe20000100a00 */
[-C--:B-1----:R-:W-:Y:S01]  /*daa0*/  LEA R20, P5, R197, R0.reuse, 0x2 ;  /* 0x00000000c5147211 */ /* 0x082fe200078a10ff */
[----:B------:R-:W-:Y:S01]  /*dab0*/  IMAD R209, R209, UR4, RZ ;  /* 0x00000004d1d17c24 */ /* 0x000fe2000f8e02ff */
[----:B------:R-:W-:Y:S01]  /*dac0*/  ULDC UR7, c[0x0][0x240] ;  /* 0x0000900000077ab9 */ /* 0x000fe20000000800 */
[----:B------:R1:W-:Y:S01]  /*dad0*/  STL.64 [R1+0x1a8], R14 ;  /* 0x0001a80e01007387 */ /* 0x0003e20000100a00 */
[-C--:B------:R-:W-:Y:S01]  /*dae0*/  LEA.HI.X.SX32 R11, R198, R3.reuse, 0x2, P4 ;  /* 0x00000003c60b7211 */ /* 0x080fe200020f16ff */
[----:B------:R-:W-:Y:S01]  /*daf0*/  IMAD R210, R210, UR4, RZ ;  /* 0x00000004d2d27c24 */ /* 0x000fe2000f8e02ff */
[----:B------:R-:W-:Y:S01]  /*db00*/  ULDC UR9, c[0x0][0x240] ;  /* 0x0000900000097ab9 */ /* 0x000fe20000000800 */
[----:B----4-:R-:W-:Y:S01]  /*db10*/  LEA R12, P3, R199, R0, 0x2 ;  /* 0x00000000c70c7211 */ /* 0x010fe200078610ff */
[----:B------:R4:W-:Y:S01]  /*db20*/  STL.64 [R1+0x1a0], R16 ;  /* 0x0001a01001007387 */ /* 0x0009e20000100a00 */
[----:B------:R-:W-:-:S03]  /*db30*/  LEA.HI.X.SX32 R21, R197, R3, 0x2, P5 ;  /* 0x00000003c5157211 */ /* 0x000fc600028f16ff */
[----:B------:R5:W-:Y:S01]  /*db40*/  STL.64 [R1+0x198], R18 ;  /* 0x0001981201007387 */ /* 0x000be20000100a00 */
[----:B-1----:R-:W-:-:S03]  /*db50*/  LEA R14, P2, R200, R0, 0x2 ;  /* 0x00000000c80e7211 */ /* 0x002fc600078410ff */
[----:B------:R1:W-:Y:S01]  /*db60*/  STL.64 [R1+0x190], R8 ;  /* 0x0001900801007387 */ /* 0x0003e20000100a00 */
[-C--:B------:R-:W-:Y:S02]  /*db70*/  LEA.HI.X.SX32 R13, R199, R3.reuse, 0x2, P3 ;  /* 0x00000003c70d7211 */ /* 0x080fe400018f16ff */
[-C--:B----4-:R-:W-:Y:S02]  /*db80*/  LEA R16, P1, R201, R0.reuse, 0x2 ;  /* 0x00000000c9107211 */ /* 0x090fe400078210ff */
[-C--:B------:R-:W-:Y:S02]  /*db90*/  LEA R4, P5, R204, R0.reuse, 0x2 ;  /* 0x00000000cc047211 */ /* 0x080fe400078a10ff */
[-C--:B-----5:R-:W-:Y:S02]  /*dba0*/  LEA R18, P0, R202, R0.reuse, 0x2 ;  /* 0x00000000ca127211 */ /* 0x0a0fe400078010ff */
[-C--:B------:R-:W-:Y:S02]  /*dbb0*/  LEA.HI.X.SX32 R15, R200, R3.reuse, 0x2, P2 ;  /* 0x00000003c80f7211 */ /* 0x080fe400010f16ff */
[----:B-1----:R-:W-:Y:S01]  /*dbc0*/  LEA R8, P6, R203, R0, 0x2 ;  /* 0x00000000cb087211 */ /* 0x002fe200078c10ff */
[----:B------:R1:W-:Y:S01]  /*dbd0*/  STL.64 [R1+0x180], R10 ;  /* 0x0001800a01007387 */ /* 0x0003e20000100a00 */
[----:B------:R-:W-:-:S02]  /*dbe0*/  LEA.HI.X.SX32 R17, R201, R3, 0x2, P1 ;  /* 0x00000003c9117211 */ /* 0x000fc400008f16ff */
[-C--:B------:R-:W-:Y:S01]  /*dbf0*/  LEA.HI.X.SX32 R19, R202, R3.reuse, 0x2, P0 ;  /* 0x00000003ca137211 */ /* 0x080fe200000f16ff */
[----:B------:R-:W-:Y:S01]  /*dc00*/  STL.64 [R1+0x188], R20 ;  /* 0x0001881401007387 */ /* 0x000fe20000100a00 */
[-C--:B------:R-:W-:Y:S01]  /*dc10*/  LEA.HI.X.SX32 R9, R203, R3.reuse, 0x2, P6 ;  /* 0x00000003cb097211 */ /* 0x080fe200030f16ff */
[----:B------:R-:W-:Y:S01]  /*dc20*/  IMAD R211, R211, UR4, RZ ;  /* 0x00000004d3d37c24 */ /* 0x000fe2000f8e02ff */
[----:B------:R-:W-:Y:S01]  /*dc30*/  LEA.HI.X.SX32 R5, R204, R3, 0x2, P5 ;  /* 0x00000003cc057211 */ /* 0x000fe200028f16ff */
[----:B------:R4:W-:Y:S01]  /*dc40*/  STL.64 [R1+0x178], R12 ;  /* 0x0001780c01007387 */ /* 0x0009e20000100a00 */
[----:B-1----:R-:W-:-:S03]  /*dc50*/  LEA R10, P4, R205, R0, 0x2 ;  /* 0x00000000cd0a7211 */ /* 0x002fc600078810ff */
[----:B------:R1:W-:Y:S01]  /*dc60*/  STL.64 [R1+0x170], R14 ;  /* 0x0001700e01007387 */ /* 0x0003e20000100a00 */
[----:B------:R-:W-:-:S03]  /*dc70*/  IMAD R212, R212, UR4, RZ ;  /* 0x00000004d4d47c24 */ /* 0x000fc6000f8e02ff */
[----:B------:R5:W-:Y:S01]  /*dc80*/  STL.64 [R1+0x168], R16 ;  /* 0x0001681001007387 */ /* 0x000be20000100a00 */
[----:B----4-:R-:W-:-:S03]  /*dc90*/  LEA R12, P3, R206, R0, 0x2 ;  /* 0x00000000ce0c7211 */ /* 0x010fc600078610ff */
[----:B------:R4:W-:Y:S01]  /*dca0*/  STL.64 [R1+0x160], R18 ;  /* 0x0001601201007387 */ /* 0x0009e20000100a00 */
[-C--:B------:R-:W-:Y:S02]  /*dcb0*/  LEA.HI.X.SX32 R11, R205, R3.reuse, 0x2, P4 ;  /* 0x00000003cd0b7211 */ /* 0x080fe400020f16ff */
[-C--:B-1----:R-:W-:Y:S01]  /*dcc0*/  LEA R14, P2, R207, R0.reuse, 0x2 ;  /* 0x00000000cf0e7211 */ /* 0x082fe200078410ff */
[----:B------:R1:W-:Y:S01]  /*dcd0*/  STL.64 [R1+0x158], R8 ;  /* 0x0001580801007387 */ /* 0x0003e20000100a00 */
[-C--:B------:R-:W-:Y:S02]  /*dce0*/  LEA.HI.X.SX32 R13, R206, R3.reuse, 0x2, P3 ;  /* 0x00000003ce0d7211 */ /* 0x080fe400018f16ff */
[-C--:B-----5:R-:W-:Y:S01]  /*dcf0*/  LEA R16, P1, R208, R0.reuse, 0x2 ;  /* 0x00000000d0107211 */ /* 0x0a0fe200078210ff */
[----:B------:R5:W-:Y:S01]  /*dd00*/  STL.64 [R1+0x150], R4 ;  /* 0x0001500401007387 */ /* 0x000be20000100a00 */
[----:B------:R-:W-:Y:S01]  /*dd10*/  IMAD R213, R213, UR4, RZ ;  /* 0x00000004d5d57c24 */ /* 0x000fe2000f8e02ff */
[----:B----4-:R-:W-:Y:S01]  /*dd20*/  LEA R18, P0, R209, R0, 0x2 ;  /* 0x00000000d1127211 */ /* 0x010fe200078010ff */
[----:B------:R-:W-:Y:S01]  /*dd30*/  IMAD R214, R214, UR4, RZ ;  /* 0x00000004d6d67c24 */ /* 0x000fe2000f8e02ff */
[----:B------:R-:W-:-:S02]  /*dd40*/  LEA.HI.X.SX32 R15, R207, R3, 0x2, P2 ;  /* 0x00000003cf0f7211 */ /* 0x000fc400010f16ff */
[-C--:B-1----:R-:W-:Y:S01]  /*dd50*/  LEA R8, P6, R210, R0.reuse, 0x2 ;  /* 0x00000000d2087211 */ /* 0x082fe200078c10ff */
[----:B------:R-:W-:Y:S01]  /*dd60*/  IMAD R215, R215, UR4, RZ ;  /* 0x00000004d7d77c24 */ /* 0x000fe2000f8e02ff */
[-C--:B------:R-:W-:Y:S02]  /*dd70*/  LEA.HI.X.SX32 R17, R208, R3.reuse, 0x2, P1 ;  /* 0x00000003d0117211 */ /* 0x080fe400008f16ff */
[----:B-----5:R-:W-:Y:S01]  /*dd80*/  LEA R4, P5, R211, R0, 0x2 ;  /* 0x00000000d3047211 */ /* 0x020fe200078a10ff */
[----:B------:R-:W-:Y:S01]  /*dd90*/  IMAD R216, R216, UR4, RZ ;  /* 0x00000004d8d87c24 */ /* 0x000fe2000f8e02ff */
[-C--:B------:R-:W-:Y:S01]  /*dda0*/  LEA.HI.X.SX32 R19, R209, R3.reuse, 0x2, P0 ;  /* 0x00000003d1137211 */ /* 0x080fe200000f16ff */
[----:B------:R1:W-:Y:S01]  /*ddb0*/  STL.64 [R1+0x148], R10 ;  /* 0x0001480a01007387 */ /* 0x0003e20000100a00 */
[-C--:B------:R-:W-:Y:S01]  /*ddc0*/  LEA.HI.X.SX32 R9, R210, R3.reuse, 0x2, P6 ;  /* 0x00000003d2097211 */ /* 0x080fe200030f16ff */
[----:B------:R-:W-:Y:S01]  /*ddd0*/  IMAD R217, R217, UR4, RZ ;  /* 0x00000004d9d97c24 */ /* 0x000fe2000f8e02ff */
[----:B------:R-:W-:Y:S01]  /*dde0*/  LEA.HI.X.SX32 R5, R211, R3, 0x2, P5 ;  /* 0x00000003d3057211 */ /* 0x000fe200028f16ff */
[----:B------:R4:W-:Y:S01]  /*ddf0*/  STL.64 [R1+0x140], R12 ;  /* 0x0001400c01007387 */ /* 0x0009e20000100a00 */
[----:B------:R-:W-:-:S03]  /*de00*/  IMAD R218, R218, UR4, RZ ;  /* 0x00000004dada7c24 */ /* 0x000fc6000f8e02ff */
[----:B------:R5:W-:Y:S01]  /*de10*/  STL.64 [R1+0x138], R14 ;  /* 0x0001380e01007387 */ /* 0x000be20000100a00 */
[----:B-1----:R-:W-:-:S03]  /*de20*/  LEA R10, P4, R212, R0, 0x2 ;  /* 0x00000000d40a7211 */ /* 0x002fc600078810ff */
[----:B------:R1:W-:Y:S01]  /*de30*/  STL.64 [R1+0x130], R16 ;  /* 0x0001301001007387 */ /* 0x0003e20000100a00 */
[----:B----4-:R-:W-:-:S03]  /*de40*/  LEA R12, P3, R213, R0, 0x2 ;  /* 0x00000000d50c7211 */ /* 0x010fc600078610ff */
[----:B------:R4:W-:Y:S01]  /*de50*/  STL.64 [R1+0x128], R18 ;  /* 0x0001281201007387 */ /* 0x0009e20000100a00 */
[-C--:B------:R-:W-:Y:S02]  /*de60*/  LEA.HI.X.SX32 R11, R212, R3.reuse, 0x2, P4 ;  /* 0x00000003d40b7211 */ /* 0x080fe400020f16ff */
[-C--:B-----5:R-:W-:Y:S01]  /*de70*/  LEA R14, P2, R214, R0.reuse, 0x2 ;  /* 0x00000000d60e7211 */ /* 0x0a0fe200078410ff */
[----:B------:R5:W-:Y:S01]  /*de80*/  STL.64 [R1+0x120], R8 ;  /* 0x0001200801007387 */ /* 0x000be20000100a00 */
[----:B------:R-:W-:Y:S01]  /*de90*/  IMAD R219, R219, UR4, RZ ;  /* 0x00000004dbdb7c24 */ /* 0x000fe2000f8e02ff */
[-C--:B------:R-:W-:Y:S02]  /*dea0*/  LEA.HI.X.SX32 R13, R213, R3.reuse, 0x2, P3 ;  /* 0x00000003d50d7211 */ /* 0x080fe400018f16ff */
[-C--:B-1----:R-:W-:Y:S01]  /*deb0*/  LEA R16, P1, R215, R0.reuse, 0x2 ;  /* 0x00000000d7107211 */ /* 0x082fe200078210ff */
[----:B------:R1:W-:Y:S01]  /*dec0*/  STL.64 [R1+0x118], R4 ;  /* 0x0001180401007387 */ /* 0x0003e20000100a00 */
[----:B------:R-:W-:Y:S01]  /*ded0*/  IMAD R220, R220, UR4, RZ ;  /* 0x00000004dcdc7c24 */ /* 0x000fe2000f8e02ff */
[----:B----4-:R-:W-:Y:S01]  /*dee0*/  LEA R18, P0, R216, R0, 0x2 ;  /* 0x00000000d8127211 */ /* 0x010fe200078010ff */
[----:B------:R-:W-:Y:S01]  /*def0*/  IMAD R221, R221, UR4, RZ ;  /* 0x00000004dddd7c24 */ /* 0x000fe2000f8e02ff */
[----:B------:R-:W-:-:S02]  /*df00*/  LEA.HI.X.SX32 R15, R214, R3, 0x2, P2 ;  /* 0x00000003d60f7211 */ /* 0x000fc400010f16ff */
[-C--:B-----5:R-:W-:Y:S01]  /*df10*/  LEA R8, P6, R217, R0.reuse, 0x2 ;  /* 0x00000000d9087211 */ /* 0x0a0fe200078c10ff */
[----:B------:R-:W-:Y:S01]  /*df20*/  IMAD R222, R222, UR4, RZ ;  /* 0x00000004dede7c24 */ /* 0x000fe2000f8e02ff */
[-C--:B------:R-:W-:Y:S02]  /*df30*/  LEA.HI.X.SX32 R17, R215, R3.reuse, 0x2, P1 ;  /* 0x00000003d7117211 */ /* 0x080fe400008f16ff */
[----:B-1----:R-:W-:Y:S01]  /*df40*/  LEA R4, P5, R218, R0, 0x2 ;  /* 0x00000000da047211 */ /* 0x002fe200078a10ff */
        /* <DEDUP_REMOVED lines=84> */
[----:B------:R1:W-:Y:S01]  /*e490*/  STL.64 [R1+0x68], R10 ;  /* 0x0000680a01007387 */ /* 0x0003e20000100a00 */
[-C--:B------:R-:W-:Y:S01]  /*e4a0*/  LEA.HI.X.SX32 R19, R237, R3.reuse, 0x2, P0 ;  /* 0x00000003ed137211 */ /* 0x080fe200000f16ff */
[----:B------:R-:W-:Y:S01]  /*e4b0*/  IMAD R191, R191, UR4, RZ ;  /* 0x00000004bfbf7c24 */ /* 0x000fe2000f8e02ff */
[-C--:B------:R-:W-:Y:S01]  /*e4c0*/  LEA.HI.X.SX32 R9, R238, R3.reuse, 0x2, P6 ;  /* 0x00000003ee097211 */ /* 0x080fe200030f16ff */
[----:B------:R4:W-:Y:S01]  /*e4d0*/  STL.64 [R1+0x60], R12 ;  /* 0x0000600c01007387 */ /* 0x0009e20000100a00 */
[----:B------:R-:W-:Y:S01]  /*e4e0*/  LEA.HI.X.SX32 R5, R239, R3, 0x2, P5 ;  /* 0x00000003ef057211 */ /* 0x000fe200028f16ff */
[----:B------:R-:W-:-:S02]  /*e4f0*/  IMAD R246, R246, UR4, RZ ;  /* 0x00000004f6f67c24 */ /* 0x000fc4000f8e02ff */
[----:B------:R5:W-:Y:S01]  /*e500*/  STL.64 [R1+0x58], R14 ;  /* 0x0000580e01007387 */ /* 0x000be20000100a00 */
[----:B-1----:R-:W-:-:S03]  /*e510*/  LEA R10, P4, R240, R0, 0x2 ;  /* 0x00000000f00a7211 */ /* 0x002fc600078810ff */
[----:B------:R1:W-:Y:S01]  /*e520*/  STL.64 [R1+0x50], R16 ;  /* 0x0000501001007387 */ /* 0x0003e20000100a00 */
[----:B----4-:R-:W-:-:S03]  /*e530*/  LEA R12, P3, R241, R0, 0x2 ;  /* 0x00000000f10c7211 */ /* 0x010fc600078610ff */
[----:B------:R4:W-:Y:S01]  /*e540*/  STL.64 [R1+0x48], R18 ;  /* 0x0000481201007387 */ /* 0x0009e20000100a00 */
[-C--:B------:R-:W-:Y:S02]  /*e550*/  LEA.HI.X.SX32 R11, R240, R3.reuse, 0x2, P4 ;  /* 0x00000003f00b7211 */ /* 0x080fe400020f16ff */
[CC--:B-----5:R-:W-:Y:S01]  /*e560*/  LEA R14, P2, R242.reuse, R0.reuse, 0x2 ;  /* 0x00000000f20e7211 */ /* 0x0e0fe200078410ff */
[----:B------:R5:W-:Y:S01]  /*e570*/  STL.64 [R1+0x40], R8 ;  /* 0x0000400801007387 */ /* 0x000be20000100a00 */
[-C--:B------:R-:W-:Y:S02]  /*e580*/  LEA.HI.X.SX32 R13, R241, R3.reuse, 0x2, P3 ;  /* 0x00000003f10d7211 */ /* 0x080fe400018f16ff */
[-C--:B-1----:R-:W-:Y:S01]  /*e590*/  LEA R16, P1, R243, R0.reuse, 0x2 ;  /* 0x00000000f3107211 */ /* 0x082fe200078210ff */
[----:B------:R1:W-:Y:S01]  /*e5a0*/  STL.64 [R1+0x38], R4 ;  /* 0x0000380401007387 */ /* 0x0003e20000100a00 */
[----:B------:R-:W-:Y:S02]  /*e5b0*/  LEA.HI.X.SX32 R15, R242, R3, 0x2, P2 ;  /* 0x00000003f20f7211 */ /* 0x000fe400010f16ff */
[----:B----4-:R-:W-:-:S02]  /*e5c0*/  LEA R18, P0, R184, R0, 0x2 ;  /* 0x00000000b8127211 */ /* 0x010fc400078010ff */
[-C--:B------:R-:W-:Y:S02]  /*e5d0*/  LEA.HI.X.SX32 R17, R243, R3.reuse, 0x2, P1 ;  /* 0x00000003f3117211 */ /* 0x080fe400008f16ff */
[CC--:B-----5:R-:W-:Y:S01]  /*e5e0*/  LEA R8, P6, R191.reuse, R0.reuse, 0x2 ;  /* 0x00000000bf087211 */ /* 0x0e0fe200078c10ff */
[----:B------:R4:W-:Y:S01]  /*e5f0*/  STL.64 [R1+0x30], R10 ;  /* 0x0000300a01007387 */ /* 0x0009e20000100a00 */
[-C--:B------:R-:W-:Y:S02]  /*e600*/  LEA.HI.X.SX32 R19, R184, R3.reuse, 0x2, P0 ;  /* 0x00000003b8137211 */ /* 0x080fe400000f16ff */
[C---:B-1----:R-:W-:Y:S01]  /*e610*/  LEA R4, P5, R246.reuse, R0, 0x2 ;  /* 0x00000000f6047211 */ /* 0x042fe200078a10ff */
[----:B------:R-:W-:Y:S01]  /*e620*/  STL.64 [R1+0x28], R12 ;  /* 0x0000280c01007387 */ /* 0x000fe20000100a00 */
[-C--:B------:R-:W-:Y:S02]  /*e630*/  LEA.HI.X.SX32 R9, R191, R3.reuse, 0x2, P6 ;  /* 0x00000003bf097211 */ /* 0x080fe400030f16ff */
[----:B------:R-:W-:Y:S01]  /*e640*/  LEA.HI.X.SX32 R5, R246, R3, 0x2, P5 ;  /* 0x00000003f6057211 */ /* 0x000fe200028f16ff */
[----:B------:R-:W-:Y:S04]  /*e650*/  STL.64 [R1+0x20], R14 ;  /* 0x0000200e01007387 */ /* 0x000fe80000100a00 */
[----:B------:R-:W-:Y:S01]  /*e660*/  STL.64 [R1+0x18], R16 ;  /* 0x0000181001007387 */ /* 0x000fe20000100a00 */
[----:B------:R-:W-:-:S03]  /*e670*/  IMAD.MOV.U32 R69, RZ, RZ, R39 ;  /* 0x000000ffff457224 */ /* 0x000fc600078e0027 */
[----:B------:R1:W-:Y:S04]  /*e680*/  STL.64 [R1+0x10], R18 ;  /* 0x0000101201007387 */ /* 0x0003e80000100a00 */
[----:B------:R5:W-:Y:S01]  /*e690*/  STL.64 [R1+0x8], R8 ;  /* 0x0000080801007387 */ /* 0x000be20000100a00 */
[----:B------:R-:W-:-:S03]  /*e6a0*/  IMAD.MOV.U32 R73, RZ, RZ, R45 ;  /* 0x000000ffff497224 */ /* 0x000fc600078e002d */
[----:B------:R2:W-:Y:S04]  /*e6b0*/  STL.64 [R1], R4 ;  /* 0x0000000401007387 */ /* 0x0005e80000100a00 */
[----:B------:R-:W3:Y:S04]  /*e6c0*/  LDL.LU R75, [R1+0x350] ;  /* 0x00035000014b7983 */ /* 0x000ee80000300800 */
[----:B------:R-:W2:Y:S04]  /*e6d0*/  LDL.LU R39, [R1+0x348] ;  /* 0x0003480001277983 */ /* 0x000ea80000300800 */
[----:B------:R-:W2:Y:S04]  /*e6e0*/  LDL.LU R41, [R1+0x344] ;  /* 0x0003440001297983 */ /* 0x000ea80000300800 */
[----:B------:R-:W2:Y:S04]  /*e6f0*/  LDL.LU R45, [R1+0x33c] ;  /* 0x00033c00012d7983 */ /* 0x000ea80000300800 */
[----:B------:R-:W2:Y:S04]  /*e700*/  LDL.LU R49, [R1+0x334] ;  /* 0x0003340001317983 */ /* 0x000ea80000300800 */
[----:B------:R-:W2:Y:S04]  /*e710*/  LDL.LU R53, [R1+0x32c] ;  /* 0x00032c0001357983 */ /* 0x000ea80000300800 */
[----:B------:R-:W2:Y:S04]  /*e720*/  LDL.LU R57, [R1+0x324] ;  /* 0x0003240001397983 */ /* 0x000ea80000300800 */
[----:B------:R-:W2:Y:S04]  /*e730*/  LDL.LU R61, [R1+0x31c] ;  /* 0x00031c00013d7983 */ /* 0x000ea80000300800 */
[----:B------:R-:W2:Y:S04]  /*e740*/  LDL.LU R65, [R1+0x314] ;  /* 0x0003140001417983 */ /* 0x000ea80000300800 */
[----:B------:R-:W5:Y:S04]  /*e750*/  LDL.LU R120, [R1+0x258] ;  /* 0x0002580001787983 */ /* 0x000f680000300800 */
        /* <DEDUP_REMOVED lines=15> */
[----:B------:R-:W2:Y:S01]  /*e850*/  LDL.LU R105, [R1+0x234] ;  /* 0x0002340001697983 */ /* 0x000ea20000300800 */
[----:B------:R-:W-:-:S02]  /*e860*/  IMAD.MOV.U32 R107, RZ, RZ, R50 ;  /* 0x000000ffff6b7224 */ /* 0x000fc400078e0032 */
[----:B------:R-:W-:Y:S01]  /*e870*/  IMAD R247, R247, UR4, RZ ;  /* 0x00000004f7f77c24 */ /* 0x000fe2000f8e02ff */
[----:B------:R-:W2:Y:S01]  /*e880*/  LDL.LU R50, [R1+0x34c] ;  /* 0x00034c0001327983 */ /* 0x000ea20000300800 */
[----:B------:R-:W-:Y:S02]  /*e890*/  IMAD R180, R180, UR4, RZ ;  /* 0x00000004b4b47c24 */ /* 0x000fe4000f8e02ff */
[----:B------:R-:W-:Y:S01]  /*e8a0*/  IMAD R248, R248, UR4, RZ ;  /* 0x00000004f8f87c24 */ /* 0x000fe2000f8e02ff */
[-C--:B----4-:R-:W-:Y:S01]  /*e8b0*/  LEA R10, P4, R247, R0.reuse, 0x2 ;  /* 0x00000000f70a7211 */ /* 0x090fe200078810ff */
[----:B------:R-:W-:Y:S01]  /*e8c0*/  IMAD R250, R250, UR4, RZ ;  /* 0x00000004fafa7c24 */ /* 0x000fe2000f8e02ff */
[----:B-1----:R-:W-:Y:S01]  /*e8d0*/  LEA R18, P0, R180, R0, 0x2 ;  /* 0x00000000b4127211 */ /* 0x002fe200078010ff */
[----:B------:R-:W-:Y:S02]  /*e8e0*/  IMAD R181, R181, UR4, RZ ;  /* 0x00000004b5b57c24 */ /* 0x000fe4000f8e02ff */
[----:B------:R-:W-:-:S02]  /*e8f0*/  IMAD R183, R183, UR4, RZ ;  /* 0x00000004b7b77c24 */ /* 0x000fc4000f8e02ff */
[----:B------:R-:W-:Y:S01]  /*e900*/  IMAD R185, R185, UR4, RZ ;  /* 0x00000004b9b97c24 */ /* 0x000fe2000f8e02ff */
[-C--:B------:R-:W-:Y:S01]  /*e910*/  LEA R12, P3, R248, R0.reuse, 0x2 ;  /* 0x00000000f80c7211 */ /* 0x080fe200078610ff */
[----:B------:R-:W-:Y:S01]  /*e920*/  IMAD R249, R249, UR4, RZ ;  /* 0x00000004f9f97c24 */ /* 0x000fe2000f8e02ff */
[-C--:B------:R-:W-:Y:S01]  /*e930*/  LEA R16, P1, R250, R0.reuse, 0x2 ;  /* 0x00000000fa107211 */ /* 0x080fe200078210ff */
[----:B------:R-:W-:Y:S01]  /*e940*/  IMAD R188, R188, UR4, RZ ;  /* 0x00000004bcbc7c24 */ /* 0x000fe2000f8e02ff */
[-C--:B------:R-:W-:Y:S01]  /*e950*/  LEA.HI.X.SX32 R11, R247, R3.reuse, 0x2, P4 ;  /* 0x00000003f70b7211 */ /* 0x080fe200020f16ff */
[----:B------:R-:W-:Y:S01]  /*e960*/  IMAD R187, R187, UR4, RZ ;  /* 0x00000004bbbb7c24 */ /* 0x000fe2000f8e02ff */
[-C--:B------:R-:W-:Y:S02]  /*e970*/  LEA R20, P6, R181, R0.reuse, 0x2 ;  /* 0x00000000b5147211 */ /* 0x080fe400078c10ff */
[----:B------:R-:W-:Y:S02]  /*e980*/  LEA R24, P4, R183, R0, 0x2 ;  /* 0x00000000b7187211 */ /* 0x000fe400078810ff */
[----:B------:R-:W-:-:S02]  /*e990*/  LEA.HI.X.SX32 R19, R180, R3, 0x2, P0 ;  /* 0x00000003b4137211 */ /* 0x000fc400000f16ff */
[-C--:B------:R-:W-:Y:S01]  /*e9a0*/  LEA R32, P0, R185, R0.reuse, 0x2 ;  /* 0x00000000b9207211 */ /* 0x080fe200078010ff */
[----:B------:R-:W-:Y:S01]  /*e9b0*/  IMAD R190, R190, UR4, RZ ;  /* 0x00000004bebe7c24 */ /* 0x000fe2000f8e02ff */
[-C--:B------:R-:W-:Y:S02]  /*e9c0*/  LEA R14, P2, R249, R0.reuse, 0x2 ;  /* 0x00000000f90e7211 */ /* 0x080fe400078410ff */
[-C--:B------:R-:W-:Y:S02]  /*e9d0*/  LEA.HI.X.SX32 R13, R248, R3.reuse, 0x2, P3 ;  /* 0x00000003f80d7211 */ /* 0x080fe400018f16ff */
[-C--:B------:R-:W-:Y:S02]  /*e9e0*/  LEA.HI.X.SX32 R17, R250, R3.reuse, 0x2, P1 ;  /* 0x00000003fa117211 */ /* 0x080fe400008f16ff */
[----:B------:R-:W-:Y:S02]  /*e9f0*/  LEA R26, P3, R188, R0, 0x2 ;  /* 0x00000000bc1a7211 */ /* 0x000fe400078610ff */
[----:B------:R-:W-:-:S02]  /*ea00*/  LEA.HI.X.SX32 R21, R181, R3, 0x2, P6 ;  /* 0x00000003b5157211 */ /* 0x000fc400030f16ff */
[-C--:B------:R-:W-:Y:S02]  /*ea10*/  LEA.HI.X.SX32 R25, R183, R3.reuse, 0x2, P4 ;  /* 0x00000003b7197211 */ /* 0x080fe400020f16ff */
[-C--:B------:R-:W-:Y:S02]  /*ea20*/  LEA R34, P6, R187, R0.reuse, 0x2 ;  /* 0x00000000bb227211 */ /* 0x080fe400078c10ff */
[-C--:B------:R-:W-:Y:S01]  /*ea30*/  LEA.HI.X.SX32 R33, R185, R3.reuse, 0x2, P0 ;  /* 0x00000003b9217211 */ /* 0x080fe200000f16ff */
[----:B------:R-:W-:Y:S01]  /*ea40*/  STL.64 [R1+0x2190], R16 ;  /* 0x0021901001007387 */ /* 0x000fe20000100a00 */
[-C--:B------:R-:W-:Y:S02]  /*ea50*/  LEA.HI.X.SX32 R15, R249, R3.reuse, 0x2, P2 ;  /* 0x00000003f90f7211 */ /* 0x080fe400010f16ff */
[----:B------:R-:W-:Y:S01]  /*ea60*/  LEA R28, P2, R190, R0, 0x2 ;  /* 0x00000000be1c7211 */ /* 0x000fe200078410ff */
[----:B------:R-:W-:Y:S01]  /*ea70*/  STL.64 [R1+0x2188], R24 ;  /* 0x0021881801007387 */ /* 0x000fe20000100a00 */
[----:B------:R-:W-:-:S02]  /*ea80*/  LEA.HI.X.SX32 R27, R188, R3, 0x2, P3 ;  /* 0x00000003bc1b7211 */ /* 0x000fc400018f16ff */
[-C--:B------:R-:W-:Y:S01]  /*ea90*/  LEA.HI.X.SX32 R35, R187, R3.reuse, 0x2, P6 ;  /* 0x00000003bb237211 */ /* 0x080fe200030f16ff */
[----:B------:R-:W-:Y:S01]  /*eaa0*/  STL.64 [R1+0x2180], R32 ;  /* 0x0021802001007387 */ /* 0x000fe20000100a00 */
[----:B------:R-:W-:-:S03]  /*eab0*/  LEA.HI.X.SX32 R29, R190, R3, 0x2, P2 ;  /* 0x00000003be1d7211 */ /* 0x000fc600010f16ff */
[----:B------:R-:W-:Y:S04]  /*eac0*/  STL.64 [R1+0x2128], R10 ;  /* 0x0021280a01007387 */ /* 0x000fe80000100a00 */
[----:B------:R-:W-:Y:S01]  /*ead0*/  STL.64 [R1+0x2120], R18 ;  /* 0x0021201201007387 */ /* 0x000fe20000100a00 */
[----:B-----5:R-:W-:-:S05]  /*eae0*/  IMAD.MOV.U32 R121, RZ, RZ, R120 ;  /* 0x000000ffff797224 */ /* 0x020fca00078e0078 */
[----:B------:R-:W-:-:S05]  /*eaf0*/  MOV R122, R121 ;  /* 0x00000079007a7202 */ /* 0x000fca0000000f00 */
[----:B------:R-:W-:-:S04]  /*eb00*/  IMAD.MOV.U32 R123, RZ, RZ, R122 ;  /* 0x000000ffff7b7224 */ /* 0x000fc800078e007a */
[----:B------:R-:W-:Y:S02]  /*eb10*/  IMAD.MOV.U32 R124, RZ, RZ, R123 ;  /* 0x000000ffff7c7224 */ /* 0x000fe400078e007b */
[----:B---3--:R-:W-:Y:S02]  /*eb20*/  IMAD.MOV.U32 R120, RZ, RZ, R119 ;  /* 0x000000ffff787224 */ /* 0x008fe400078e0077 */
[----:B------:R-:W-:Y:S02]  /*eb30*/  IMAD.MOV.U32 R125, RZ, RZ, R124 ;  /* 0x000000ffff7d7224 */ /* 0x000fe400078e007c */
[----:B--2---:R-:W-:Y:S02]  /*eb40*/  IMAD.MOV.U32 R119, RZ, RZ, R118 ;  /* 0x000000ffff777224 */ /* 0x004fe400078e0076 */
[----:B------:R-:W-:Y:S02]  /*eb50*/  IMAD.MOV.U32 R126, RZ, RZ, R125 ;  /* 0x000000ffff7e7224 */ /* 0x000fe400078e007d */
[----:B------:R-:W-:-:S02]  /*eb60*/  IMAD.MOV.U32 R118, RZ, RZ, R117 ;  /* 0x000000ffff767224 */ /* 0x000fc400078e0075 */
[----:B------:R-:W-:Y:S02]  /*eb70*/  IMAD.MOV.U32 R117, RZ, RZ, R115 ;  /* 0x000000ffff757224 */ /* 0x000fe400078e0073 */
[----:B------:R-:W-:Y:S02]  /*eb80*/  IMAD.MOV.U32 R121, RZ, RZ, R120 ;  /* 0x000000ffff797224 */ /* 0x000fe400078e0078 */
[----:B------:R-:W-:Y:S01]  /*eb90*/  IMAD.MOV.U32 R115, RZ, RZ, R113 ;  /* 0x000000ffff737224 */ /* 0x000fe200078e0071 */
[----:B------:R-:W-:Y:S01]  /*eba0*/  MOV R113, R111 ;  /* 0x0000006f00717202 */ /* 0x000fe20000000f00 */
[----:B------:R-:W-:Y:S01]  /*ebb0*/  IMAD.MOV.U32 R120, RZ, RZ, R119 ;  /* 0x000000ffff787224 */ /* 0x000fe200078e0077 */
[----:B------:R-:W-:Y:S01]  /*ebc0*/  MOV R127, R126 ;  /* 0x0000007e007f7202 */ /* 0x000fe20000000f00 */
[----:B------:R-:W-:Y:S02]  /*ebd0*/  IMAD.MOV.U32 R111, RZ, RZ, R109 ;  /* 0x000000ffff6f7224 */ /* 0x000fe400078e006d */
[----:B------:R-:W-:-:S02]  /*ebe0*/  IMAD.MOV.U32 R109, RZ, RZ, R107 ;  /* 0x000000ffff6d7224 */ /* 0x000fc400078e006b */
[----:B------:R-:W-:Y:S02]  /*ebf0*/  IMAD.MOV.U32 R119, RZ, RZ, R118 ;  /* 0x000000ffff777224 */ /* 0x000fe400078e0076 */
[----:B------:R-:W-:Y:S02]  /*ec00*/  IMAD.MOV.U32 R118, RZ, RZ, R117 ;  /* 0x000000ffff767224 */ /* 0x000fe400078e0075 */
[----:B------:R-:W-:Y:S01]  /*ec10*/  IMAD.MOV.U32 R122, RZ, RZ, R121 ;  /* 0x000000ffff7a7224 */ /* 0x000fe200078e0079 */
[----:B------:R-:W-:Y:S01]  /*ec20*/  MOV R121, R120 ;  /* 0x0000007800797202 */ /* 0x000fe20000000f00 */
[----:B------:R-:W-:Y:S02]  /*ec30*/  IMAD.MOV.U32 R117, RZ, RZ, R115 ;  /* 0x000000ffff757224 */ /* 0x000fe400078e0073 */
[----:B------:R-:W-:Y:S02]  /*ec40*/  IMAD.MOV.U32 R115, RZ, RZ, R113 ;  /* 0x000000ffff737224 */ /* 0x000fe400078e0071 */
[----:B------:R-:W-:-:S02]  /*ec50*/  IMAD.MOV.U32 R113, RZ, RZ, R111 ;  /* 0x000000ffff717224 */ /* 0x000fc400078e006f */
[----:B------:R-:W-:Y:S02]  /*ec60*/  IMAD.MOV.U32 R120, RZ, RZ, R119 ;  /* 0x000000ffff787224 */ /* 0x000fe400078e0077 */
[----:B------:R-:W-:Y:S02]  /*ec70*/  IMAD.MOV.U32 R128, RZ, RZ, R127 ;  /* 0x000000ffff807224 */ /* 0x000fe400078e007f */
[----:B------:R-:W-:Y:S02]  /*ec80*/  IMAD.MOV.U32 R111, RZ, RZ, R109 ;  /* 0x000000ffff6f7224 */ /* 0x000fe400078e006d */
[----:B------:R-:W-:Y:S02]  /*ec90*/  IMAD.MOV.U32 R119, RZ, RZ, R118 ;  /* 0x000000ffff777224 */ /* 0x000fe400078e0076 */
[----:B------:R-:W-:Y:S02]  /*eca0*/  IMAD.MOV.U32 R123, RZ, RZ, R122 ;  /* 0x000000ffff7b7224 */ /* 0x000fe400078e007a */
[----:B------:R-:W-:-:S02]  /*ecb0*/  IMAD.MOV.U32 R107, RZ, RZ, R105 ;  /* 0x000000ffff6b7224 */ /* 0x000fc400078e0069 */
[----:B------:R-:W-:Y:S02]  /*ecc0*/  IMAD.MOV.U32 R105, RZ, RZ, R103 ;  /* 0x000000ffff697224 */ /* 0x000fe400078e0067 */
[----:B------:R-:W-:Y:S01]  /*ecd0*/  IMAD.MOV.U32 R103, RZ, RZ, R101 ;  /* 0x000000ffff677224 */ /* 0x000fe200078e0065 */
[----:B------:R-:W-:Y:S01]  /*ece0*/  MOV R109, R107 ;  /* 0x0000006b006d7202 */ /* 0x000fe20000000f00 */
[----:B------:R-:W-:Y:S02]  /*ecf0*/  IMAD.MOV.U32 R101, RZ, RZ, R99 ;  /* 0x000000ffff657224 */ /* 0x000fe400078e0063 */
[----:B------:R-:W-:Y:S02]  /*ed00*/  IMAD.MOV.U32 R99, RZ, RZ, R97 ;  /* 0x000000ffff637224 */ /* 0x000fe400078e0061 */
[----:B------:R-:W-:Y:S02]  /*ed10*/  IMAD.MOV.U32 R107, RZ, RZ, R105 ;  /* 0x000000ffff6b7224 */ /* 0x000fe400078e0069 */
[----:B------:R-:W-:-:S02]  /*ed20*/  IMAD.MOV.U32 R118, RZ, RZ, R117 ;  /* 0x000000ffff767224 */ /* 0x000fc400078e0075 */
[----:B------:R-:W-:Y:S01]  /*ed30*/  IMAD.MOV.U32 R122, RZ, RZ, R121 ;  /* 0x000000ffff7a7224 */ /* 0x000fe200078e0079 */
[----:B------:R-:W-:Y:S01]  /*ed40*/  MOV R121, R120 ;  /* 0x0000007800797202 */ /* 0x000fe20000000f00 */
[----:B------:R-:W-:Y:S01]  /*ed50*/  IMAD.MOV.U32 R97, RZ, RZ, R95 ;  /* 0x000000ffff617224 */ /* 0x000fe200078e005f */
[----:B------:R-:W-:Y:S01]  /*ed60*/  MOV R95, R93 ;  /* 0x0000005d005f7202 */ /* 0x000fe20000000f00 */
[----:B------:R-:W-:Y:S02]  /*ed70*/  IMAD.MOV.U32 R105, RZ, RZ, R103 ;  /* 0x000000ffff697224 */ /* 0x000fe400078e0067 */
        /* <DEDUP_REMOVED lines=12> */
[----:B------:R-:W-:Y:S01]  /*ee40*/  IMAD.MOV.U32 R89, RZ, RZ, R77 ;  /* 0x000000ffff597224 */ /* 0x000fe200078e004d */
[----:B------:R-:W-:Y:S01]  /*ee50*/  MOV R130, R129 ;  /* 0x0000008100827202 */ /* 0x000fe20000000f00 */
[----:B------:R-:W-:Y:S02]  /*ee60*/  IMAD.MOV.U32 R101, RZ, RZ, R99 ;  /* 0x000000ffff657224 */ /* 0x000fe400078e0063 */
[----:B------:R-:W-:Y:S01]  /*ee70*/  IMAD.MOV.U32 R109, RZ, RZ, R107 ;  /* 0x000000ffff6d7224 */ /* 0x000fe200078e006b */
[----:B------:R-:W-:Y:S01]  /*ee80*/  MOV R107, R105 ;  /* 0x00000069006b7202 */ /* 0x000fe20000000f00 */
        /* <DEDUP_REMOVED lines=11> */
[----:B------:R-:W-:Y:S01]  /*ef40*/  IMAD.MOV.U32 R125, RZ, RZ, R124 ;  /* 0x000000ffff7d7224 */ /* 0x000fe200078e007c */
[----:B------:R-:W-:Y:S01]  /*ef50*/  MOV R124, R123 ;  /* 0x0000007b007c7202 */ /* 0x000fe20000000f00 */
        /* <DEDUP_REMOVED lines=47> */
[----:B------:R-:W-:Y:S01]  /*f250*/  IMAD.MOV.U32 R127, RZ, RZ, R126 ;  /* 0x000000ffff7f7224 */ /* 0x000fe200078e007e */
[----:B------:R-:W-:Y:S01]  /*f260*/  MOV R8, R9 ;  /* 0x0000000900087202 */ /* 0x000fe20000000f00 */
        /* <DEDUP_REMOVED lines=72> */
[----:B------:R-:W-:Y:S01]  /*f6f0*/  IMAD.MOV.U32 R103, RZ, RZ, R101 ;  /* 0x000000ffff677224 */ /* 0x000fe200078e0065 */
[----:B------:R-:W-:Y:S01]  /*f700*/  MOV R101, R99 ;  /* 0x0000006300657202 */ /* 0x000fe20000000f00 */
        /* <DEDUP_REMOVED lines=78> */
[----:B------:R-:W-:Y:S01]  /*fbf0*/  IMAD.MOV.U32 R101, RZ, RZ, R99 ;  /* 0x000000ffff657224 */ /* 0x000fe200078e0063 */
[----:B------:R-:W-:Y:S01]  /*fc00*/  MOV R99, R97 ;  /* 0x0000006100637202 */ /* 0x000fe20000000f00 */
[----:B------:R-:W-:Y:S02]  /*fc10*/  IMAD.MOV.U32 R111, RZ, RZ, R109 ;  /* 0x000000ffff6f7224 */ /* 0x000fe400078e006d */
[----:B------:R-:W-:Y:S02]  /*fc20*/  IMAD.MOV.U32 R124, RZ, RZ, R123 ;  /* 0x000000ffff7c7224 */ /* 0x000fe400078e007b */
[----:B------:R-:W-:Y:S02]  /*fc30*/  IMAD.MOV.U32 R77, RZ, RZ, R75 ;  /* 0x000000ffff4d7224 */ /* 0x000fe400078e004b */
[----:B------:R-:W-:Y:S01]  /*fc40*/  IMAD.MOV.U32 R109, RZ, RZ, R107 ;  /* 0x000000ffff6d7224 */ /* 0x000fe200078e006b */
[----:B------:R-:W-:Y:S01]  /*fc50*/  MOV R107, R105 ;  /* 0x00000069006b7202 */ /* 0x000fe20000000f00 */
[----:B------:R-:W-:-:S02]  /*fc60*/  IMAD.MOV.U32 R118, RZ, RZ, R117 ;  /* 0x000000ffff767224 */ /* 0x000fc400078e0075 */
[----:B------:R-:W-:Y:S02]  /*fc70*/  IMAD.MOV.U32 R123, RZ, RZ, R122 ;  /* 0x000000ffff7b7224 */ /* 0x000fe400078e007a */
[----:B------:R-:W-:Y:S01]  /*fc80*/  IMAD.MOV.U32 R193, RZ, RZ, R192 ;  /* 0x000000ffffc17224 */ /* 0x000fe200078e00c0 */
[----:B------:R-:W-:Y:S01]  /*fc90*/  MOV R192, R252 ;  /* 0x000000fc00c07202 */ /* 0x000fe20000000f00 */
[----:B------:R-:W-:Y:S01]  /*fca0*/  IMAD.MOV.U32 R75, RZ, RZ, R73 ;  /* 0x000000ffff4b7224 */ /* 0x000fe200078e0049 */
[----:B------:R-:W-:Y:S01]  /*fcb0*/  MOV R73, R71 ;  /* 0x0000004700497202 */ /* 0x000fe20000000f00 */
[----:B------:R-:W-:Y:S01]  /*fcc0*/  IMAD.MOV.U32 R93, RZ, RZ, R91 ;  /* 0x000000ffff5d7224 */ /* 0x000fe200078e005b */
[----:B------:R-:W-:Y:S01]  /*fcd0*/  MOV R91, R89 ;  /* 0x00000059005b7202 */ /* 0x000fe20000000f00 */
        /* <DEDUP_REMOVED lines=471> */
[----:B------:R-:W-:Y:S01]  /*11a50*/  IMAD.MOV.U32 R204, RZ, RZ, R203 ;  /* 0x000000ffffcc7224 */ /* 0x000fe200078e00cb */
[----:B------:R-:W-:Y:S01]  /*11a60*/  STL.64 [R1+0x2118], R26 ;  /* 0x0021181a01007387 */ /* 0x000fe20000100a00 */
[----:B------:R-:W-:Y:S02]  /*11a70*/  IMAD.MOV.U32 R127, RZ, RZ, R126 ;  /* 0x000000ffff7f7224 */ /* 0x000fe400078e007e */
[----:B------:R-:W-:Y:S01]  /*11a80*/  IMAD.MOV.U32 R203, RZ, RZ, R252 ;  /* 0x000000ffffcb7224 */ /* 0x000fe200078e00fc */
[----:B------:R-:W-:Y:S01]  /*11a90*/  STL.64 [R1+0x2110], R34 ;  /* 0x0021102201007387 */ /* 0x000fe20000100a00 */
[----:B------:R-:W-:-:S02]  /*11aa0*/  IMAD.MOV.U32 R117, RZ, RZ, R115 ;  /* 0x000000ffff757224 */ /* 0x000fc400078e0073 */
[----:B------:R-:W-:Y:S01]  /*11ab0*/  IMAD.MOV.U32 R126, RZ, RZ, R125 ;  /* 0x000000ffff7e7224 */ /* 0x000fe200078e007d */
[----:B------:R-:W-:Y:S01]  /*11ac0*/  MOV R125, R124 ;  /* 0x0000007c007d7202 */ /* 0x000fe20000000f00 */
[----:B------:R-:W-:Y:S01]  /*11ad0*/  IMAD.MOV.U32 R252, RZ, RZ, R178 ;  /* 0x000000fffffc7224 */ /* 0x000fe200078e00b2 */
[----:B------:R-:W-:Y:S01]  /*11ae0*/  STL.64 [R1+0x20b0], R12 ;  /* 0x0020b00c01007387 */ /* 0x000fe20000100a00 */
[----:B------:R-:W-:Y:S02]  /*11af0*/  IMAD.MOV.U32 R121, RZ, RZ, R120 ;  /* 0x000000ffff797224 */ /* 0x000fe400078e0078 */
[----:B------:R-:W-:Y:S02]  /*11b00*/  IMAD.MOV.U32 R178, RZ, RZ, R130 ;  /* 0x000000ffffb27224 */ /* 0x000fe400078e0082 */
[----:B------:R-:W-:Y:S01]  /*11b10*/  IMAD.MOV.U32 R209, RZ, RZ, R208 ;  /* 0x000000ffffd17224 */ /* 0x000fe200078e00d0 */
[----:B------:R-:W-:Y:S01]  /*11b20*/  STL.64 [R1+0x20a8], R20 ;  /* 0x0020a81401007387 */ /* 0x000fe20000100a00 */
[----:B------:R-:W-:-:S02]  /*11b30*/  IMAD.MOV.U32 R120, RZ, RZ, R119 ;  /* 0x000000ffff787224 */ /* 0x000fc400078e0077 */
[----:B------:R-:W-:Y:S02]  /*11b40*/  IMAD.MOV.U32 R124, RZ, RZ, R123 ;  /* 0x000000ffff7c7224 */ /* 0x000fe400078e007b */
[----:B------:R-:W-:Y:S02]  /*11b50*/  IMAD.MOV.U32 R130, RZ, RZ, R129 ;  /* 0x000000ffff827224 */ /* 0x000fe400078e0081 */
[----:B------:R-:W-:Y:S01]  /*11b60*/  IMAD.MOV.U32 R208, RZ, RZ, R207 ;  /* 0x000000ffffd07224 */ /* 0x000fe200078e00cf */
[----:B------:R-:W-:Y:S01]  /*11b70*/  MOV R207, R206 ;  /* 0x000000ce00cf7202 */ /* 0x000fe20000000f00 */
[----:B------:R-:W-:Y:S01]  /*11b80*/  IMAD.MOV.U32 R119, RZ, RZ, R118 ;  /* 0x000000ffff777224 */ /* 0x000fe200078e0076 */
[----:B------:R1:W-:Y:S01]  /*11b90*/  STL.64 [R1+0x20a0], R28 ;  /* 0x0020a01c01007387 */ /* 0x0003e20000100a00 */
[----:B------:R-:W-:Y:S02]  /*11ba0*/  IMAD.MOV.U32 R123, RZ, RZ, R122 ;  /* 0x000000ffff7b7224 */ /* 0x000fe400078e007a */
[----:B------:R-:W-:Y:S01]  /*11bb0*/  IMAD.MOV.U32 R129, RZ, RZ, R127 ;  /* 0x000000ffff817224 */ /* 0x000fe200078e007f */
[----:B------:R-:W2:Y:S01]  /*11bc0*/  LDL.LU R43, [R1+0x340] ;  /* 0x00034000012b7983 */ /* 0x000ea20000300800 */
[----:B------:R-:W-:-:S02]  /*11bd0*/  IMAD.MOV.U32 R118, RZ, RZ, R117 ;  /* 0x000000ffff767224 */ /* 0x000fc400078e0075 */
[----:B------:R-:W-:Y:S01]  /*11be0*/  IMAD.MOV.U32 R127, RZ, RZ, R126 ;  /* 0x000000ffff7f7224 */ /* 0x000fe200078e007e */
[----:B------:R-:W-:Y:S01]  /*11bf0*/  MOV R126, R125 ;  /* 0x0000007d007e7202 */ /* 0x000fe20000000f00 */
[----:B------:R-:W-:Y:S01]  /*11c00*/  IMAD.MOV.U32 R206, RZ, RZ, R205 ;  /* 0x000000ffffce7224 */ /* 0x000fe200078e00cd */
[----:B------:R-:W3:Y:S01]  /*11c10*/  LDL.LU R47, [R1+0x338] ;  /* 0x00033800012f7983 */ /* 0x000ee20000300800 */
[----:B------:R-:W-:Y:S02]  /*11c20*/  IMAD.MOV.U32 R122, RZ, RZ, R121 ;  /* 0x000000ffff7a7224 */ /* 0x000fe400078e0079 */
[----:B------:R-:W-:Y:S01]  /*11c30*/  IMAD.MOV.U32 R205, RZ, RZ, R204 ;  /* 0x000000ffffcd7224 */ /* 0x000fe200078e00cc */
[----:B------:R-:W4:Y:S01]  /*11c40*/  LDL.LU R51, [R1+0x330] ;  /* 0x0003300001337983 */ /* 0x000f220000300800 */
[----:B------:R-:W-:Y:S02]  /*11c50*/  IMAD.MOV.U32 R121, RZ, RZ, R120 ;  /* 0x000000ffff797224 */ /* 0x000fe400078e0078 */
[----:B------:R-:W-:Y:S01]  /*11c60*/  IMAD.MOV.U32 R125, RZ, RZ, R124 ;  /* 0x000000ffff7d7224 */ /* 0x000fe200078e007c */
[----:B------:R-:W5:Y:S01]  /*11c70*/  LDL.LU R55, [R1+0x328] ;  /* 0x0003280001377983 */ /* 0x000f620000300800 */
[----:B------:R-:W-:-:S02]  /*11c80*/  IMAD.MOV.U32 R204, RZ, RZ, R252 ;  /* 0x000000ffffcc7224 */ /* 0x000fc400078e00fc */
[----:B------:R-:W-:Y:S01]  /*11c90*/  IMAD.MOV.U32 R120, RZ, RZ, R119 ;  /* 0x000000ffff787224 */ /* 0x000fe200078e0077 */
[----:B------:R-:W5:Y:S01]  /*11ca0*/  LDL.LU R59, [R1+0x320] ;  /* 0x00032000013b7983 */ /* 0x000f620000300800 */
[----:B------:R-:W-:Y:S02]  /*11cb0*/  IMAD.MOV.U32 R124, RZ, RZ, R123 ;  /* 0x000000ffff7c7224 */ /* 0x000fe400078e007b */
[----:B------:R-:W-:Y:S01]  /*11cc0*/  IMAD.MOV.U32 R252, RZ, RZ, R178 ;  /* 0x000000fffffc7224 */ /* 0x000fe200078e00b2 */
[----:B------:R-:W5:Y:S01]  /*11cd0*/  LDL.LU R63, [R1+0x318] ;  /* 0x00031800013f7983 */ /* 0x000f620000300800 */
        /* <DEDUP_REMOVED lines=15> */
[----:B------:R-:W-:Y:S01]  /*11dd0*/  IMAD.MOV.U32 R126, RZ, RZ, R125 ;  /* 0x000000ffff7e7224 */ /* 0x000fe200078e007d */
[----:B------:R-:W-:Y:S01]  /*11de0*/  MOV R125, R124 ;  /* 0x0000007c007d7202 */ /* 0x000fe20000000f00 */
[----:B------:R-:W-:Y:S01]  /*11df0*/  IMAD.MOV.U32 R207, RZ, RZ, R206 ;  /* 0x000000ffffcf7224 */ /* 0x000fe200078e00ce */
[----:B------:R-:W-:Y:S01]  /*11e00*/  MOV R206, R205 ;  /* 0x000000cd00ce7202 */ /* 0x000fe20000000f00 */
        /* <DEDUP_REMOVED lines=31> */
[----:B------:R-:W-:Y:S01]  /*12000*/  IMAD.MOV.U32 R211, RZ, RZ, R127 ;  /* 0x000000ffffd37224 */ /* 0x000fe200078e007f */
[----:B------:R-:W-:Y:S02]  /*12010*/  MOV R127, R126 ;  /* 0x0000007e007f7202 */ /* 0x000fe40000000f00 */
[----:B------:R-:W5:Y:S01]  /*12020*/  LDL.LU R97, [R1+0x2d4] ;  /* 0x0002d40001617983 */ /* 0x000f620000300800 */
[----:B------:R-:W-:-:S03]  /*12030*/  IMAD.MOV.U32 R126, RZ, RZ, R125 ;  /* 0x000000ffff7e7224 */ /* 0x000fc600078e007d */
[----:B------:R-:W5:Y:S01]  /*12040*/  LDL.LU R99, [R1+0x2d0] ;  /* 0x0002d00001637983 */ /* 0x000f620000300800 */
[----:B------:R-:W-:-:S03]  /*12050*/  IMAD.MOV.U32 R125, RZ, RZ, R124 ;  /* 0x000000ffff7d7224 */ /* 0x000fc600078e007c */
[----:B------:R-:W5:Y:S01]  /*12060*/  LDL.LU R101, [R1+0x2cc] ;  /* 0x0002cc0001657983 */ /* 0x000f620000300800 */
[----:B------:R-:W-:Y:S02]  /*12070*/  IMAD.MOV.U32 R124, RZ, RZ, R123 ;  /* 0x000000ffff7c7224 */ /* 0x000fe400078e007b */
[----:B------:R-:W-:Y:S01]  /*12080*/  IMAD.MOV.U32 R213, RZ, RZ, R212 ;  /* 0x000000ffffd57224 */ /* 0x000fe200078e00d4 */
[----:B------:R-:W5:Y:S01]  /*12090*/  LDL.LU R103, [R1+0x2c8] ;  /* 0x0002c80001677983 */ /* 0x000f620000300800 */
[----:B------:R-:W-:-:S03]  /*120a0*/  IMAD.MOV.U32 R212, RZ, RZ, R211 ;  /* 0x000000ffffd47224 */ /* 0x000fc600078e00d3 */
[----:B------:R-:W5:Y:S01]  /*120b0*/  LDL.LU R105, [R1+0x2c4] ;  /* 0x0002c40001697983 */ /* 0x000f620000300800 */
[----:B------:R-:W-:-:S03]  /*120c0*/  IMAD.MOV.U32 R211, RZ, RZ, R127 ;  /* 0x000000ffffd37224 */ /* 0x000fc600078e007f */
[----:B------:R-:W5:Y:S01]  /*120d0*/  LDL.LU R107, [R1+0x2c0] ;  /* 0x0002c000016b7983 */ /* 0x000f620000300800 */
[----:B------:R-:W-:-:S03]  /*120e0*/  IMAD.MOV.U32 R127, RZ, RZ, R126 ;  /* 0x000000ffff7f7224 */ /* 0x000fc600078e007e */
[----:B------:R-:W5:Y:S01]  /*120f0*/  LDL.LU R109, [R1+0x2bc] ;  /* 0x0002bc00016d7983 */ /* 0x000f620000300800 */
[----:B------:R-:W-:Y:S01]  /*12100*/  IMAD.MOV.U32 R126, RZ, RZ, R125 ;  /* 0x000000ffff7e7224 */ /* 0x000fe200078e007d */
[----:B------:R-:W-:Y:S01]  /*12110*/  MOV R125, R124 ;  /* 0x0000007c007d7202 */ /* 0x000fe20000000f00 */
        /* <DEDUP_REMOVED lines=15> */
[----:B------:R-:W-:Y:S01]  /*12210*/  MOV R213, R212 ;  /* 0x000000d400d57202 */ /* 0x000fe20000000f00 */
[----:B------:R-:W-:Y:S02]  /*12220*/  IMAD.MOV.U32 R212, RZ, RZ, R211 ;  /* 0x000000ffffd47224 */ /* 0x000fe400078e00d3 */
[----:B------:R-:W5:Y:S01]  /*12230*/  LDL.LU R121, [R1+0x29c] ;  /* 0x00029c0001797983 */ /* 0x000f620000300800 */
[----:B------:R-:W-:-:S03]  /*12240*/  IMAD.MOV.U32 R211, RZ, RZ, R127 ;  /* 0x000000ffffd37224 */ /* 0x000fc600078e007f */
[----:B------:R-:W5:Y:S01]  /*12250*/  LDL.LU R122, [R1+0x298] ;  /* 0x00029800017a7983 */ /* 0x000f620000300800 */
[----:B------:R-:W-:Y:S02]  /*12260*/  IMAD.MOV.U32 R127, RZ, RZ, R126 ;  /* 0x000000ffff7f7224 */ /* 0x000fe400078e007e */
        /* <DEDUP_REMOVED lines=8> */
[----:B------:R-:W-:-:S03]  /*122f0*/  MOV R211, R127 ;  /* 0x0000007f00d37202 */ /* 0x000fc60000000f00 */
[----:B------:R-:W5:Y:S04]  /*12300*/  LDL.LU R126, [R1+0x288] ;  /* 0x00028800017e7983 */ /* 0x000f680000300800 */
[----:B------:R-:W5:Y:S01]  /*12310*/  LDL.LU R127, [R1+0x284] ;  /* 0x00028400017f7983 */ /* 0x000f620000300800 */
[----:B------:R-:W-:Y:S02]  /*12320*/  IMAD R182, R182, UR4, RZ ;  /* 0x00000004b6b67c24 */ /* 0x000fe4000f8e02ff */
[----:B------:R-:W-:Y:S02]  /*12330*/  IMAD R189, R189, UR4, RZ ;  /* 0x00000004bdbd7c24 */ /* 0x000fe4000f8e02ff */
[----:B------:R-:W-:Y:S01]  /*12340*/  IMAD R50, R50, UR4, RZ ;  /* 0x0000000432327c24 */ /* 0x000fe2000f8e02ff */
[----:B------:R-:W-:Y:S01]  /*12350*/  LEA R22, P5, R182, R0, 0x2 ;  /* 0x00000000b6167211 */ /* 0x000fe200078a10ff */
[----:B------:R-:W-:-:S02]  /*12360*/  IMAD R39, R39, UR4, RZ ;  /* 0x0000000427277c24 */ /* 0x000fc4000f8e02ff */
[----:B------:R-:W-:Y:S01]  /*12370*/  IMAD R41, R41, UR4, RZ ;  /* 0x0000000429297c24 */ /* 0x000fe2000f8e02ff */
[-C--:B------:R-:W-:Y:S01]  /*12380*/  LEA R30, P1, R189, R0.reuse, 0x2 ;  /* 0x00000000bd1e7211 */ /* 0x080fe200078210ff */
[----:B------:R-:W-:Y:S02]  /*12390*/  IMAD R45, R45, UR4, RZ ;  /* 0x000000042d2d7c24 */ /* 0x000fe4000f8e02ff */
[----:B-1----:R-:W-:Y:S01]  /*123a0*/  IMAD R28, R172, UR44, RZ ;  /* 0x0000002cac1c7c24 */ /* 0x002fe2000f8e02ff */
[-C--:B------:R-:W-:Y:S01]  /*123b0*/  LEA.HI.X.SX32 R23, R182, R3.reuse, 0x2, P5 ;  /* 0x00000003b6177211 */ /* 0x080fe200028f16ff */
[----:B------:R-:W-:Y:S02]  /*123c0*/  IMAD R49, R49, UR4, RZ ;  /* 0x0000000431317c24 */ /* 0x000fe4000f8e02ff */
[----:B------:R-:W-:Y:S02]  /*123d0*/  IMAD R21, R170, UR42, RZ ;  /* 0x0000002aaa157c24 */ /* 0x000fe4000f8e02ff */
[----:B------:R-:W-:Y:S01]  /*123e0*/  IMAD R172, R36, UR52, RZ ;  /* 0x0000003424ac7c24 */ /* 0x000fe2000f8e02ff */
[-C--:B------:R-:W-:Y:S01]  /*123f0*/  LEA R36, P4, R50, R0.reuse, 0x2 ;  /* 0x0000000032247211 */ /* 0x080fe200078810ff */
[----:B------:R-:W-:Y:S01]  /*12400*/  IMAD R239, R40, UR4, RZ ;  /* 0x0000000428ef7c24 */ /* 0x000fe2000f8e02ff */
[-C--:B------:R-:W-:Y:S01]  /*12410*/  LEA R40, P6, R41, R0.reuse, 0x2 ;  /* 0x0000000029287211 */ /* 0x080fe200078c10ff */
[----:B------:R-:W-:Y:S01]  /*12420*/  IMAD R170, R38, UR54, RZ ;  /* 0x0000003626aa7c24 */ /* 0x000fe2000f8e02ff */
[----:B------:R-:W-:Y:S01]  /*12430*/  LEA R38, P5, R39, R0, 0x2 ;  /* 0x0000000027267211 */ /* 0x000fe200078a10ff */
[----:B------:R-:W-:Y:S01]  /*12440*/  IMAD R53, R53, UR4, RZ ;  /* 0x0000000435357c24 */ /* 0x000fe2000f8e02ff */
[----:B------:R-:W-:Y:S01]  /*12450*/  LEA.HI.X.SX32 R31, R189, R3, 0x2, P1 ;  /* 0x00000003bd1f7211 */ /* 0x000fe200008f16ff */
[----:B------:R-:W-:-:S02]  /*12460*/  IMAD R241, R42, UR4, RZ ;  /* 0x000000042af17c24 */ /* 0x000fc4000f8e02ff */
[----:B------:R-:W-:Y:S02]  /*12470*/  IMAD R57, R57, UR4, RZ ;  /* 0x0000000439397c24 */ /* 0x000fe4000f8e02ff */
[----:B------:R-:W-:Y:S01]  /*12480*/  IMAD R243, R44, UR4, RZ ;  /* 0x000000042cf37c24 */ /* 0x000fe2000f8e02ff */
[-C--:B------:R-:W-:Y:S01]  /*12490*/  LEA R44, P1, R45, R0.reuse, 0x2 ;  /* 0x000000002d2c7211 */ /* 0x080fe200078210ff */
[----:B------:R-:W-:Y:S02]  /*124a0*/  IMAD R20, R171, UR43, RZ ;  /* 0x0000002bab147c24 */ /* 0x000fe4000f8e02ff */
[----:B------:R-:W-:Y:S01]  /*124b0*/  IMAD R249, R48, UR4, RZ ;  /* 0x0000000430f97c24 */ /* 0x000fe2000f8e02ff */
[----:B------:R-:W-:Y:S01]  /*124c0*/  LEA R48, P3, R49, R0, 0x2 ;  /* 0x0000000031307211 */ /* 0x000fe200078610ff */
[----:B------:R-:W-:Y:S02]  /*124d0*/  IMAD R247, R46, UR4, RZ ;  /* 0x000000042ef77c24 */ /* 0x000fe4000f8e02ff */
[----:B------:R-:W-:Y:S01]  /*124e0*/  IMAD R171, R37, UR53, RZ ;  /* 0x0000003525ab7c24 */ /* 0x000fe2000f8e02ff */
[-C--:B------:R-:W-:Y:S01]  /*124f0*/  LEA.HI.X.SX32 R37, R50, R3.reuse, 0x2, P4 ;  /* 0x0000000332257211 */ /* 0x080fe200020f16ff */
[----:B------:R-:W-:Y:S01]  /*12500*/  IMAD R61, R61, UR4, RZ ;  /* 0x000000043d3d7c24 */ /* 0x000fe2000f8e02ff */
[-C--:B------:R-:W-:Y:S01]  /*12510*/  LEA.HI.X.SX32 R39, R39, R3.reuse, 0x2, P5 ;  /* 0x0000000327277211 */ /* 0x080fe200028f16ff */
[----:B------:R-:W-:Y:S01]  /*12520*/  IMAD.MOV.U32 R17, RZ, RZ, R252 ;  /* 0x000000ffff117224 */ /* 0x000fe200078e00fc */
[----:B------:R-:W-:Y:S01]  /*12530*/  LEA.HI.X.SX32 R41, R41, R3, 0x2, P6 ;  /* 0x0000000329297211 */ /* 0x000fe200030f16ff */
[----:B------:R-:W-:-:S02]  /*12540*/  IMAD R65, R65, UR4, RZ ;  /* 0x0000000441417c24 */ /* 0x000fc4000f8e02ff */
[----:B------:R-:W-:Y:S01]  /*12550*/  IMAD R252, R52, UR4, RZ ;  /* 0x0000000434fc7c24 */ /* 0x000fe2000f8e02ff */
[----:B------:R-:W-:Y:S01]  /*12560*/  LEA R52, P5, R53, R0, 0x2 ;  /* 0x0000000035347211 */ /* 0x000fe200078a10ff */
[----:B------:R-:W-:Y:S01]  /*12570*/  IMAD R248, R56, UR4, RZ ;  /* 0x0000000438f87c24 */ /* 0x000fe2000f8e02ff */
[-C--:B------:R-:W-:Y:S01]  /*12580*/  LEA.HI.X.SX32 R45, R45, R3.reuse, 0x2, P1 ;  /* 0x000000032d2d7211 */ /* 0x080fe200008f16ff */
[----:B------:R-:W-:Y:S01]  /*12590*/  IMAD R250, R54, UR4, RZ ;  /* 0x0000000436fa7c24 */ /* 0x000fe2000f8e02ff */
[-C--:B------:R-:W-:Y:S01]  /*125a0*/  LEA.HI.X.SX32 R49, R49, R3.reuse, 0x2, P3 ;  /* 0x0000000331317211 */ /* 0x080fe200018f16ff */
[----:B------:R-:W-:Y:S01]  /*125b0*/  IMAD R246, R58, UR4, RZ ;  /* 0x000000043af67c24 */ /* 0x000fe2000f8e02ff */
[----:B------:R-:W-:Y:S01]  /*125c0*/  STL.64 [R1+0x20b8], R36 ;  /* 0x0020b82401007387 */ /* 0x000fe20000100a00 */
[----:B------:R-:W-:Y:S01]  /*125d0*/  IMAD R242, R60, UR4, RZ ;  /* 0x000000043cf27c24 */ /* 0x000fe2000f8e02ff */
[----:B------:R-:W-:Y:S01]  /*125e0*/  LEA.HI.X.SX32 R53, R53, R3, 0x2, P5 ;  /* 0x0000000335357211 */ /* 0x000fe200028f16ff */
[----:B------:R-:W-:Y:S01]  /*125f0*/  IMAD R238, R64, UR4, RZ ;  /* 0x0000000440ee7c24 */ /* 0x000fe2000f8e02ff */
[----:B------:R-:W-:Y:S01]  /*12600*/  STL.64 [R1+0x2198], R40 ;  /* 0x0021982801007387 */ /* 0x000fe20000100a00 */
[----:B------:R-:W-:-:S02]  /*12610*/  IMAD R240, R62, UR4, RZ ;  /* 0x000000043ef07c24 */ /* 0x000fc4000f8e02ff */
[----:B------:R-:W-:Y:S02]  /*12620*/  IMAD R236, R66, UR4, RZ ;  /* 0x0000000442ec7c24 */ /* 0x000fe4000f8e02ff */
[----:B------:R-:W-:Y:S02]  /*12630*/  IMAD R235, R68, UR4, RZ ;  /* 0x0000000444eb7c24 */ /* 0x000fe4000f8e02ff */
[----:B------:R-:W-:Y:S02]  /*12640*/  IMAD R231, R72, UR4, RZ ;  /* 0x0000000448e77c24 */ /* 0x000fe4000f8e02ff */
[----:B------:R-:W-:Y:S02]  /*12650*/  IMAD R233, R70, UR4, RZ ;  /* 0x0000000446e97c24 */ /* 0x000fe4000f8e02ff */
[----:B------:R-:W-:Y:S02]  /*12660*/  IMAD R229, R74, UR4, RZ ;  /* 0x000000044ae57c24 */ /* 0x000fe4000f8e02ff */
        /* <DEDUP_REMOVED lines=19> */
[----:B--2---:R-:W-:Y:S02]  /*127a0*/  IMAD R43, R43, UR4, RZ ;  /* 0x000000042b2b7c24 */ /* 0x004fe4000f8e02ff */
[----:B---3--:R-:W-:-:S03]  /*127b0*/  IMAD R47, R47, UR4, RZ ;  /* 0x000000042f2f7c24 */ /* 0x008fc6000f8e02ff */
[-C--:B------:R-:W-:Y:S01]  /*127c0*/  LEA R42, P0, R43, R0.reuse, 0x2 ;  /* 0x000000002b2a7211 */ /* 0x080fe200078010ff */
[----:B----4-:R-:W-:Y:S01]  /*127d0*/  IMAD R51, R51, UR4, RZ ;  /* 0x0000000433337c24 */ /* 0x010fe2000f8e02ff */
[----:B------:R-:W-:Y:S01]  /*127e0*/  LEA R46, P2, R47, R0, 0x2 ;  /* 0x000000002f2e7211 */ /* 0x000fe200078410ff */
[----:B-----5:R-:W-:-:S03]  /*127f0*/  IMAD R55, R55, UR4, RZ ;  /* 0x0000000437377c24 */ /* 0x020fc6000f8e02ff */
[-C--:B------:R-:W-:Y:S01]  /*12800*/  LEA R50, P4, R51, R0.reuse, 0x2 ;  /* 0x0000000033327211 */ /* 0x080fe200078810ff */
[----:B------:R-:W-:Y:S01]  /*12810*/  IMAD R59, R59, UR4, RZ ;  /* 0x000000043b3b7c24 */ /* 0x000fe2000f8e02ff */
[-C--:B------:R-:W-:Y:S01]  /*12820*/  LEA.HI.X.SX32 R43, R43, R3.reuse, 0x2, P0 ;  /* 0x000000032b2b7211 */ /* 0x080fe200000f16ff */
[----:B------:R-:W-:Y:S01]  /*12830*/  IMAD R63, R63, UR4, RZ ;  /* 0x000000043f3f7c24 */ /* 0x000fe2000f8e02ff */
[-C--:B------:R-:W-:Y:S02]  /*12840*/  LEA R54, P6, R55, R0.reuse, 0x2 ;  /* 0x0000000037367211 */ /* 0x080fe400078c10ff */
[-C--:B------:R-:W-:Y:S01]  /*12850*/  LEA R56, P0, R57, R0.reuse, 0x2 ;  /* 0x0000000039387211 */ /* 0x080fe200078010ff */
[----:B------:R-:W-:Y:S01]  /*12860*/  IMAD R67, R67, UR4, RZ ;  /* 0x0000000443437c24 */ /* 0x000fe2000f8e02ff */
[-C--:B------:R-:W-:Y:S02]  /*12870*/  LEA R58, P1, R59, R0.reuse, 0x2 ;  /* 0x000000003b3a7211 */ /* 0x080fe400078210ff */
[----:B------:R-:W-:Y:S01]  /*12880*/  LEA.HI.X.SX32 R47, R47, R3, 0x2, P2 ;  /* 0x000000032f2f7211 */ /* 0x000fe200010f16ff */
[----:B------:R-:W-:Y:S01]  /*12890*/  IMAD R69, R69, UR4, RZ ;  /* 0x0000000445457c24 */ /* 0x000fe2000f8e02ff */
[----:B------:R-:W-:-:S02]  /*128a0*/  LEA R60, P2, R61, R0, 0x2 ;  /* 0x000000003d3c7211 */ /* 0x000fc400078410ff */
[-C--:B------:R-:W-:Y:S01]  /*128b0*/  LEA.HI.X.SX32 R51, R51, R3.reuse, 0x2, P4 ;  /* 0x0000000333337211 */ /* 0x080fe200020f16ff */
[----:B------:R-:W-:Y:S01]  /*128c0*/  IMAD R71, R71, UR4, RZ ;  /* 0x0000000447477c24 */ /* 0x000fe2000f8e02ff */
[-C--:B------:R-:W-:Y:S01]  /*128d0*/  LEA R62, P3, R63, R0.reuse, 0x2 ;  /* 0x000000003f3e7211 */ /* 0x080fe200078610ff */
[----:B------:R-:W-:Y:S01]  /*128e0*/  IMAD R73, R73, UR4, RZ ;  /* 0x0000000449497c24 */ /* 0x000fe2000f8e02ff */
[-C--:B------:R-:W-:Y:S01]  /*128f0*/  LEA R64, P4, R65, R0.reuse, 0x2 ;  /* 0x0000000041407211 */ /* 0x080fe200078810ff */
[----:B------:R-:W-:Y:S01]  /*12900*/  STL.64 [R1+0x2130], R42 ;  /* 0x0021302a01007387 */ /* 0x000fe20000100a00 */
[----:B------:R-:W-:Y:S01]  /*12910*/  IMAD R75, R75, UR4, RZ ;  /* 0x000000044b4b7c24 */ /* 0x000fe2000f8e02ff */
[----:B------:R-:W-:Y:S02]  /*12920*/  LEA R66, P5, R67, R0, 0x2 ;  /* 0x0000000043427211 */ /* 0x000fe400078a10ff */
[----:B------:R-:W-:Y:S01]  /*12930*/  STL.64 [R1+0x20c0], R44 ;  /* 0x0020c02c01007387 */ /* 0x000fe20000100a00 */
[----:B------:R-:W-:-:S02]  /*12940*/  LEA.HI.X.SX32 R55, R55, R3, 0x2, P6 ;  /* 0x0000000337377211 */ /* 0x000fc400030f16ff */
[-C--:B------:R-:W-:Y:S01]  /*12950*/  LEA.HI.X.SX32 R57, R57, R3.reuse, 0x2, P0 ;  /* 0x0000000339397211 */ /* 0x080fe200000f16ff */
[----:B------:R-:W-:Y:S01]  /*12960*/  IMAD R77, R77, UR4, RZ ;  /* 0x000000044d4d7c24 */ /* 0x000fe2000f8e02ff */
[-C--:B------:R-:W-:Y:S01]  /*12970*/  LEA R68, P6, R69, R0.reuse, 0x2 ;  /* 0x0000000045447211 */ /* 0x080fe200078c10ff */
[----:B------:R-:W-:Y:S01]  /*12980*/  STL.64 [R1+0x21a0], R48 ;  /* 0x0021a03001007387 */ /* 0x000fe20000100a00 */
[-C--:B------:R-:W-:Y:S01]  /*12990*/  LEA.HI.X.SX32 R59, R59, R3.reuse, 0x2, P1 ;  /* 0x000000033b3b7211 */ /* 0x080fe200008f16ff */
[----:B------:R-:W-:Y:S01]  /*129a0*/  IMAD R9, R9, UR4, RZ ;  /* 0x0000000409097c24 */ /* 0x000fe2000f8e02ff */
[-C--:B------:R-:W-:Y:S01]  /*129b0*/  LEA R70, P0, R71, R0.reuse, 0x2 ;  /* 0x0000000047467211 */ /* 0x080fe200078010ff */
[----:B------:R-:W-:Y:S01]  /*129c0*/  IMAD R8, R8, UR4, RZ ;  /* 0x0000000408087c24 */ /* 0x000fe2000f8e02ff */
[-C--:B------:R-:W-:Y:S01]  /*129d0*/  LEA R72, P1, R73, R0.reuse, 0x2 ;  /* 0x0000000049487211 */ /* 0x080fe200078210ff */
[----:B------:R-:W-:Y:S01]  /*129e0*/  STL.64 [R1+0x2138], R50 ;  /* 0x0021383201007387 */ /* 0x000fe20000100a00 */
[-C--:B------:R-:W-:Y:S01]  /*129f0*/  LEA.HI.X.SX32 R61, R61, R3.reuse, 0x2, P2 ;  /* 0x000000033d3d7211 */ /* 0x080fe200010f16ff */
[----:B------:R-:W-:Y:S01]  /*12a00*/  IMAD R7, R7, UR4, RZ ;  /* 0x0000000407077c24 */ /* 0x000fe2000f8e02ff */
[-C--:B------:R-:W-:Y:S01]  /*12a10*/  LEA R74, P2, R75, R0.reuse, 0x2 ;  /* 0x000000004b4a7211 */ /* 0x080fe200078410ff */
[----:B------:R-:W-:Y:S01]  /*12a20*/  STL.64 [R1+0x20c8], R52 ;  /* 0x0020c83401007387 */ /* 0x000fe20000100a00 */
[-C--:B------:R-:W-:Y:S01]  /*12a30*/  LEA.HI.X.SX32 R63, R63, R3.reuse, 0x2, P3 ;  /* 0x000000033f3f7211 */ /* 0x080fe200018f16ff */
[----:B------:R-:W-:Y:S01]  /*12a40*/  IMAD R5, R5, UR4, RZ ;  /* 0x0000000405057c24 */ /* 0x000fe2000f8e02ff */
[-C--:B------:R-:W-:Y:S01]  /*12a50*/  LEA.HI.X.SX32 R65, R65, R3.reuse, 0x2, P4 ;  /* 0x0000000341417211 */ /* 0x080fe200020f16ff */
[----:B------:R-:W-:Y:S01]  /*12a60*/  STL.64 [R1+0x21a8], R56 ;  /* 0x0021a83801007387 */ /* 0x000fe20000100a00 */
[-C--:B------:R-:W-:Y:S01]  /*12a70*/  LEA R76, P3, R77, R0.reuse, 0x2 ;  /* 0x000000004d4c7211 */ /* 0x080fe200078610ff */
[----:B------:R-:W-:Y:S01]  /*12a80*/  IMAD R4, R4, UR4, RZ ;  /* 0x0000000404047c24 */ /* 0x000fe2000f8e02ff */
[----:B------:R-:W-:Y:S01]  /*12a90*/  LEA.HI.X.SX32 R67, R67, R3, 0x2, P5 ;  /* 0x0000000343437211 */ /* 0x000fe200028f16ff */
[----:B------:R-:W-:Y:S01]  /*12aa0*/  STL.64 [R1+0x2140], R58 ;  /* 0x0021403a01007387 */ /* 0x000fe20000100a00 */
[-C--:B------:R-:W-:Y:S01]  /*12ab0*/  LEA R78, P4, R9, R0.reuse, 0x2 ;  /* 0x00000000094e7211 */ /* 0x080fe200078810ff */
[----:B------:R-:W-:Y:S01]  /*12ac0*/  IMAD R89, R89, UR4, RZ ;  /* 0x0000000459597c24 */ /* 0x000fe2000f8e02ff */
[----:B------:R-:W-:-:S02]  /*12ad0*/  LEA R80, P5, R8, R0, 0x2 ;  /* 0x0000000008507211 */ /* 0x000fc400078a10ff */
        /* <DEDUP_REMOVED lines=10> */
[-C--:B------:R-:W-:Y:S01]  /*12b80*/  LEA.HI.X.SX32 R75, R75, R3.reuse, 0x2, P2 ;  /* 0x000000034b4b7211 */ /* 0x080fe200010f16ff */
[----:B------:R-:W-:Y:S01]  /*12b90*/  IMAD R97, R97, UR4, RZ ;  /* 0x0000000461617c24 */ /* 0x000fe2000f8e02ff */
[-C--:B------:R-:W-:Y:S01]  /*12ba0*/  LEA R86, P1, R4, R0.reuse, 0x2 ;  /* 0x0000000004567211 */ /* 0x080fe200078210ff */
[----:B------:R-:W-:Y:S01]  /*12bb0*/  IMAD R210, R92, UR4, RZ ;  /* 0x000000045cd27c24 */ /* 0x000fe2000f8e02ff */
[-C--:B------:R-:W-:Y:S01]  /*12bc0*/  LEA R88, P2, R89, R0.reuse, 0x2 ;  /* 0x0000000059587211 */ /* 0x080fe200078410ff */
[----:B------:R-:W-:Y:S01]  /*12bd0*/  IMAD R99, R99, UR4, RZ ;  /* 0x0000000463637c24 */ /* 0x000fe2000f8e02ff */
[-C--:B------:R-:W-:Y:S01]  /*12be0*/  LEA.HI.X.SX32 R77, R77, R3.reuse, 0x2, P3 ;  /* 0x000000034d4d7211 */ /* 0x080fe200018f16ff */
[----:B------:R-:W-:Y:S01]  /*12bf0*/  IMAD R215, R83, UR4, RZ ;  /* 0x0000000453d77c24 */ /* 0x000fe2000f8e02ff */
[----:B------:R-:W-:Y:S01]  /*12c00*/  STL.64 [R1+0x2148], R66 ;  /* 0x0021484201007387 */ /* 0x000fe20000100a00 */
[----:B------:R-:W-:Y:S01]  /*12c10*/  IMAD R101, R101, UR4, RZ ;  /* 0x0000000465657c24 */ /* 0x000fe2000f8e02ff */
[-C--:B------:R-:W-:Y:S01]  /*12c20*/  LEA R90, P3, R91, R0.reuse, 0x2 ;  /* 0x000000005b5a7211 */ /* 0x080fe200078610ff */
[----:B------:R-:W-:Y:S01]  /*12c30*/  IMAD R180, R216, UR4, RZ ;  /* 0x00000004d8b47c24 */ /* 0x000fe2000f8e02ff */
[-C--:B------:R-:W-:Y:S01]  /*12c40*/  LEA.HI.X.SX32 R79, R9, R3.reuse, 0x2, P4 ;  /* 0x00000003094f7211 */ /* 0x080fe200020f16ff */
        /* <DEDUP_REMOVED lines=40> */
[-C--:B------:R-:W-:Y:S01]  /*12ed0*/  LEA R106, P4, R107, R0.reuse, 0x2 ;  /* 0x000000006b6a7211 */ /* 0x080fe200078810ff */
[----:B------:R-:W-:Y:S01]  /*12ee0*/  IMAD R230, R112, UR4, RZ ;  /* 0x0000000470e67c24 */ /* 0x000fe2000f8e02ff */
[-C--:B------:R-:W-:Y:S01]  /*12ef0*/  LEA.HI.X.SX32 R95, R95, R3.reuse, 0x2, P5 ;  /* 0x000000035f5f7211 */ /* 0x080fe200028f16ff */
[----:B------:R-:W-:Y:S01]  /*12f00*/  STL.64 [R1+0x20e8], R84 ;  /* 0x0020e85401007387 */ /* 0x000fe20000100a00 */
[-C--:B------:R-:W-:Y:S01]  /*12f10*/  LEA.HI.X.SX32 R97, R97, R3.reuse, 0x2, P6 ;  /* 0x0000000361617211 */ /* 0x080fe200030f16ff */
[----:B------:R-:W-:Y:S01]  /*12f20*/  IMAD R119, R119, UR4, RZ ;  /* 0x0000000477777c24 */ /* 0x000fe2000f8e02ff */
[-C--:B------:R-:W-:Y:S01]  /*12f30*/  LEA R108, P5, R109, R0.reuse, 0x2 ;  /* 0x000000006d6c7211 */ /* 0x080fe200078a10ff */
[----:B------:R-:W-:Y:S01]  /*12f40*/  IMAD R232, R114, UR4, RZ ;  /* 0x0000000472e87c24 */ /* 0x000fe2000f8e02ff */
[-C--:B------:R-:W-:Y:S01]  /*12f50*/  LEA.HI.X.SX32 R99, R99, R3.reuse, 0x2, P0 ;  /* 0x0000000363637211 */ /* 0x080fe200000f16ff */
[----:B------:R-:W-:Y:S01]  /*12f60*/  STL.64 [R1+0x21c8], R88 ;  /* 0x0021c85801007387 */ /* 0x000fe20000100a00 */
        /* <DEDUP_REMOVED lines=8> */
[----:B------:R-:W-:Y:S01]  /*12ff0*/  IMAD R228, R110, UR4, RZ ;  /* 0x000000046ee47c24 */ /* 0x000fe2000f8e02ff */
[-C--:B------:R-:W-:Y:S01]  /*13000*/  LEA.HI.X.SX32 R105, R105, R3.reuse, 0x2, P3 ;  /* 0x0000000369697211 */ /* 0x080fe200018f16ff */
[----:B------:R-:W-:Y:S01]  /*13010*/  STL.64 [R1+0x20f0], R92 ;  /* 0x0020f05c01007387 */ /* 0x000fe20000100a00 */
[-C--:B------:R-:W-:Y:S01]  /*13020*/  LEA R116, P2, R117, R0.reuse, 0x2 ;  /* 0x0000000075747211 */ /* 0x080fe200078410ff */
[----:B------:R-:W-:Y:S01]  /*13030*/  IMAD R121, R121, UR4, RZ ;  /* 0x0000000479797c24 */ /* 0x000fe2000f8e02ff */
[-C--:B------:R-:W-:Y:S01]  /*13040*/  LEA.HI.X.SX32 R107, R107, R3.reuse, 0x2, P4 ;  /* 0x000000036b6b7211 */ /* 0x080fe200020f16ff */
[----:B------:R-:W-:Y:S01]  /*13050*/  STL.64 [R1+0x21d0], R96 ;  /* 0x0021d06001007387 */ /* 0x000fe20000100a00 */
[-C--:B------:R-:W-:Y:S01]  /*13060*/  LEA R110, P6, R111, R0.reuse, 0x2 ;  /* 0x000000006f6e7211 */ /* 0x080fe200078c10ff */
        /* <DEDUP_REMOVED lines=18> */
[----:B------:R-:W-:Y:S01]  /*13190*/  STL.64 [R1+0x2100], R108 ;  /* 0x0021006c01007387 */ /* 0x000fe20000100a00 */
[-C--:B------:R-:W-:Y:S01]  /*131a0*/  LEA.HI.X.SX32 R17, R118, R3.reuse, 0x2, P3 ;  /* 0x0000000376117211 */ /* 0x080fe200018f16ff */
[----:B------:R-:W-:Y:S01]  /*131b0*/  IMAD R126, R126, UR4, RZ ;  /* 0x000000047e7e7c24 */ /* 0x000fe2000f8e02ff */
[-C--:B------:R-:W-:Y:S01]  /*131c0*/  LEA R32, P6, R121, R0.reuse, 0x2 ;  /* 0x0000000079207211 */ /* 0x080fe200078c10ff */
[----:B------:R-:W-:Y:S01]  /*131d0*/  STL.64 [R1+0x21e0], R112 ;  /* 0x0021e07001007387 */ /* 0x000fe20000100a00 */
[-C--:B------:R-:W-:Y:S01]  /*131e0*/  LEA R18, P1, R123, R0.reuse, 0x2 ;  /* 0x000000007b127211 */ /* 0x080fe200078210ff */
[----:B------:R-:W-:Y:S01]  /*131f0*/  IMAD R127, R127, UR4, RZ ;  /* 0x000000047f7f7c24 */ /* 0x000fe2000f8e02ff */
[-C--:B------:R-:W-:Y:S01]  /*13200*/  LEA.HI.X.SX32 R13, R119, R3.reuse, 0x2, P4 ;  /* 0x00000003770d7211 */ /* 0x080fe200020f16ff */
[----:B------:R-:W-:Y:S01]  /*13210*/  STL.64 [R1+0x2178], R114 ;  /* 0x0021787201007387 */ /* 0x000fe20000100a00 */
[-C--:B------:R-:W-:Y:S01]  /*13220*/  LEA.HI.X.SX32 R11, R120, R3.reuse, 0x2, P5 ;  /* 0x00000003780b7211 */ /* 0x080fe200028f16ff */
[----:B------:R-:W-:Y:S01]  /*13230*/  IMAD R128, R128, UR4, RZ ;  /* 0x0000000480807c24 */ /* 0x000fe2000f8e02ff */
[-C--:B------:R-:W-:Y:S01]  /*13240*/  LEA.HI.X.SX32 R25, R122, R3.reuse, 0x2, P0 ;  /* 0x000000037a197211 */ /* 0x080fe200000f16ff */
[----:B------:R-:W-:Y:S01]  /*13250*/  STL.64 [R1+0x2108], R116 ;  /* 0x0021087401007387 */ /* 0x000fe20000100a00 */
[-C--:B------:R-:W-:Y:S01]  /*13260*/  LEA.HI.X.SX32 R33, R121, R3.reuse, 0x2, P6 ;  /* 0x0000000379217211 */ /* 0x080fe200030f16ff */
[----:B------:R-:W-:Y:S01]  /*13270*/  IMAD R129, R129, UR4, RZ ;  /* 0x0000000481817c24 */ /* 0x000fe2000f8e02ff */
[----:B------:R-:W-:Y:S01]  /*13280*/  LEA.HI.X.SX32 R19, R123, R3, 0x2, P1 ;  /* 0x000000037b137211 */ /* 0x000fe200008f16ff */
[----:B------:R1:W-:Y:S01]  /*13290*/  STL.64 [R1+0x210], R16 ;  /* 0x0002101001007387 */ /* 0x0003e20000100a00 */
[----:B------:R-:W-:Y:S01]  /*132a0*/  IMAD R130, R130, UR4, RZ ;  /* 0x0000000482827c24 */ /* 0x000fe2000f8e02ff */
[-C--:B------:R-:W-:Y:S01]  /*132b0*/  LEA R26, P2, R124, R0.reuse, 0x2 ;  /* 0x000000007c1a7211 */ /* 0x080fe200078410ff */
[----:B------:R-:W-:Y:S01]  /*132c0*/  IMAD R178, R178, UR4, RZ ;  /* 0x00000004b2b27c24 */ /* 0x000fe2000f8e02ff */
[----:B------:R2:W-:Y:S01]  /*132d0*/  STL.64 [R1+0x218], R12 ;  /* 0x0002180c01007387 */ /* 0x0005e20000100a00 */
[-C--:B------:R-:W-:Y:S01]  /*132e0*/  LEA R8, P6, R128, R0.reuse, 0x2 ;  /* 0x0000000080087211 */ /* 0x080fe200078c10ff */
[----:B------:R-:W-:Y:S01]  /*132f0*/  IMAD R186, R186, UR4, RZ ;  /* 0x00000004baba7c24 */ /* 0x000fe2000f8e02ff */
[----:B------:R-:W3:Y:S01]  /*13300*/  LDC R7, c[0x0][0x230] ;  /* 0x00008c00ff077b82 */ /* 0x000ee20000000800 */
[----:B------:R4:W-:Y:S01]  /*13310*/  STL.64 [R1+0x220], R10 ;  /* 0x0002200a01007387 */ /* 0x0009e20000100a00 */
[----:B-1----:R-:W-:-:S03]  /*13320*/  LEA R16, P3, R125, R0, 0x2 ;  /* 0x000000007d107211 */ /* 0x002fc600078610ff */
[----:B------:R1:W-:Y:S01]  /*13330*/  STL.64 [R1+0x230], R24 ;  /* 0x0002301801007387 */ /* 0x0003e20000100a00 */
[----:B--2---:R-:W-:-:S03]  /*13340*/  LEA R12, P4, R126, R0, 0x2 ;  /* 0x000000007e0c7211 */ /* 0x004fc600078810ff */
[----:B------:R-:W-:Y:S01]  /*13350*/  STL.64 [R1+0x228], R32 ;  /* 0x0002282001007387 */ /* 0x000fe20000100a00 */
[-C--:B------:R-:W-:Y:S02]  /*13360*/  LEA.HI.X.SX32 R17, R125, R3.reuse, 0x2, P3 ;  /* 0x000000037d117211 */ /* 0x080fe400018f16ff */
[-C--:B----4-:R-:W-:Y:S01]  /*13370*/  LEA R10, P5, R127, R0.reuse, 0x2 ;  /* 0x000000007f0a7211 */ /* 0x090fe200078a10ff */
[----:B------:R2:W-:Y:S01]  /*13380*/  STL.64 [R1+0x238], R18 ;  /* 0x0002381201007387 */ /* 0x0005e20000100a00 */
[-C--:B------:R-:W-:Y:S02]  /*13390*/  LEA.HI.X.SX32 R27, R124, R3.reuse, 0x2, P2 ;  /* 0x000000037c1b7211 */ /* 0x080fe400010f16ff */
[----:B------:R-:W-:Y:S02]  /*133a0*/  LEA.HI.X.SX32 R13, R126, R3, 0x2, P4 ;  /* 0x000000037e0d7211 */ /* 0x000fe400020f16ff */
[-C--:B-1----:R-:W-:Y:S02]  /*133b0*/  LEA R24, P0, R129, R0.reuse, 0x2 ;  /* 0x0000000081187211 */ /* 0x082fe400078010ff */
[----:B------:R-:W-:-:S02]  /*133c0*/  LEA R4, P2, R178, R0, 0x2 ;  /* 0x00000000b2047211 */ /* 0x000fc400078410ff */
[-C--:B------:R-:W-:Y:S02]  /*133d0*/  LEA.HI.X.SX32 R11, R127, R3.reuse, 0x2, P5 ;  /* 0x000000037f0b7211 */ /* 0x080fe400028f16ff */
[-C--:B--2---:R-:W-:Y:S01]  /*133e0*/  LEA R18, P1, R130, R0.reuse, 0x2 ;  /* 0x0000000082127211 */ /* 0x084fe200078210ff */
[----:B------:R1:W-:Y:S01]  /*133f0*/  STL.64 [R1+0x248], R16 ;  /* 0x0002481001007387 */ /* 0x0003e20000100a00 */
[-C--:B------:R-:W-:Y:S02]  /*13400*/  LEA.HI.X.SX32 R9, R128, R3.reuse, 0x2, P6 ;  /* 0x0000000380097211 */ /* 0x080fe400030f16ff */
[-C--:B------:R-:W-:Y:S01]  /*13410*/  LEA.HI.X.SX32 R25, R129, R3.reuse, 0x2, P0 ;  /* 0x0000000381197211 */ /* 0x080fe200000f16ff */
[----:B------:R-:W-:Y:S01]  /*13420*/  STL.64 [R1+0x240], R26 ;  /* 0x0002401a01007387 */ /* 0x000fe20000100a00 */
[-C--:B------:R-:W-:Y:S02]  /*13430*/  LEA.HI.X.SX32 R19, R130, R3.reuse, 0x2, P1 ;  /* 0x0000000382137211 */ /* 0x080fe400008f16ff */
[----:B------:R-:W-:Y:S01]  /*13440*/  LEA.HI.X.SX32 R5, R178, R3, 0x2, P2 ;  /* 0x00000003b2057211 */ /* 0x000fe200010f16ff */
[----:B------:R2:W-:Y:S01]  /*13450*/  STL.64 [R1+0x250], R12 ;  /* 0x0002500c01007387 */ /* 0x0005e20000100a00 */
[----:B-1----:R-:W-:-:S03]  /*13460*/  LEA R16, P3, R180, R0, 0x2 ;  /* 0x00000000b4107211 */ /* 0x002fc600078610ff */
[----:B------:R1:W-:Y:S04]  /*13470*/  STL.64 [R1+0x258], R10 ;  /* 0x0002580a01007387 */ /* 0x0003e80000100a00 */
[----:B------:R4:W-:Y:S01]  /*13480*/  STL.64 [R1+0x260], R8 ;  /* 0x0002600801007387 */ /* 0x0009e20000100a00 */
[----:B--2---:R-:W-:-:S03]  /*13490*/  LEA R12, P4, R181, R0, 0x2 ;  /* 0x00000000b50c7211 */ /* 0x004fc600078810ff */
[----:B------:R2:W-:Y:S01]  /*134a0*/  STL.64 [R1+0x268], R24 ;  /* 0x0002681801007387 */ /* 0x0005e20000100a00 */
[-C--:B------:R-:W-:Y:S02]  /*134b0*/  LEA.HI.X.SX32 R17, R180, R3.reuse, 0x2, P3 ;  /* 0x00000003b4117211 */ /* 0x080fe400018f16ff */
[CC--:B-1----:R-:W-:Y:S01]  /*134c0*/  LEA R10, P5, R182.reuse, R0.reuse, 0x2 ;  /* 0x00000000b60a7211 */ /* 0x0c2fe200078a10ff */
[----:B------:R1:W-:Y:S01]  /*134d0*/  STL.64 [R1+0x270], R18 ;  /* 0x0002701201007387 */ /* 0x0003e20000100a00 */
[-C--:B------:R-:W-:Y:S02]  /*134e0*/  LEA.HI.X.SX32 R13, R181, R3.reuse, 0x2, P4 ;  /* 0x00000003b50d7211 */ /* 0x080fe400020f16ff */
[-C--:B----4-:R-:W-:Y:S01]  /*134f0*/  LEA R8, P6, R183, R0.reuse, 0x2 ;  /* 0x00000000b7087211 */ /* 0x090fe200078c10ff */
[----:B------:R4:W-:Y:S01]  /*13500*/  STL.64 [R1+0x278], R4 ;  /* 0x0002780401007387 */ /* 0x0009e20000100a00 */
[----:B------:R-:W-:Y:S02]  /*13510*/  LEA.HI.X.SX32 R11, R182, R3, 0x2, P5 ;  /* 0x00000003b60b7211 */ /* 0x000fe400028f16ff */
[----:B--2---:R-:W-:-:S02]  /*13520*/  LEA R24, P0, R184, R0, 0x2 ;  /* 0x00000000b8187211 */ /* 0x004fc400078010ff */
[-C--:B------:R-:W-:Y:S02]  /*13530*/  LEA.HI.X.SX32 R9, R183, R3.reuse, 0x2, P6 ;  /* 0x00000003b7097211 */ /* 0x080fe400030f16ff */
[CC--:B-1----:R-:W-:Y:S01]  /*13540*/  LEA R18, P1, R185.reuse, R0.reuse, 0x2 ;  /* 0x00000000b9127211 */ /* 0x0c2fe200078210ff */
[----:B------:R1:W-:Y:S01]  /*13550*/  STL.64 [R1+0x280], R16 ;  /* 0x0002801001007387 */ /* 0x0003e20000100a00 */
[-C--:B------:R-:W-:Y:S02]  /*13560*/  LEA.HI.X.SX32 R25, R184, R3.reuse, 0x2, P0 ;  /* 0x00000003b8197211 */ /* 0x080fe400000f16ff */
[----:B----4-:R-:W-:Y:S01]  /*13570*/  LEA R4, P2, R186, R0, 0x2 ;  /* 0x00000000ba047211 */ /* 0x010fe200078410ff */
        /* <DEDUP_REMOVED lines=8> */
[----:B--2---:R-:W-:-:S03]  /*13600*/  LEA R12, P4, R188, R0, 0x2 ;  /* 0x00000000bc0c7211 */ /* 0x004fc600078810ff */
[----:B------:R2:W-:Y:S01]  /*13610*/  STL.64 [R1+0x2a0], R24 ;  /* 0x0002a01801007387 */ /* 0x0005e20000100a00 */
[-C--:B------:R-:W-:Y:S02]  /*13620*/  LEA.HI.X.SX32 R17, R187, R3.reuse, 0x2, P3 ;  /* 0x00000003bb117211 */ /* 0x080fe400018f16ff */
[-C--:B----4-:R-:W-:Y:S01]  /*13630*/  LEA R10, P5, R189, R0.reuse, 0x2 ;  /* 0x00000000bd0a7211 */ /* 0x090fe200078a10ff */
[----:B------:R4:W-:Y:S01]  /*13640*/  STL.64 [R1+0x2a8], R18 ;  /* 0x0002a81201007387 */ /* 0x0009e20000100a00 */
[----:B------:R-:W-:Y:S01]  /*13650*/  IMAD R194, R194, UR4, RZ ;  /* 0x00000004c2c27c24 */ /* 0x000fe2000f8e02ff */
[-C--:B-1----:R-:W-:Y:S02]  /*13660*/  LEA R8, P6, R190, R0.reuse, 0x2 ;  /* 0x00000000be087211 */ /* 0x082fe400078c10ff */
[----:B------:R1:W-:Y:S01]  /*13670*/  STL.64 [R1+0x2b0], R4 ;  /* 0x0002b00401007387 */ /* 0x0003e20000100a00 */
[-C--:B------:R-:W-:Y:S01]  /*13680*/  LEA.HI.X.SX32 R13, R188, R3.reuse, 0x2, P4 ;  /* 0x00000003bc0d7211 */ /* 0x080fe200020f16ff */
[----:B------:R-:W-:Y:S01]  /*13690*/  IMAD R195, R195, UR4, RZ ;  /* 0x00000004c3c37c24 */ /* 0x000fe2000f8e02ff */
[----:B--2---:R-:W-:Y:S01]  /*136a0*/  LEA R24, P0, R191, R0, 0x2 ;  /* 0x00000000bf187211 */ /* 0x004fe200078010ff */
[----:B------:R-:W-:Y:S01]  /*136b0*/  IMAD R196, R196, UR4, RZ ;  /* 0x00000004c4c47c24 */ /* 0x000fe2000f8e02ff */
[----:B------:R-:W-:-:S02]  /*136c0*/  LEA.HI.X.SX32 R11, R189, R3, 0x2, P5 ;  /* 0x00000003bd0b7211 */ /* 0x000fc400028f16ff */
[-C--:B----4-:R-:W-:Y:S01]  /*136d0*/  LEA R18, P1, R192, R0.reuse, 0x2 ;  /* 0x00000000c0127211 */ /* 0x090fe200078210ff */
        /* <DEDUP_REMOVED lines=20> */
[-C--:B------:R-:W-:Y:S02]  /*13820*/  LEA.HI.X.SX32 R13, R195, R3.reuse, 0x2, P4 ;  /* 0x00000003c30d7211 */ /* 0x080fe400020f16ff */
[-C--:B-1----:R-:W-:Y:S01]  /*13830*/  LEA R8, P6, R197, R0.reuse, 0x2 ;  /* 0x00000000c5087211 */ /* 0x082fe200078c10ff */
[----:B------:R1:W-:Y:S01]  /*13840*/  STL.64 [R1+0x2e8], R4 ;  /* 0x0002e80401007387 */ /* 0x0003e20000100a00 */
[----:B------:R-:W-:Y:S01]  /*13850*/  IMAD R202, R202, UR4, RZ ;  /* 0x00000004caca7c24 */ /* 0x000fe2000f8e02ff */
[----:B--2---:R-:W-:Y:S01]  /*13860*/  LEA R24, P0, R198, R0, 0x2 ;  /* 0x00000000c6187211 */ /* 0x004fe200078010ff */
[----:B------:R-:W-:Y:S01]  /*13870*/  IMAD R203, R203, UR4, RZ ;  /* 0x00000004cbcb7c24 */ /* 0x000fe2000f8e02ff */
[----:B------:R-:W-:-:S02]  /*13880*/  LEA.HI.X.SX32 R11, R196, R3, 0x2, P5 ;  /* 0x00000003c40b7211 */ /* 0x000fc400028f16ff */
[-C--:B----4-:R-:W-:Y:S01]  /*13890*/  LEA R18, P1, R199, R0.reuse, 0x2 ;  /* 0x00000000c7127211 */ /* 0x090fe200078210ff */
[----:B------:R-:W-:Y:S01]  /*138a0*/  IMAD R204, R204, UR4, RZ ;  /* 0x00000004cccc7c24 */ /* 0x000fe2000f8e02ff */
[-C--:B------:R-:W-:Y:S02]  /*138b0*/  LEA.HI.X.SX32 R9, R197, R3.reuse, 0x2, P6 ;  /* 0x00000003c5097211 */ /* 0x080fe400030f16ff */
[-C--:B-1----:R-:W-:Y:S01]  /*138c0*/  LEA R4, P2, R200, R0.reuse, 0x2 ;  /* 0x00000000c8047211 */ /* 0x082fe200078410ff */
[----:B------:R-:W-:Y:S01]  /*138d0*/  IMAD R205, R205, UR4, RZ ;  /* 0x00000004cdcd7c24 */ /* 0x000fe2000f8e02ff */
[-C--:B------:R-:W-:Y:S01]  /*138e0*/  LEA.HI.X.SX32 R25, R198, R3.reuse, 0x2, P0 ;  /* 0x00000003c6197211 */ /* 0x080fe200000f16ff */
[----:B------:R1:W-:Y:S01]  /*138f0*/  STL.64 [R1+0x2f0], R16 ;  /* 0x0002f01001007387 */ /* 0x0003e20000100a00 */
[-C--:B------:R-:W-:Y:S01]  /*13900*/  LEA.HI.X.SX32 R19, R199, R3.reuse, 0x2, P1 ;  /* 0x00000003c7137211 */ /* 0x080fe200008f16ff */
[----:B------:R-:W-:Y:S01]  /*13910*/  ULDC UR4, c[0x0][0x240] ;  /* 0x0000900000047ab9 */ /* 0x000fe20000000800 */
[----:B------:R-:W-:Y:S01]  /*13920*/  LEA.HI.X.SX32 R5, R200, R3, 0x2, P2 ;  /* 0x00000003c8057211 */ /* 0x000fe200010f16ff */
[----:B------:R2:W-:Y:S04]  /*13930*/  STL.64 [R1+0x2f8], R12 ;  /* 0x0002f80c01007387 */ /* 0x0005e80000100a00 */
[----:B------:R4:W-:Y:S01]  /*13940*/  STL.64 [R1+0x300], R10 ;  /* 0x0003000a01007387 */ /* 0x0009e20000100a00 */
[----:B-1----:R-:W-:-:S03]  /*13950*/  LEA R16, P3, R201, R0, 0x2 ;  /* 0x00000000c9107211 */ /* 0x002fc600078610ff */
[----:B------:R1:W-:Y:S01]  /*13960*/  STL.64 [R1+0x308], R8 ;  /* 0x0003080801007387 */ /* 0x0003e20000100a00 */
[----:B--2---:R-:W-:-:S03]  /*13970*/  LEA R12, P4, R202, R0, 0x2 ;  /* 0x00000000ca0c7211 */ /* 0x004fc600078810ff */
[----:B------:R2:W-:Y:S01]  /*13980*/  STL.64 [R1+0x310], R24 ;  /* 0x0003101801007387 */ /* 0x0005e20000100a00 */
[-C--:B------:R-:W-:Y:S02]  /*13990*/  LEA.HI.X.SX32 R17, R201, R3.reuse, 0x2, P3 ;  /* 0x00000003c9117211 */ /* 0x080fe400018f16ff */
[CC--:B----4-:R-:W-:Y:S01]  /*139a0*/  LEA R10, P5, R203.reuse, R0.reuse, 0x2 ;  /* 0x00000000cb0a7211 */ /* 0x0d0fe200078a10ff */
[----:B------:R4:W-:Y:S01]  /*139b0*/  STL.64 [R1+0x318], R18 ;  /* 0x0003181201007387 */ /* 0x0009e20000100a00 */
[-C--:B------:R-:W-:Y:S02]  /*139c0*/  LEA.HI.X.SX32 R13, R202, R3.reuse, 0x2, P4 ;  /* 0x00000003ca0d7211 */ /* 0x080fe400020f16ff */
[-C--:B-1----:R-:W-:Y:S01]  /*139d0*/  LEA R8, P6, R204, R0.reuse, 0x2 ;  /* 0x00000000cc087211 */ /* 0x082fe200078c10ff */
[----:B------:R1:W-:Y:S01]  /*139e0*/  STL.64 [R1+0x320], R4 ;  /* 0x0003200401007387 */ /* 0x0003e20000100a00 */
[----:B------:R-:W-:Y:S02]  /*139f0*/  LEA.HI.X.SX32 R11, R203, R3, 0x2, P5 ;  /* 0x00000003cb0b7211 */ /* 0x000fe400028f16ff */
[----:B--2---:R-:W-:-:S02]  /*13a00*/  LEA R24, P0, R205, R0, 0x2 ;  /* 0x00000000cd187211 */ /* 0x004fc400078010ff */
[-C--:B------:R-:W-:Y:S02]  /*13a10*/  LEA.HI.X.SX32 R9, R204, R3.reuse, 0x2, P6 ;  /* 0x00000003cc097211 */ /* 0x080fe400030f16ff */
[CC--:B----4-:R-:W-:Y:S01]  /*13a20*/  LEA R18, P1, R206.reuse, R0.reuse, 0x2 ;  /* 0x00000000ce127211 */ /* 0x0d0fe200078210ff */
[----:B------:R2:W-:Y:S01]  /*13a30*/  STL.64 [R1+0x328], R16 ;  /* 0x0003281001007387 */ /* 0x0005e20000100a00 */
[-C--:B------:R-:W-:Y:S02]  /*13a40*/  LEA.HI.X.SX32 R25, R205, R3.reuse, 0x2, P0 ;  /* 0x00000003cd197211 */ /* 0x080fe400000f16ff */
[CC--:B-1----:R-:W-:Y:S01]  /*13a50*/  LEA R4, P2, R207.reuse, R0.reuse, 0x2 ;  /* 0x00000000cf047211 */ /* 0x0c2fe200078410ff */
[----:B------:R1:W-:Y:S01]  /*13a60*/  STL.64 [R1+0x330], R12 ;  /* 0x0003300c01007387 */ /* 0x0003e20000100a00 */
[-C--:B------:R-:W-:Y:S02]  /*13a70*/  LEA.HI.X.SX32 R19, R206, R3.reuse, 0x2, P1 ;  /* 0x00000003ce137211 */ /* 0x080fe400008f16ff */
[----:B------:R-:W-:Y:S01]  /*13a80*/  LEA.HI.X.SX32 R5, R207, R3, 0x2, P2 ;  /* 0x00000003cf057211 */ /* 0x000fe200010f16ff */
[----:B------:R4:W-:Y:S01]  /*13a90*/  STL.64 [R1+0x338], R10 ;  /* 0x0003380a01007387 */ /* 0x0009e20000100a00 */
[----:B--2---:R-:W-:-:S03]  /*13aa0*/  LEA R16, P3, R208, R0, 0x2 ;  /* 0x00000000d0107211 */ /* 0x004fc600078610ff */
[----:B------:R2:W-:Y:S01]  /*13ab0*/  STL.64 [R1+0x340], R8 ;  /* 0x0003400801007387 */ /* 0x0005e20000100a00 */
[----:B-1----:R-:W-:-:S03]  /*13ac0*/  LEA R12, P4, R209, R0, 0x2 ;  /* 0x00000000d10c7211 */ /* 0x002fc600078810ff */
[----:B------:R1:W-:Y:S01]  /*13ad0*/  STL.64 [R1+0x348], R24 ;  /* 0x0003481801007387 */ /* 0x0003e20000100a00 */
[-C--:B------:R-:W-:Y:S02]  /*13ae0*/  LEA.HI.X.SX32 R17, R208, R3.reuse, 0x2, P3 ;  /* 0x00000003d0117211 */ /* 0x080fe400018f16ff */
[CC--:B----4-:R-:W-:Y:S01]  /*13af0*/  LEA R10, P5, R210.reuse, R0.reuse, 0x2 ;  /* 0x00000000d20a7211 */ /* 0x0d0fe200078a10ff */
[----:B------:R4:W-:Y:S01]  /*13b00*/  STL.64 [R1+0x350], R18 ;  /* 0x0003501201007387 */ /* 0x0009e20000100a00 */
[-C--:B------:R-:W-:Y:S02]  /*13b10*/  LEA.HI.X.SX32 R13, R209, R3.reuse, 0x2, P4 ;  /* 0x00000003d10d7211 */ /* 0x080fe400020f16ff */
[-C--:B--2---:R-:W-:Y:S01]  /*13b20*/  LEA R8, P6, R211, R0.reuse, 0x2 ;  /* 0x00000000d3087211 */ /* 0x084fe200078c10ff */
[----:B------:R2:W-:Y:S01]  /*13b30*/  STL.64 [R1+0x358], R4 ;  /* 0x0003580401007387 */ /* 0x0005e20000100a00 */
[----:B------:R-:W-:Y:S02]  /*13b40*/  LEA.HI.X.SX32 R11, R210, R3, 0x2, P5 ;  /* 0x00000003d20b7211 */ /* 0x000fe400028f16ff */
[----:B-1----:R-:W-:-:S02]  /*13b50*/  LEA R24, P0, R212, R0, 0x2 ;  /* 0x00000000d4187211 */ /* 0x002fc400078010ff */
[-C--:B------:R-:W-:Y:S02]  /*13b60*/  LEA.HI.X.SX32 R9, R211, R3.reuse, 0x2, P6 ;  /* 0x00000003d3097211 */ /* 0x080fe400030f16ff */
[CC--:B----4-:R-:W-:Y:S01]  /*13b70*/  LEA R18, P1, R213.reuse, R0.reuse, 0x2 ;  /* 0x00000000d5127211 */ /* 0x0d0fe200078210ff */
[----:B------:R1:W-:Y:S01]  /*13b80*/  STL.64 [R1+0x360], R16 ;  /* 0x0003601001007387 */ /* 0x0003e20000100a00 */
[-C--:B------:R-:W-:Y:S02]  /*13b90*/  LEA.HI.X.SX32 R25, R212, R3.reuse, 0x2, P0 ;  /* 0x00000003d4197211 */ /* 0x080fe400000f16ff */
[CC--:B--2---:R-:W-:Y:S01]  /*13ba0*/  LEA R4, P2, R214.reuse, R0.reuse, 0x2 ;  /* 0x00000000d6047211 */ /* 0x0c4fe200078410ff */
[----:B------:R2:W-:Y:S01]  /*13bb0*/  STL.64 [R1+0x368], R12 ;  /* 0x0003680c01007387 */ /* 0x0005e20000100a00 */
[-C--:B------:R-:W-:Y:S02]  /*13bc0*/  LEA.HI.X.SX32 R19, R213, R3.reuse, 0x2, P1 ;  /* 0x00000003d5137211 */ /* 0x080fe400008f16ff */
[----:B------:R-:W-:Y:S01]  /*13bd0*/  LEA.HI.X.SX32 R5, R214, R3, 0x2, P2 ;  /* 0x00000003d6057211 */ /* 0x000fe200010f16ff */
        /* <DEDUP_REMOVED lines=56> */
[-C--:B----4-:R-:W-:Y:S01]  /*13f60*/  LEA R18, P1, R234, R0.reuse, 0x2 ;  /* 0x00000000ea127211 */ /* 0x090fe200078210ff */
[----:B------:R2:W-:Y:S01]  /*13f70*/  STL.64 [R1+0x410], R16 ;  /* 0x0004101001007387 */ /* 0x0005e20000100a00 */
[-C--:B------:R-:W-:Y:S01]  /*13f80*/  LEA.HI.X.SX32 R25, R233, R3.reuse, 0x2, P0 ;  /* 0x00000003e9197211 */ /* 0x080fe200000f16ff */
[----:B------:R-:W-:Y:S01]  /*13f90*/  IMAD R132, R132, UR4, RZ ;  /* 0x0000000484847c24 */ /* 0x000fe2000f8e02ff */
[----:B-1----:R-:W-:Y:S01]  /*13fa0*/  LEA R4, P2, R235, R0, 0x2 ;  /* 0x00000000eb047211 */ /* 0x002fe200078410ff */
[----:B------:R1:W-:Y:S01]  /*13fb0*/  STL.64 [R1+0x418], R12 ;  /* 0x0004180c01007387 */ /* 0x0003e20000100a00 */
[-C--:B------:R-:W-:Y:S01]  /*13fc0*/  LEA.HI.X.SX32 R19, R234, R3.reuse, 0x2, P1 ;  /* 0x00000003ea137211 */ /* 0x080fe200008f16ff */
[----:B------:R-:W-:Y:S01]  /*13fd0*/  IMAD R133, R133, UR5, RZ ;  /* 0x0000000585857c24 */ /* 0x000fe2000f8e02ff */
[----:B------:R-:W-:Y:S01]  /*13fe0*/  LEA.HI.X.SX32 R5, R235, R3, 0x2, P2 ;  /* 0x00000003eb057211 */ /* 0x000fe200010f16ff */
[----:B------:R4:W-:Y:S01]  /*13ff0*/  STL.64 [R1+0x420], R10 ;  /* 0x0004200a01007387 */ /* 0x0009e20000100a00 */
[----:B------:R-:W-:-:S02]  /*14000*/  IMAD R134, R134, UR6, RZ ;  /* 0x0000000686867c24 */ /* 0x000fc4000f8e02ff */
[----:B------:R-:W-:Y:S01]  /*14010*/  IMAD R135, R135, UR7, RZ ;  /* 0x0000000787877c24 */ /* 0x000fe2000f8e02ff */
[-C--:B--2---:R-:W-:Y:S01]  /*14020*/  LEA R16, P3, R236, R0.reuse, 0x2 ;  /* 0x00000000ec107211 */ /* 0x084fe200078610ff */
[----:B------:R2:W-:Y:S01]  /*14030*/  STL.64 [R1+0x428], R8 ;  /* 0x0004280801007387 */ /* 0x0005e20000100a00 */
[----:B------:R-:W-:Y:S02]  /*14040*/  IMAD R136, R136, UR8, RZ ;  /* 0x0000000888887c24 */ /* 0x000fe4000f8e02ff */
[----:B------:R-:W-:Y:S01]  /*14050*/  IMAD R137, R137, UR9, RZ ;  /* 0x0000000989897c24 */ /* 0x000fe2000f8e02ff */
[-C--:B-1----:R-:W-:Y:S01]  /*14060*/  LEA R12, P4, R238, R0.reuse, 0x2 ;  /* 0x00000000ee0c7211 */ /* 0x082fe200078810ff */
[----:B------:R1:W-:Y:S01]  /*14070*/  STL.64 [R1+0x430], R24 ;  /* 0x0004301801007387 */ /* 0x0003e20000100a00 */
[----:B------:R-:W-:Y:S01]  /*14080*/  IMAD R138, R138, UR10, RZ ;  /* 0x0000000a8a8a7c24 */ /* 0x000fe2000f8e02ff */
[-C--:B----4-:R-:W-:Y:S01]  /*14090*/  LEA R10, P5, R240, R0.reuse, 0x2 ;  /* 0x00000000f00a7211 */ /* 0x090fe200078a10ff */
[----:B------:R-:W-:Y:S01]  /*140a0*/  IMAD R139, R139, UR11, RZ ;  /* 0x0000000b8b8b7c24 */ /* 0x000fe2000f8e02ff */
[----:B------:R-:W-:Y:S01]  /*140b0*/  STL.64 [R1+0x438], R18 ;  /* 0x0004381201007387 */ /* 0x000fe20000100a00 */
[-C--:B------:R-:W-:Y:S01]  /*140c0*/  LEA.HI.X.SX32 R17, R236, R3.reuse, 0x2, P3 ;  /* 0x00000003ec117211 */ /* 0x080fe200018f16ff */
[----:B------:R-:W-:Y:S01]  /*140d0*/  IMAD R140, R140, UR12, RZ ;  /* 0x0000000c8c8c7c24 */ /* 0x000fe2000f8e02ff */
[----:B--2---:R-:W-:Y:S01]  /*140e0*/  LEA R8, P6, R242, R0, 0x2 ;  /* 0x00000000f2087211 */ /* 0x004fe200078c10ff */
[----:B------:R2:W-:Y:S01]  /*140f0*/  STL.64 [R1+0x440], R4 ;  /* 0x0004400401007387 */ /* 0x0005e20000100a00 */
[----:B------:R-:W-:Y:S01]  /*14100*/  LEA.HI.X.SX32 R13, R238, R3, 0x2, P4 ;  /* 0x00000003ee0d7211 */ /* 0x000fe200020f16ff */
[----:B------:R-:W-:-:S02]  /*14110*/  IMAD R141, R141, UR13, RZ ;  /* 0x0000000d8d8d7c24 */ /* 0x000fc4000f8e02ff */
[----:B------:R-:W-:Y:S01]  /*14120*/  IMAD R142, R142, UR14, RZ ;  /* 0x0000000e8e8e7c24 */ /* 0x000fe2000f8e02ff */
[-C--:B-1----:R-:W-:Y:S01]  /*14130*/  LEA R24, P0, R246, R0.reuse, 0x2 ;  /* 0x00000000f6187211 */ /* 0x082fe200078010ff */
[----:B------:R-:W-:Y:S01]  /*14140*/  IMAD R143, R143, UR15, RZ ;  /* 0x0000000f8f8f7c24 */ /* 0x000fe2000f8e02ff */
[-C--:B------:R-:W-:Y:S01]  /*14150*/  LEA.HI.X.SX32 R11, R240, R3.reuse, 0x2, P5 ;  /* 0x00000003f00b7211 */ /* 0x080fe200028f16ff */
[----:B------:R-:W-:Y:S01]  /*14160*/  IMAD R144, R144, UR16, RZ ;  /* 0x0000001090907c24 */ /* 0x000fe2000f8e02ff */
[-C--:B------:R-:W-:Y:S01]  /*14170*/  LEA.HI.X.SX32 R9, R242, R3.reuse, 0x2, P6 ;  /* 0x00000003f2097211 */ /* 0x080fe200030f16ff */
[----:B------:R-:W-:Y:S02]  /*14180*/  IMAD R145, R145, UR17, RZ ;  /* 0x0000001191917c24 */ /* 0x000fe4000f8e02ff */
[----:B------:R-:W-:Y:S01]  /*14190*/  IMAD R146, R146, UR18, RZ ;  /* 0x0000001292927c24 */ /* 0x000fe2000f8e02ff */
[-C--:B--2---:R-:W-:Y:S01]  /*141a0*/  LEA R4, P2, R250, R0.reuse, 0x2 ;  /* 0x00000000fa047211 */ /* 0x084fe200078410ff */
[----:B------:R1:W-:Y:S01]  /*141b0*/  STL.64 [R1+0x448], R16 ;  /* 0x0004481001007387 */ /* 0x0003e20000100a00 */
[-C--:B------:R-:W-:Y:S01]  /*141c0*/  LEA.HI.X.SX32 R25, R246, R3.reuse, 0x2, P0 ;  /* 0x00000003f6197211 */ /* 0x080fe200000f16ff */
[----:B------:R-:W-:Y:S01]  /*141d0*/  IMAD R147, R147, UR19, RZ ;  /* 0x0000001393937c24 */ /* 0x000fe2000f8e02ff */
[----:B------:R-:W-:Y:S01]  /*141e0*/  LEA.HI.X.SX32 R5, R250, R3, 0x2, P2 ;  /* 0x00000003fa057211 */ /* 0x000fe200010f16ff */
[----:B------:R2:W-:Y:S01]  /*141f0*/  STL.64 [R1+0x450], R12 ;  /* 0x0004500c01007387 */ /* 0x0005e20000100a00 */
[----:B------:R-:W-:Y:S01]  /*14200*/  LEA R18, P1, R248, R0, 0x2 ;  /* 0x00000000f8127211 */ /* 0x000fe200078210ff */
[----:B------:R-:W-:-:S02]  /*14210*/  IMAD R148, R148, UR20, RZ ;  /* 0x0000001494947c24 */ /* 0x000fc4000f8e02ff */
[----:B------:R-:W-:Y:S01]  /*14220*/  IMAD R149, R149, UR21, RZ ;  /* 0x0000001595957c24 */ /* 0x000fe2000f8e02ff */
[----:B------:R4:W-:Y:S01]  /*14230*/  STL.64 [R1+0x458], R10 ;  /* 0x0004580a01007387 */ /* 0x0009e20000100a00 */
[----:B------:R-:W-:Y:S02]  /*14240*/  IMAD R150, R150, UR22, RZ ;  /* 0x0000001696967c24 */ /* 0x000fe4000f8e02ff */
[----:B------:R-:W-:Y:S01]  /*14250*/  IMAD R151, R151, UR23, RZ ;  /* 0x0000001797977c24 */ /* 0x000fe2000f8e02ff */
[-C--:B-1----:R-:W-:Y:S01]  /*14260*/  LEA R16, P3, R252, R0.reuse, 0x2 ;  /* 0x00000000fc107211 */ /* 0x082fe200078610ff */
[----:B------:R1:W-:Y:S01]  /*14270*/  STL.64 [R1+0x460], R8 ;  /* 0x0004600801007387 */ /* 0x0003e20000100a00 */
[-C--:B------:R-:W-:Y:S01]  /*14280*/  LEA R114, P0, R241, R0.reuse, 0x2 ;  /* 0x00000000f1727211 */ /* 0x080fe200078010ff */
[----:B------:R-:W-:Y:S01]  /*14290*/  IMAD R152, R152, UR24, RZ ;  /* 0x0000001898987c24 */ /* 0x000fe2000f8e02ff */
[-C--:B--2---:R-:W-:Y:S01]  /*142a0*/  LEA R12, P4, R249, R0.reuse, 0x2 ;  /* 0x00000000f90c7211 */ /* 0x084fe200078810ff */
[----:B------:R-:W-:Y:S01]  /*142b0*/  STL.64 [R1+0x468], R24 ;  /* 0x0004681801007387 */ /* 0x000fe20000100a00 */
[-C--:B------:R-:W-:Y:S01]  /*142c0*/  LEA.HI.X.SX32 R19, R248, R3.reuse, 0x2, P1 ;  /* 0x00000003f8137211 */ /* 0x080fe200008f16ff */
[----:B------:R-:W-:Y:S01]  /*142d0*/  IMAD R153, R153, UR25, RZ ;  /* 0x0000001999997c24 */ /* 0x000fe2000f8e02ff */
[----:B----4-:R-:W-:Y:S01]  /*142e0*/  LEA R10, P5, R247, R0, 0x2 ;  /* 0x00000000f70a7211 */ /* 0x010fe200078a10ff */
        /* <DEDUP_REMOVED lines=9> */
[----:B------:R-:W-:Y:S01]  /*14380*/  IMAD R158, R158, UR30, RZ ;  /* 0x0000001e9e9e7c24 */ /* 0x000fe2000f8e02ff */
[-C--:B------:R-:W-:Y:S01]  /*14390*/  LEA.HI.X.SX32 R115, R241, R3.reuse, 0x2, P0 ;  /* 0x00000003f1737211 */ /* 0x080fe200000f16ff */
[----:B------:R-:W-:Y:S01]  /*143a0*/  IMAD R159, R159, UR31, RZ ;  /* 0x0000001f9f9f7c24 */ /* 0x000fe2000f8e02ff */
[-C--:B--2---:R-:W-:Y:S01]  /*143b0*/  LEA R4, P2, R237, R0.reuse, 0x2 ;  /* 0x00000000ed047211 */ /* 0x084fe200078410ff */
[----:B------:R-:W-:Y:S01]  /*143c0*/  STL.64 [R1+0x470], R18 ;  /* 0x0004701201007387 */ /* 0x000fe20000100a00 */
[-C--:B------:R-:W-:Y:S01]  /*143d0*/  LEA.HI.X.SX32 R9, R243, R3.reuse, 0x2, P6 ;  /* 0x00000003f3097211 */ /* 0x080fe200030f16ff */
[----:B------:R-:W-:Y:S01]  /*143e0*/  IMAD R160, R160, UR32, RZ ;  /* 0x00000020a0a07c24 */ /* 0x000fe2000f8e02ff */
[----:B------:R-:W-:Y:S01]  /*143f0*/  LEA.HI.X.SX32 R5, R237, R3, 0x2, P2 ;  /* 0x00000003ed057211 */ /* 0x000fe200010f16ff */
[----:B------:R-:W-:Y:S01]  /*14400*/  STL.64 [R1+0x480], R16 ;  /* 0x0004801001007387 */ /* 0x000fe20000100a00 */
[-C--:B------:R-:W-:Y:S01]  /*14410*/  LEA R116, P1, R239, R0.reuse, 0x2 ;  /* 0x00000000ef747211 */ /* 0x080fe200078210ff */
[----:B------:R-:W-:Y:S01]  /*14420*/  IMAD R161, R161, UR33, RZ ;  /* 0x00000021a1a17c24 */ /* 0x000fe2000f8e02ff */
[----:B------:R-:W-:Y:S01]  /*14430*/  LEA R104, P3, R136, R0, 0x2 ;  /* 0x0000000088687211 */ /* 0x000fe200078610ff */
[----:B------:R-:W-:Y:S01]  /*14440*/  STL.64 [R1+0x488], R12 ;  /* 0x0004880c01007387 */ /* 0x000fe20000100a00 */
[----:B------:R-:W-:-:S02]  /*14450*/  IMAD R162, R162, UR34, RZ ;  /* 0x00000022a2a27c24 */ /* 0x000fc4000f8e02ff */
[----:B------:R-:W-:Y:S01]  /*14460*/  IMAD R163, R163, UR35, RZ ;  /* 0x00000023a3a37c24 */ /* 0x000fe2000f8e02ff */
[----:B------:R-:W-:Y:S01]  /*14470*/  STL.64 [R1+0x490], R10 ;  /* 0x0004900a01007387 */ /* 0x000fe20000100a00 */
[-C--:B------:R-:W-:Y:S01]  /*14480*/  LEA R112, P6, R132, R0.reuse, 0x2 ;  /* 0x0000000084707211 */ /* 0x080fe200078c10ff */
[----:B------:R-:W-:Y:S02]  /*14490*/  IMAD R164, R164, UR36, RZ ;  /* 0x00000024a4a47c24 */ /* 0x000fe4000f8e02ff */
[----:B------:R-:W-:Y:S01]  /*144a0*/  IMAD R165, R165, UR37, RZ ;  /* 0x00000025a5a57c24 */ /* 0x000fe2000f8e02ff */
[----:B------:R1:W-:Y:S01]  /*144b0*/  STL.64 [R1+0x498], R8 ;  /* 0x0004980801007387 */ /* 0x0003e20000100a00 */
[-C--:B------:R-:W-:Y:S01]  /*144c0*/  LEA.HI.X.SX32 R117, R239, R3.reuse, 0x2, P1 ;  /* 0x00000003ef757211 */ /* 0x080fe200008f16ff */
[----:B------:R-:W-:Y:S02]  /*144d0*/  IMAD R166, R166, UR38, RZ ;  /* 0x00000026a6a67c24 */ /* 0x000fe4000f8e02ff */
[----:B------:R-:W-:Y:S01]  /*144e0*/  IMAD R167, R167, UR39, RZ ;  /* 0x00000027a7a77c24 */ /* 0x000fe2000f8e02ff */
[----:B------:R2:W-:Y:S01]  /*144f0*/  STL.64 [R1+0x4b0], R4 ;  /* 0x0004b00401007387 */ /* 0x0005e20000100a00 */
[-C--:B------:R-:W-:Y:S01]  /*14500*/  LEA R106, P0, R133, R0.reuse, 0x2 ;  /* 0x00000000856a7211 */ /* 0x080fe200078010ff */
[----:B------:R-:W-:Y:S01]  /*14510*/  IMAD R168, R168, UR40, RZ ;  /* 0x00000028a8a87c24 */ /* 0x000fe2000f8e02ff */
[-C--:B------:R-:W-:Y:S01]  /*14520*/  LEA R108, P1, R134, R0.reuse, 0x2 ;  /* 0x00000000866c7211 */ /* 0x080fe200078210ff */
[----:B------:R-:W-:Y:S01]  /*14530*/  IMAD R169, R169, UR41, RZ ;  /* 0x00000029a9a97c24 */ /* 0x000fe2000f8e02ff */
[----:B------:R-:W-:Y:S01]  /*14540*/  LEA.HI.X.SX32 R113, R132, R3, 0x2, P6 ;  /* 0x0000000384717211 */ /* 0x000fe200030f16ff */
[----:B------:R-:W-:Y:S01]  /*14550*/  IMAD R173, R173, UR45, RZ ;  /* 0x0000002dadad7c24 */ /* 0x000fe2000f8e02ff */
[----:B-1----:R-:W-:Y:S01]  /*14560*/  LEA R8, P2, R135, R0, 0x2 ;  /* 0x0000000087087211 */ /* 0x002fe200078410ff */
[----:B------:R-:W-:-:S02]  /*14570*/  IMAD R174, R174, UR46, RZ ;  /* 0x0000002eaeae7c24 */ /* 0x000fc4000f8e02ff */
[----:B------:R-:W-:Y:S02]  /*14580*/  IMAD R175, R175, UR47, RZ ;  /* 0x0000002fafaf7c24 */ /* 0x000fe4000f8e02ff */
[----:B------:R-:W-:Y:S01]  /*14590*/  IMAD R179, R179, UR48, RZ ;  /* 0x00000030b3b37c24 */ /* 0x000fe2000f8e02ff */
[-C--:B--2---:R-:W-:Y:S01]  /*145a0*/  LEA R4, P4, R131, R0.reuse, 0x2 ;  /* 0x0000000083047211 */ /* 0x084fe200078810ff */
[----:B------:R-:W-:Y:S01]  /*145b0*/  STL.64 [R1+0x4a0], R114 ;  /* 0x0004a07201007387 */ /* 0x000fe20000100a00 */
[-C--:B------:R-:W-:Y:S01]  /*145c0*/  LEA.HI.X.SX32 R107, R133, R3.reuse, 0x2, P0 ;  /* 0x00000003856b7211 */ /* 0x080fe200000f16ff */
[----:B------:R-:W-:Y:S01]  /*145d0*/  IMAD R176, R176, UR49, RZ ;  /* 0x00000031b0b07c24 */ /* 0x000fe2000f8e02ff */
[-C--:B------:R-:W-:Y:S01]  /*145e0*/  LEA.HI.X.SX32 R5, R131, R3.reuse, 0x2, P4 ;  /* 0x0000000383057211 */ /* 0x080fe200020f16ff */
[----:B------:R-:W-:Y:S01]  /*145f0*/  STL.64 [R1+0x4a8], R116 ;  /* 0x0004a87401007387 */ /* 0x000fe20000100a00 */
[-C--:B------:R-:W-:Y:S01]  /*14600*/  LEA.HI.X.SX32 R109, R134, R3.reuse, 0x2, P1 ;  /* 0x00000003866d7211 */ /* 0x080fe200008f16ff */
[----:B------:R-:W-:Y:S01]  /*14610*/  IMAD R251, R251, UR51, RZ ;  /* 0x00000033fbfb7c24 */ /* 0x000fe2000f8e02ff */
[-C--:B------:R-:W-:Y:S01]  /*14620*/  LEA R98, P4, R137, R0.reuse, 0x2 ;  /* 0x0000000089627211 */ /* 0x080fe200078810ff */
[----:B------:R1:W-:Y:S01]  /*14630*/  STL.64 [R1+0x650], R4 ;  /* 0x0006500401007387 */ /* 0x0003e20000100a00 */
[-C--:B------:R-:W-:Y:S01]  /*14640*/  LEA.HI.X.SX32 R9, R135, R3.reuse, 0x2, P2 ;  /* 0x0000000387097211 */ /* 0x080fe200010f16ff */
[----:B------:R-:W-:Y:S01]  /*14650*/  IMAD R177, R177, UR50, RZ ;  /* 0x00000032b1b17c24 */ /* 0x000fe2000f8e02ff */
[-C--:B------:R-:W-:Y:S01]  /*14660*/  LEA R100, P5, R138, R0.reuse, 0x2 ;  /* 0x000000008a647211 */ /* 0x080fe200078a10ff */
[----:B------:R-:W-:Y:S01]  /*14670*/  STL.64 [R1+0x4b8], R112 ;  /* 0x0004b87001007387 */ /* 0x000fe20000100a00 */
[-C--:B------:R-:W-:Y:S01]  /*14680*/  LEA R96, P0, R140, R0.reuse, 0x2 ;  /* 0x000000008c607211 */ /* 0x080fe200078010ff */
[----:B------:R-:W-:Y:S01]  /*14690*/  IMAD R123, R2, 0x14, RZ ;  /* 0x00000014027b7824 */ /* 0x000fe200078e02ff */
[----:B------:R-:W-:Y:S01]  /*146a0*/  LEA.HI.X.SX32 R105, R136, R3, 0x2, P3 ;  /* 0x0000000388697211 */ /* 0x000fe200018f16ff */
[----:B------:R-:W-:Y:S01]  /*146b0*/  STL.64 [R1+0x4c0], R106 ;  /* 0x0004c06a01007387 */ /* 0x000fe20000100a00 */
[----:B------:R-:W-:Y:S01]  /*146c0*/  LEA R90, P1, R141, R0, 0x2 ;  /* 0x000000008d5a7211 */ /* 0x000fe200078210ff */
[----:B------:R-:W-:-:S02]  /*146d0*/  IMAD R126, R2, 0x18, RZ ;  /* 0x00000018027e7824 */ /* 0x000fc400078e02ff */
[C---:B------:R-:W-:Y:S01]  /*146e0*/  IMAD R118, R2.reuse, 0x9, RZ ;  /* 0x0000000902767824 */ /* 0x040fe200078e02ff */
[-C--:B-1----:R-:W-:Y:S01]  /*146f0*/  LEA R4, P6, R139, R0.reuse, 0x2 ;  /* 0x000000008b047211 */ /* 0x082fe200078c10ff */
[----:B------:R-:W-:Y:S01]  /*14700*/  STL.64 [R1+0x4c8], R108 ;  /* 0x0004c86c01007387 */ /* 0x000fe20000100a00 */
[-C--:B------:R-:W-:Y:S01]  /*14710*/  LEA.HI.X.SX32 R99, R137, R3.reuse, 0x2, P4 ;  /* 0x0000000389637211 */ /* 0x080fe200020f16ff */
[----:B------:R-:W-:Y:S01]  /*14720*/  IMAD R119, R2, 0xa, RZ ;  /* 0x0000000a02777824 */ /* 0x000fe200078e02ff */
[-C--:B------:R-:W-:Y:S01]  /*14730*/  LEA R92, P2, R142, R0.reuse, 0x2 ;  /* 0x000000008e5c7211 */ /* 0x080fe200078410ff */
[----:B------:R1:W-:Y:S01]  /*14740*/  STL.64 [R1+0x4d0], R8 ;  /* 0x0004d00801007387 */ /* 0x0003e20000100a00 */
[-C--:B------:R-:W-:Y:S01]  /*14750*/  LEA.HI.X.SX32 R101, R138, R3.reuse, 0x2, P5 ;  /* 0x000000038a657211 */ /* 0x080fe200028f16ff */
[----:B------:R-:W-:Y:S01]  /*14760*/  IMAD R195, R2, 0x30, RZ ;  /* 0x0000003002c37824 */ /* 0x000fe200078e02ff */
[-C--:B------:R-:W-:Y:S01]  /*14770*/  LEA.HI.X.SX32 R5, R139, R3.reuse, 0x2, P6 ;  /* 0x000000038b057211 */ /* 0x080fe200030f16ff */
[----:B------:R-:W-:Y:S01]  /*14780*/  STL.64 [R1+0x4d8], R104 ;  /* 0x0004d86801007387 */ /* 0x000fe20000100a00 */
[-C--:B------:R-:W-:Y:S01]  /*14790*/  LEA.HI.X.SX32 R97, R140, R3.reuse, 0x2, P0 ;  /* 0x000000038c617211 */ /* 0x080fe200000f16ff */
[----:B------:R-:W-:Y:S01]  /*147a0*/  IMAD R122, R2, 0xb, RZ ;  /* 0x0000000b027a7824 */ /* 0x000fe200078e02ff */
[----:B------:R-:W-:Y:S01]  /*147b0*/  LEA.HI.X.SX32 R91, R141, R3, 0x2, P1 ;  /* 0x000000038d5b7211 */ /* 0x000fe200008f16ff */
[----:B------:R-:W-:Y:S01]  /*147c0*/  STL.64 [R1+0x4e0], R98 ;  /* 0x0004e06201007387 */ /* 0x000fe20000100a00 */
[----:B------:R-:W-:Y:S01]  /*147d0*/  LEA R88, P4, R144, R0, 0x2 ;  /* 0x0000000090587211 */ /* 0x000fe200078810ff */
[----:B------:R-:W-:-:S02]  /*147e0*/  IMAD R215, R2, 0x34, RZ ;  /* 0x0000003402d77824 */ /* 0x000fc400078e02ff */
[----:B------:R-:W-:Y:S01]  /*147f0*/  IMAD R124, R2, 0xd, RZ ;  /* 0x0000000d027c7824 */ /* 0x000fe200078e02ff */
[-C--:B-1----:R-:W-:Y:S01]  /*14800*/  LEA R8, P3, R143, R0.reuse, 0x2 ;  /* 0x000000008f087211 */ /* 0x082fe200078610ff */
[----:B------:R-:W-:Y:S01]  /*14810*/  STL.64 [R1+0x4e8], R100 ;  /* 0x0004e86401007387 */ /* 0x000fe20000100a00 */
[-C--:B------:R-:W-:Y:S01]  /*14820*/  LEA.HI.X.SX32 R93, R142, R3.reuse, 0x2, P2 ;  /* 0x000000038e5d7211 */ /* 0x080fe200010f16ff */
[C---:B------:R-:W-:Y:S01]  /*14830*/  IMAD R224, R2.reuse, 0x38, RZ ;  /* 0x0000003802e07824 */ /* 0x040fe200078e02ff */
[-C--:B------:R-:W-:Y:S01]  /*14840*/  LEA R82, P5, R145, R0.reuse, 0x2 ;  /* 0x0000000091527211 */ /* 0x080fe200078a10ff */
[----:B------:R1:W-:Y:S01]  /*14850*/  STL.64 [R1+0x4f0], R4 ;  /* 0x0004f00401007387 */ /* 0x0003e20000100a00 */
[-C--:B------:R-:W-:Y:S01]  /*14860*/  LEA.HI.X.SX32 R9, R143, R3.reuse, 0x2, P3 ;  /* 0x000000038f097211 */ /* 0x080fe200018f16ff */
[----:B------:R-:W-:Y:S01]  /*14870*/  IMAD R233, R2, 0x3c, RZ ;  /* 0x0000003c02e97824 */ /* 0x000fe200078e02ff */
[-C--:B------:R-:W-:Y:S01]  /*14880*/  LEA R84, P6, R146, R0.reuse, 0x2 ;  /* 0x0000000092547211 */ /* 0x080fe200078c10ff */
[----:B------:R-:W-:Y:S01]  /*14890*/  STL.64 [R1+0x4f8], R96 ;  /* 0x0004f86001007387 */ /* 0x000fe20000100a00 */
[-C--:B------:R-:W-:Y:S01]  /*148a0*/  LEA R80, P1, R148, R0.reuse, 0x2 ;  /* 0x0000000094507211 */ /* 0x080fe200078210ff */
[----:B------:R-:W-:Y:S01]  /*148b0*/  IMAD R125, R2, 0xe, RZ ;  /* 0x0000000e027d7824 */ /* 0x000fe200078e02ff */
[-C--:B------:R-:W-:Y:S01]  /*148c0*/  LEA.HI.X.SX32 R89, R144, R3.reuse, 0x2, P4 ;  /* 0x0000000390597211 */ /* 0x080fe200020f16ff */
[----:B------:R-:W-:Y:S01]  /*148d0*/  STL.64 [R1+0x500], R90 ;  /* 0x0005005a01007387 */ /* 0x000fe20000100a00 */
[-C--:B------:R-:W-:Y:S01]  /*148e0*/  LEA R74, P2, R149, R0.reuse, 0x2 ;  /* 0x00000000954a7211 */ /* 0x080fe200078410ff */
[C---:B------:R-:W-:Y:S01]  /*148f0*/  IMAD R127, R2.reuse, 0xf, RZ ;  /* 0x0000000f027f7824 */ /* 0x040fe200078e02ff */
[C---:B------:R-:W-:Y:S01]  /*14900*/  SHF.L.U32 R128, R2.reuse, 0x4, RZ ;  /* 0x0000000402807819 */ /* 0x040fe200000006ff */
        /* <DEDUP_REMOVED lines=13> */
[-C--:B------:R-:W-:Y:S01]  /*149e0*/  LEA.HI.X.SX32 R75, R149, R3.reuse, 0x2, P2 ;  /* 0x00000003954b7211 */ /* 0x080fe200010f16ff */
[----:B------:R-:W-:Y:S01]  /*149f0*/  STL.64 [R1+0x520], R82 ;  /* 0x0005205201007387 */ /* 0x000fe20000100a00 */
[-C--:B------:R-:W-:Y:S01]  /*14a00*/  LEA R72, P5, R152, R0.reuse, 0x2 ;  /* 0x0000000098487211 */ /* 0x080fe200078a10ff */
[----:B------:R-:W-:Y:S01]  /*14a10*/  IMAD R198, R2, 0x50, RZ ;  /* 0x0000005002c67824 */ /* 0x000fe200078e02ff */
[----:B------:R-:W2:Y:S01]  /*14a20*/  LDC R232, c[0x0][0x230] ;  /* 0x00008c00ffe87b82 */ /* 0x000ea20000000800 */
        /* <DEDUP_REMOVED lines=88> */
[----:B------:R-:W-:Y:S01]  /*14fb0*/  IMAD R186, R2, 0xc4, RZ ;  /* 0x000000c402ba7824 */ /* 0x000fe200078e02ff */
[----:B------:R-:W-:Y:S01]  /*14fc0*/  LEA R12, P6, R174, R0, 0x2 ;  /* 0x00000000ae0c7211 */ /* 0x000fe200078c10ff */
        /* <DEDUP_REMOVED lines=9> */
[----:B------:R-:W-:Y:S01]  /*15060*/  LEA.HI.X.SX32 R13, R174, R3, 0x2, P6 ;  /* 0x00000003ae0d7211 */ /* 0x000fe200030f16ff */
[----:B------:R-:W-:-:S02]  /*15070*/  IMAD R218, R2, 0xd4, RZ ;  /* 0x000000d402da7824 */ /* 0x000fc400078e02ff */
[C---:B------:R-:W-:Y:S01]  /*15080*/  IMAD R222, R2.reuse, 0xdc, RZ ;  /* 0x000000dc02de7824 */ /* 0x040fe200078e02ff */
[CC--:B-1----:R-:W-:Y:S01]  /*15090*/  LEA R8, P0, R175.reuse, R0.reuse, 0x2 ;  /* 0x00000000af087211 */ /* 0x0c2fe200078010ff */
[----:B------:R-:W-:Y:S01]  /*150a0*/  STL.64 [R1+0x5e8], R36 ;  /* 0x0005e82401007387 */ /* 0x000fe20000100a00 */
[C---:B------:R-:W-:Y:S02]  /*150b0*/  IMAD R242, R2.reuse, 0xe4, RZ ;  /* 0x000000e402f27824 */ /* 0x040fe400078e02ff */
[----:B------:R-:W-:Y:S01]  /*150c0*/  IMAD.SHL.U32 R225, R2, 0x4, RZ ;  /* 0x0000000402e17824 */ /* 0x000fe200078e00ff */
[----:B------:R-:W-:Y:S01]  /*150d0*/  LEA.HI.X.SX32 R9, R175, R3, 0x2, P0 ;  /* 0x00000003af097211 */ /* 0x000fe200000f16ff */
[----:B------:R-:W-:Y:S01]  /*150e0*/  STL.64 [R1+0x5f0], R4 ;  /* 0x0005f00401007387 */ /* 0x000fe20000100a00 */
[----:B------:R-:W1:Y:S01]  /*150f0*/  S2UR UR4, SR_CgaCtaId ;  /* 0x00000000000479c3 */ /* 0x000e620000008800 */
[----:B------:R-:W-:Y:S02]  /*15100*/  ULDC UR6, c[0x0][0x230] ;  /* 0x00008c0000067ab9 */ /* 0x000fe40000000800 */
[----:B------:R-:W-:Y:S04]  /*15110*/  STL.64 [R1+0x5f8], R16 ;  /* 0x0005f81001007387 */ /* 0x000fe80000100a00 */
[----:B------:R-:W-:Y:S01]  /*15120*/  STL.64 [R1+0x600], R18 ;  /* 0x0006001201007387 */ /* 0x000fe20000100a00 */
[----:B------:R-:W4:Y:S03]  /*15130*/  LDC R250, c[0x0][0x230] ;  /* 0x00008c00fffa7b82 */ /* 0x000f260000000800 */
[----:B------:R-:W-:Y:S04]  /*15140*/  STL.64 [R1+0x608], R12 ;  /* 0x0006080c01007387 */ /* 0x000fe80000100a00 */
[----:B------:R5:W-:Y:S01]  /*15150*/  STL.64 [R1+0x610], R8 ;  /* 0x0006100801007387 */ /* 0x000be20000100a00 */
[----:B------:R-:W4:Y:S01]  /*15160*/  LDC R246, c[0x0][0x230] ;  /* 0x00008c00fff67b82 */ /* 0x000f220000000800 */
[----:B------:R-:W1:Y:S07]  /*15170*/  S2R R252, SR_TID.X ;  /* 0x0000000000fc7919 */ /* 0x000e6e0000002100 */
[----:B------:R-:W4:Y:S08]  /*15180*/  LDC R247, c[0x0][0x230] ;  /* 0x00008c00fff77b82 */ /* 0x000f300000000800 */
[----:B-----5:R-:W5:Y:S01]  /*15190*/  LDC R9, c[0x0][0x230] ;  /* 0x00008c00ff097b82 */ /* 0x020f620000000800 */
[----:B------:R-:W-:-:S02]  /*151a0*/  LEA R24, P1, R179, R0, 0x2 ;  /* 0x00000000b3187211 */ /* 0x000fc400078210ff */
[CC--:B------:R-:W-:Y:S02]  /*151b0*/  LEA R26, P2, R176.reuse, R0.reuse, 0x2 ;  /* 0x00000000b01a7211 */ /* 0x0c0fe400078410ff */
[----:B------:R-:W-:Y:S02]  /*151c0*/  LEA R4, P4, R251, R0, 0x2 ;  /* 0x00000000fb047211 */ /* 0x000fe400078810ff */
[-C--:B------:R-:W-:Y:S01]  /*151d0*/  LEA.HI.X.SX32 R25, R179, R3.reuse, 0x2, P1 ;  /* 0x00000003b3197211 */ /* 0x080fe200008f16ff */
[----:B------:R-:W3:Y:S01]  /*151e0*/  LDC R8, c[0x0][0x230] ;  /* 0x00008c00ff087b82 */ /* 0x000ee20000000800 */
[-C--:B------:R-:W-:Y:S02]  /*151f0*/  LEA.HI.X.SX32 R27, R176, R3.reuse, 0x2, P2 ;  /* 0x00000003b01b7211 */ /* 0x080fe400010f16ff */
[----:B------:R-:W-:Y:S01]  /*15200*/  LEA.HI.X.SX32 R5, R251, R3, 0x2, P4 ;  /* 0x00000003fb057211 */ /* 0x000fe200020f16ff */
[----:B------:R-:W-:Y:S04]  /*15210*/  STL.64 [R1+0x618], R24 ;  /* 0x0006181801007387 */ /* 0x000fe80000100a00 */
[----:B------:R-:W-:Y:S01]  /*15220*/  STL.64 [R1+0x620], R26 ;  /* 0x0006201a01007387 */ /* 0x000fe20000100a00 */
[----:B------:R-:W4:Y:S03]  /*15230*/  LDC R248, c[0x0][0x230] ;  /* 0x00008c00fff87b82 */ /* 0x000f260000000800 */
[----:B------:R5:W-:Y:S01]  /*15240*/  STL.64 [R1+0x630], R4 ;  /* 0x0006300401007387 */ /* 0x000be20000100a00 */
[----:B------:R-:W-:-:S04]  /*15250*/  UMOV UR7, 0x400 ;  /* 0x0000040000077882 */ /* 0x000fc80000000000 */
[----:B------:R-:W4:Y:S01]  /*15260*/  LDC R249, c[0x0][0x230] ;  /* 0x00008c00fff97b82 */ /* 0x000f220000000800 */
[----:B-----5:R-:W-:-:S07]  /*15270*/  VIADD R5, R9, 0xffffffff ;  /* 0xffffffff09057836 */ /* 0x020fce0000000000 */
[----:B------:R-:W5:Y:S01]  /*15280*/  LDC R9, c[0x0][0x230] ;  /* 0x00008c00ff097b82 */ /* 0x000f620000000800 */
[-C--:B------:R-:W-:Y:S02]  /*15290*/  LEA R20, P3, R177, R0.reuse, 0x2 ;  /* 0x00000000b1147211 */ /* 0x080fe400078610ff */
[-C--:B------:R-:W-:Y:S02]  /*152a0*/  LEA R32, P5, R172, R0.reuse, 0x2 ;  /* 0x00000000ac207211 */ /* 0x080fe400078a10ff */
[-C--:B------:R-:W-:Y:S02]  /*152b0*/  LEA R34, P6, R171, R0.reuse, 0x2 ;  /* 0x00000000ab227211 */ /* 0x080fe400078c10ff */
[----:B------:R-:W-:Y:S02]  /*152c0*/  LEA R28, P0, R170, R0, 0x2 ;  /* 0x00000000aa1c7211 */ /* 0x000fe400078010ff */
[-C--:B------:R-:W-:Y:S02]  /*152d0*/  LEA.HI.X.SX32 R21, R177, R3.reuse, 0x2, P3 ;  /* 0x00000003b1157211 */ /* 0x080fe400018f16ff */
[----:B------:R-:W-:-:S02]  /*152e0*/  LEA.HI.X.SX32 R33, R172, R3, 0x2, P5 ;  /* 0x00000003ac217211 */ /* 0x000fc400028f16ff */
[-C--:B------:R-:W-:Y:S02]  /*152f0*/  LEA.HI.X.SX32 R35, R171, R3.reuse, 0x2, P6 ;  /* 0x00000003ab237211 */ /* 0x080fe400030f16ff */
[----:B------:R-:W-:Y:S01]  /*15300*/  LEA.HI.X.SX32 R29, R170, R3, 0x2, P0 ;  /* 0x00000003aa1d7211 */ /* 0x000fe200000f16ff */
[----:B---3--:R-:W-:Y:S02]  /*15310*/  VIADD R3, R8, 0xfffffffd ;  /* 0xfffffffd08037836 */ /* 0x008fe40000000000 */
[----:B------:R-:W-:-:S03]  /*15320*/  VIADD R4, R7, 0xfffffffe ;  /* 0xfffffffe07047836 */ /* 0x000fc60000000000 */
[----:B------:R-:W-:Y:S01]  /*15330*/  ISETP.GE.U32.AND P0, PT, R3, 0x7fffffbe, PT ;  /* 0x7fffffbe0300780c */ /* 0x000fe20003f06070 */
[----:B-----5:R-:W-:Y:S02]  /*15340*/  VIADD R0, R9, 0xfffffffc ;  /* 0xfffffffc09007836 */ /* 0x020fe40000000000 */
[----:B------:R-:W-:Y:S01]  /*15350*/  IMAD R3, R2, 0xc, RZ ;  /* 0x0000000c02037824 */ /* 0x000fe200078e02ff */
[----:B------:R-:W-:Y:S02]  /*15360*/  ISETP.GE.U32.AND P4, PT, R4, 0x7fffffbf, PT ;  /* 0x7fffffbf0400780c */ /* 0x000fe40003f86070 */
[----:B------:R-:W-:Y:S01]  /*15370*/  ISETP.GE.U32.AND P6, PT, R0, 0x7fffffbd, PT ;  /* 0x7fffffbd0000780c */ /* 0x000fe20003fc6070 */
[C---:B------:R-:W-:Y:S01]  /*15380*/  IMAD.SHL.U32 R0, R2.reuse, 0x2, RZ ;  /* 0x0000000202007824 */ /* 0x040fe200078e00ff */
[CC--:B------:R-:W-:Y:S01]  /*15390*/  LEA R140, P1, R2.reuse, R244.reuse, 0x3 ;  /* 0x000000f4028c7211 */ /* 0x0c0fe200078218ff */
[----:B------:R-:W-:Y:S01]  /*153a0*/  IMAD R4, R2, 0x3, RZ ;  /* 0x0000000302047824 */ /* 0x000fe200078e02ff */
[----:B------:R-:W-:-:S02]  /*153b0*/  IADD3 R206, P3, R3, R244, RZ ;  /* 0x000000f403ce7210 */ /* 0x000fc40007f7e0ff */
[----:B------:R-:W-:Y:S01]  /*153c0*/  ISETP.GE.U32.AND P2, PT, R5, 0x7fffffc0, PT ;  /* 0x7fffffc00500780c */ /* 0x000fe20003f46070 */
[----:B------:R-:W-:Y:S01]  /*153d0*/  IMAD R5, R2, 0x5, RZ ;  /* 0x0000000502057824 */ /* 0x000fe200078e02ff */
[-C--:B------:R-:W-:Y:S01]  /*153e0*/  LEA.HI.X.SX32 R141, R0, R245.reuse, 0x2, P1 ;  /* 0x000000f5008d7211 */ /* 0x080fe200008f16ff */
[C---:B------:R-:W-:Y:S01]  /*153f0*/  IMAD R131, R2.reuse, 0x1c, RZ ;  /* 0x0000001c02837824 */ /* 0x040fe200078e02ff */
[-C--:B------:R-:W-:Y:S01]  /*15400*/  IADD3 R150, P1, R123, R244.reuse, RZ ;  /* 0x000000f47b967210 */ /* 0x080fe20007f3e0ff */
[----:B------:R-:W-:Y:S01]  /*15410*/  IMAD R7, R2, 0x6, RZ ;  /* 0x0000000602077824 */ /* 0x000fe200078e02ff */
[-C--:B------:R-:W-:Y:S02]  /*15420*/  LEA.HI.X.SX32 R207, R4, R245.reuse, 0x2, P3 ;  /* 0x000000f504cf7211 */ /* 0x080fe400018f16ff */
[-C--:B------:R-:W-:Y:S01]  /*15430*/  IADD3 R120, P3, R126, R244.reuse, RZ ;  /* 0x000000f47e787210 */ /* 0x080fe20007f7e0ff */
[C---:B------:R-:W-:Y:S01]  /*15440*/  IMAD R8, R2.reuse, 0x7, RZ ;  /* 0x0000000702087824 */ /* 0x040fe200078e02ff */
[-C--:B------:R-:W-:Y:S01]  /*15450*/  LEA.HI.X.SX32 R151, R5, R245.reuse, 0x2, P1 ;  /* 0x000000f505977211 */ /* 0x080fe200008f16ff */
[C---:B------:R-:W-:Y:S01]  /*15460*/  IMAD R148, R2.reuse, 0x24, RZ ;  /* 0x0000002402947824 */ /* 0x040fe200078e02ff */
[-C--:B------:R-:W-:Y:S01]  /*15470*/  IADD3 R142, P1, R131, R244.reuse, RZ ;  /* 0x000000f4838e7210 */ /* 0x080fe20007f3e0ff */
[C---:B------:R-:W-:Y:S01]  /*15480*/  IMAD.SHL.U32 R9, R2.reuse, 0x8, RZ ;  /* 0x0000000802097824 */ /* 0x040fe200078e00ff */
[-C--:B------:R-:W-:Y:S01]  /*15490*/  LEA.HI.X.SX32 R121, R7, R245.reuse, 0x2, P3 ;  /* 0x000000f507797211 */ /* 0x080fe200018f16ff */
[C---:B------:R-:W-:Y:S01]  /*154a0*/  IMAD R155, R2.reuse, 0x28, RZ ;  /* 0x00000028029b7824 */ /* 0x040fe200078e02ff */
[C---:B------:R-:W-:Y:S01]  /*154b0*/  LEA R164, P3, R2.reuse, R244, 0x5 ;  /* 0x000000f402a47211 */ /* 0x040fe200078628ff */
[----:B------:R-:W-:Y:S01]  /*154c0*/  IMAD R179, R2, 0x2c, RZ ;  /* 0x0000002c02b37824 */ /* 0x000fe200078e02ff */
[----:B------:R-:W-:-:S02]  /*154d0*/  LEA.HI.X.SX32 R143, R8, R245, 0x2, P1 ;  /* 0x000000f5088f7211 */ /* 0x000fc400008f16ff */
[-C--:B------:R-:W-:Y:S02]  /*154e0*/  IADD3 R212, P1, R148, R244.reuse, RZ ;  /* 0x000000f494d47210 */ /* 0x080fe40007f3e0ff */
[-C--:B------:R-:W-:Y:S02]  /*154f0*/  LEA.HI.X.SX32 R165, R9, R245.reuse, 0x2, P3 ;  /* 0x000000f509a57211 */ /* 0x080fe400018f16ff */
[-C--:B------:R-:W-:Y:S02]  /*15500*/  IADD3 R158, P3, R155, R244.reuse, RZ ;  /* 0x000000f49b9e7210 */ /* 0x080fe40007f7e0ff */
[-C--:B------:R-:W-:Y:S02]  /*15510*/  LEA.HI.X.SX32 R213, R118, R245.reuse, 0x2, P1 ;  /* 0x000000f576d57211 */ /* 0x080fe400008f16ff */
[----:B------:R-:W-:Y:S02]  /*15520*/  IADD3 R160, P1, R179, R244, RZ ;  /* 0x000000f4b3a07210 */ /* 0x000fe40007f3e0ff */
[----:B------:R-:W-:-:S02]  /*15530*/  LEA.HI.X.SX32 R159, R119, R245, 0x2, P3 ;  /* 0x000000f5779f7211 */ /* 0x000fc400018f16ff */
[-C--:B------:R-:W-:Y:S02]  /*15540*/  IADD3 R132, P3, R195, R244.reuse, RZ ;  /* 0x000000f4c3847210 */ /* 0x080fe40007f7e0ff */
[-C--:B------:R-:W-:Y:S02]  /*15550*/  LEA.HI.X.SX32 R161, R122, R245.reuse, 0x2, P1 ;  /* 0x000000f57aa17211 */ /* 0x080fe400008f16ff */
[-C--:B------:R-:W-:Y:S02]  /*15560*/  IADD3 R166, P1, R215, R244.reuse, RZ ;  /* 0x000000f4d7a67210 */ /* 0x080fe40007f3e0ff */
[-C--:B------:R-:W-:Y:S02]  /*15570*/  LEA.HI.X.SX32 R133, R3, R245.reuse, 0x2, P3 ;  /* 0x000000f503857211 */ /* 0x080fe400018f16ff */
[----:B------:R-:W-:Y:S01]  /*15580*/  IADD3 R118, P3, R224, R244, RZ ;  /* 0x000000f4e0767210 */ /* 0x000fe20007f7e0ff */
[----:B------:R-:W-:Y:S01]  /*15590*/  IMAD R174, R2, 0x44, RZ ;  /* 0x0000004402ae7824 */ /* 0x000fe200078e02ff */
[----:B------:R-:W-:-:S02]  /*155a0*/  LEA.HI.X.SX32 R167, R124, R245, 0x2, P1 ;  /* 0x000000f57ca77211 */ /* 0x000fc400008f16ff */
[-C--:B------:R-:W-:Y:S02]  /*155b0*/  IADD3 R228, P1, R233, R244.reuse, RZ ;  /* 0x000000f4e9e47210 */ /* 0x080fe40007f3e0ff */
[-C--:B------:R-:W-:Y:S02]  /*155c0*/  LEA.HI.X.SX32 R119, R125, R245.reuse, 0x2, P3 ;  /* 0x000000f57d777211 */ /* 0x080fe400018f16ff */
[-C--:B------:R-:W-:Y:S02]  /*155d0*/  LEA R184, P3, R2, R244.reuse, 0x6 ;  /* 0x000000f402b87211 */ /* 0x080fe400078630ff */
[-C--:B------:R-:W-:Y:S02]  /*155e0*/  LEA.HI.X.SX32 R229, R127, R245.reuse, 0x2, P1 ;  /* 0x000000f57fe57211 */ /* 0x080fe400008f16ff */
[----:B------:R-:W-:Y:S02]  /*155f0*/  IADD3 R174, P1, R174, R244, RZ ;  /* 0x000000f4aeae7210 */ /* 0x000fe40007f3e0ff */
[----:B------:R-:W-:-:S02]  /*15600*/  LEA.HI.X.SX32 R185, R128, R245, 0x2, P3 ;  /* 0x000000f580b97211 */ /* 0x000fc400018f16ff */
[-C--:B------:R-:W-:Y:S01]  /*15610*/  IADD3 R200, P3, R200, R244.reuse, RZ ;  /* 0x000000f4c8c87210 */ /* 0x080fe20007f7e0ff */
[----:B------:R-:W-:Y:S01]  /*15620*/  IMAD R134, R2, 0x13, RZ ;  /* 0x0000001302867824 */ /* 0x000fe200078e02ff */
[-C--:B------:R-:W-:Y:S02]  /*15630*/  LEA.HI.X.SX32 R175, R129, R245.reuse, 0x2, P1 ;  /* 0x000000f581af7211 */ /* 0x080fe400008f16ff */
[-C--:B------:R-:W-:Y:S02]  /*15640*/  IADD3 R180, P1, R180, R244.reuse, RZ ;  /* 0x000000f4b4b47210 */ /* 0x080fe40007f3e0ff */
[-C--:B------:R-:W-:Y:S02]  /*15650*/  LEA.HI.X.SX32 R201, R130, R245.reuse, 0x2, P3 ;  /* 0x000000f582c97211 */ /* 0x080fe400018f16ff */
[-C--:B------:R-:W-:Y:S01]  /*15660*/  IADD3 R198, P3, R198, R244.reuse, RZ ;  /* 0x000000f4c6c67210 */ /* 0x080fe20007f7e0ff */
[----:B------:R-:W-:Y:S01]  /*15670*/  IMAD R135, R2, 0x15, RZ ;  /* 0x0000001502877824 */ /* 0x000fe200078e02ff */
[-C--:B------:R-:W-:Y:S01]  /*15680*/  LEA.HI.X.SX32 R181, R134, R245.reuse, 0x2, P1 ;  /* 0x000000f586b57211 */ /* 0x080fe200008f16ff */
[----:B------:R-:W-:Y:S01]  /*15690*/  IMAD R137, R2, 0x16, RZ ;  /* 0x0000001602897824 */ /* 0x000fe200078e02ff */
[----:B------:R-:W-:Y:S01]  /*156a0*/  IADD3 R236, P1, R236, R244, RZ ;  /* 0x000000f4ecec7210 */ /* 0x000fe20007f3e0ff */
[----:B------:R-:W-:Y:S01]  /*156b0*/  IMAD R136, R2, 0x60, RZ ;  /* 0x0000006002887824 */ /* 0x000fe200078e02ff */
[----:B------:R-:W-:-:S02]  /*156c0*/  LEA.HI.X.SX32 R199, R123, R245, 0x2, P3 ;  /* 0x000000f57bc77211 */ /* 0x000fc400018f16ff */
[-C--:B------:R-:W-:Y:S01]  /*156d0*/  IADD3 R188, P3, R188, R244.reuse, RZ ;  /* 0x000000f4bcbc7210 */ /* 0x080fe20007f7e0ff */
[----:B------:R-:W-:Y:S01]  /*156e0*/  IMAD R138, R2, 0x17, RZ ;  /* 0x00000017028a7824 */ /* 0x000fe200078e02ff */
[-C--:B------:R-:W-:Y:S02]  /*156f0*/  LEA.HI.X.SX32 R237, R135, R245.reuse, 0x2, P1 ;  /* 0x000000f587ed7211 */ /* 0x080fe400008f16ff */
[-C--:B------:R-:W-:Y:S01]  /*15700*/  IADD3 R208, P1, R208, R244.reuse, RZ ;  /* 0x000000f4d0d07210 */ /* 0x080fe20007f3e0ff */
[----:B------:R-:W-:Y:S01]  /*15710*/  IMAD R139, R2, 0x68, RZ ;  /* 0x00000068028b7824 */ /* 0x000fe200078e02ff */
[-C--:B------:R-:W-:Y:S02]  /*15720*/  LEA.HI.X.SX32 R189, R137, R245.reuse, 0x2, P3 ;  /* 0x000000f589bd7211 */ /* 0x080fe400018f16ff */
[-C--:B------:R-:W-:Y:S01]  /*15730*/  IADD3 R134, P3, R136, R244.reuse, RZ ;  /* 0x000000f488867210 */ /* 0x080fe20007f7e0ff */
[----:B------:R-:W-:Y:S01]  /*15740*/  IMAD R144, R2, 0x19, RZ ;  /* 0x0000001902907824 */ /* 0x000fe200078e02ff */
[----:B------:R-:W-:Y:S01]  /*15750*/  LEA.HI.X.SX32 R209, R138, R245, 0x2, P1 ;  /* 0x000000f58ad17211 */ /* 0x000fe200008f16ff */
[----:B------:R-:W-:Y:S01]  /*15760*/  IMAD R145, R2, 0x1a, RZ ;  /* 0x0000001a02917824 */ /* 0x000fe200078e02ff */
[----:B------:R-:W-:-:S02]  /*15770*/  IADD3 R196, P1, R196, R244, RZ ;  /* 0x000000f4c4c47210 */ /* 0x000fc40007f3e0ff */
[-C--:B------:R-:W-:Y:S02]  /*15780*/  LEA.HI.X.SX32 R135, R126, R245.reuse, 0x2, P3 ;  /* 0x000000f57e877211 */ /* 0x080fe400018f16ff */
        /* <DEDUP_REMOVED lines=15> */
[-C--:B------:R-:W-:Y:S01]  /*15880*/  LEA.HI.X.SX32 R227, R152, R245.reuse, 0x2, P1 ;  /* 0x000000f598e37211 */ /* 0x080fe200008f16ff */
[C---:B------:R-:W-:Y:S01]  /*15890*/  IMAD R154, R2.reuse, 0x84, RZ ;  /* 0x00000084029a7824 */ /* 0x040fe200078e02ff */
[-C--:B------:R-:W-:Y:S01]  /*158a0*/  IADD3 R138, P1, R149, R244.reuse, RZ ;  /* 0x000000f4958a7210 */ /* 0x080fe20007f3e0ff */
[C---:B------:R-:W-:Y:S01]  /*158b0*/  IMAD.SHL.U32 R162, R2.reuse, 0x20, RZ ;  /* 0x0000002002a27824 */ /* 0x040fe200078e00ff */
[-C--:B------:R-:W-:Y:S01]  /*158c0*/  LEA.HI.X.SX32 R131, R153, R245.reuse, 0x2, P3 ;  /* 0x000000f599837211 */ /* 0x080fe200018f16ff */
[C---:B------:R-:W-:Y:S01]  /*158d0*/  IMAD R157, R2.reuse, 0x88, RZ ;  /* 0x00000088029d7824 */ /* 0x040fe200078e02ff */
[CC--:B------:R-:W-:Y:S01]  /*158e0*/  LEA R126, P3, R2.reuse, R244.reuse, 0x7 ;  /* 0x000000f4027e7211 */ /* 0x0c0fe200078638ff */
[----:B------:R-:W-:Y:S01]  /*158f0*/  IMAD R168, R2, 0x21, RZ ;  /* 0x0000002102a87824 */ /* 0x000fe200078e02ff */
[-C--:B------:R-:W-:Y:S01]  /*15900*/  LEA.HI.X.SX32 R139, R156, R245.reuse, 0x2, P1 ;  /* 0x000000f59c8b7211 */ /* 0x080fe200008f16ff */
[----:B------:R-:W-:Y:S01]  /*15910*/  IMAD R163, R2, 0x8c, RZ ;  /* 0x0000008c02a37824 */ /* 0x000fe200078e02ff */
[-C--:B------:R-:W-:Y:S01]  /*15920*/  IADD3 R128, P1, R154, R244.reuse, RZ ;  /* 0x000000f49a807210 */ /* 0x080fe20007f3e0ff */
[----:B------:R-:W-:Y:S01]  /*15930*/  IMAD R169, R2, 0x22, RZ ;  /* 0x0000002202a97824 */ /* 0x000fe200078e02ff */
[-C--:B------:R-:W-:Y:S01]  /*15940*/  LEA.HI.X.SX32 R127, R162, R245.reuse, 0x2, P3 ;  /* 0x000000f5a27f7211 */ /* 0x080fe200018f16ff */
[C---:B------:R-:W-:Y:S01]  /*15950*/  IMAD R176, R2.reuse, 0x90, RZ ;  /* 0x0000009002b07824 */ /* 0x040fe200078e02ff */
        /* <DEDUP_REMOVED lines=8> */
[-C--:B------:R-:W-:Y:S01]  /*159e0*/  LEA.HI.X.SX32 R147, R170, R245.reuse, 0x2, P1 ;  /* 0x000000f5aa937211 */ /* 0x080fe200008f16ff */
[----:B------:R-:W-:Y:S01]  /*159f0*/  IMAD R171, R2, 0x9c, RZ ;  /* 0x0000009c02ab7824 */ /* 0x000fe200078e02ff */
[----:B------:R-:W-:Y:S02]  /*15a00*/  IADD3 R210, P1, R210, R244, RZ ;  /* 0x000000f4d2d27210 */ /* 0x000fe40007f3e0ff */
        /* <DEDUP_REMOVED lines=16> */
[-C--:B------:R-:W-:Y:S02]  /*15b10*/  IADD3 R190, P1, R193, R244.reuse, RZ ;  /* 0x000000f4c1be7210 */ /* 0x080fe40007f3e0ff */
[----:B------:R-:W-:Y:S02]  /*15b20*/  LEA.HI.X.SX32 R193, R179, R245, 0x2, P3 ;  /* 0x000000f5b3c17211 */ /* 0x000fe400018f16ff */
[----:B------:R-:W-:-:S04]  /*15b30*/  IADD3 R168, P3, R5, R244, RZ ;  /* 0x000000f405a87210 */ /* 0x000fc80007f7e0ff */
[-C--:B------:R-:W-:Y:S02]  /*15b40*/  LEA.HI.X.SX32 R169, R216, R245.reuse, 0x2, P3 ;  /* 0x000000f5d8a97211 */ /* 0x080fe400018f16ff */
[-C--:B------:R-:W-:Y:S01]  /*15b50*/  IADD3 R202, P3, R202, R244.reuse, RZ ;  /* 0x000000f4caca7210 */ /* 0x080fe20007f7e0ff */
[C---:B------:R-:W-:Y:S01]  /*15b60*/  IMAD R9, R2.reuse, 0x32, RZ ;  /* 0x0000003202097824 */ /* 0x040fe200078e02ff */
[-C--:B------:R-:W-:Y:S01]  /*15b70*/  LEA.HI.X.SX32 R191, R217, R245.reuse, 0x2, P1 ;  /* 0x000000f5d9bf7211 */ /* 0x080fe200008f16ff */
[----:B------:R-:W-:Y:S01]  /*15b80*/  IMAD R122, R2, 0x2f, RZ ;  /* 0x0000002f027a7824 */ /* 0x000fe200078e02ff */
[-C--:B------:R-:W-:Y:S02]  /*15b90*/  LEA.HI.X.SX32 R203, R195, R245.reuse, 0x2, P3 ;  /* 0x000000f5c3cb7211 */ /* 0x080fe400018f16ff */
[-C--:B------:R-:W-:Y:S02]  /*15ba0*/  IADD3 R240, P3, R240, R244.reuse, RZ ;  /* 0x000000f4f0f07210 */ /* 0x080fe40007f7e0ff */
[----:B------:R-:W-:Y:S01]  /*15bb0*/  IADD3 R204, P1, R204, R244, RZ ;  /* 0x000000f4cccc7210 */ /* 0x000fe20007f3e0ff */
[----:B------:R-:W-:Y:S01]  /*15bc0*/  IMAD R7, R2, 0x31, RZ ;  /* 0x0000003102077824 */ /* 0x000fe200078e02ff */
[----:B------:R-:W-:-:S02]  /*15bd0*/  LEA.HI.X.SX32 R241, R9, R245, 0x2, P3 ;  /* 0x000000f509f17211 */ /* 0x000fc400018f16ff */
[-C--:B------:R-:W-:Y:S02]  /*15be0*/  LEA.HI.X.SX32 R205, R122, R245.reuse, 0x2, P1 ;  /* 0x000000f57acd7211 */ /* 0x080fe400008f16ff */
[-C--:B------:R-:W-:Y:S02]  /*15bf0*/  IADD3 R230, P3, R230, R244.reuse, RZ ;  /* 0x000000f4e6e67210 */ /* 0x080fe40007f7e0ff */
[-C--:B------:R-:W-:Y:S01]  /*15c00*/  IADD3 R186, P1, R186, R244.reuse, RZ ;  /* 0x000000f4baba7210 */ /* 0x080fe20007f3e0ff */
[C---:B------:R-:W-:Y:S01]  /*15c10*/  IMAD R0, R2.reuse, 0x36, RZ ;  /* 0x0000003602007824 */ /* 0x040fe200078e02ff */
[-C--:B------:R-:W-:Y:S01]  /*15c20*/  LEA.HI.X.SX32 R231, R215, R245.reuse, 0x2, P3 ;  /* 0x000000f5d7e77211 */ /* 0x080fe200018f16ff */
[C---:B------:R-:W-:Y:S01]  /*15c30*/  IMAD R8, R2.reuse, 0x33, RZ ;  /* 0x0000003302087824 */ /* 0x040fe200078e02ff */
[----:B------:R-:W-:Y:S01]  /*15c40*/  LEA.HI.X.SX32 R187, R7, R245, 0x2, P1 ;  /* 0x000000f507bb7211 */ /* 0x000fe200008f16ff */
[----:B------:R-:W-:Y:S01]  /*15c50*/  IMAD R162, R2, 0xe0, RZ ;  /* 0x000000e002a27824 */ /* 0x000fe200078e02ff */
[----:B------:R-:W-:-:S02]  /*15c60*/  IADD3 R194, P3, R194, R244, RZ ;  /* 0x000000f4c2c27210 */ /* 0x000fc40007f7e0ff */
[-C--:B------:R-:W-:Y:S01]  /*15c70*/  IADD3 R178, P1, R178, R244.reuse, RZ ;  /* 0x000000f4b2b27210 */ /* 0x080fe20007f3e0ff */
[----:B------:R-:W-:Y:S01]  /*15c80*/  IMAD R4, R2, 0x35, RZ ;  /* 0x0000003502047824 */ /* 0x000fe200078e02ff */
[-C--:B------:R-:W-:Y:S01]  /*15c90*/  LEA.HI.X.SX32 R195, R0, R245.reuse, 0x2, P3 ;  /* 0x000000f500c37211 */ /* 0x080fe200018f16ff */
[----:B------:R-:W-:Y:S01]  /*15ca0*/  IMAD R214, R2, 0xe8, RZ ;  /* 0x000000e802d67824 */ /* 0x000fe200078e02ff */
[-C--:B------:R-:W-:Y:S02]  /*15cb0*/  LEA.HI.X.SX32 R179, R8, R245.reuse, 0x2, P1 ;  /* 0x000000f508b37211 */ /* 0x080fe400008f16ff */
[-C--:B------:R-:W-:Y:S02]  /*15cc0*/  IADD3 R162, P3, R162, R244.reuse, RZ ;  /* 0x000000f4a2a27210 */ /* 0x080fe40007f7e0ff */
[----:B------:R-:W-:Y:S01]  /*15cd0*/  IADD3 R218, P1, R218, R244, RZ ;  /* 0x000000f4dada7210 */ /* 0x000fe20007f3e0ff */
[----:B------:R-:W-:Y:S01]  /*15ce0*/  IMAD R7, R2, 0x3a, RZ ;  /* 0x0000003a02077824 */ /* 0x000fe200078e02ff */
[-C--:B------:R-:W-:Y:S01]  /*15cf0*/  LEA.HI.X.SX32 R163, R224, R245.reuse, 0x2, P3 ;  /* 0x000000f5e0a37211 */ /* 0x080fe200018f16ff */
[----:B------:R-:W-:Y:S01]  /*15d00*/  IMAD R3, R2, 0x37, RZ ;  /* 0x0000003702037824 */ /* 0x000fe200078e02ff */
[----:B------:R-:W-:-:S02]  /*15d10*/  LEA.HI.X.SX32 R219, R4, R245, 0x2, P1 ;  /* 0x000000f504db7211 */ /* 0x000fc400008f16ff */
[-C--:B------:R-:W-:Y:S02]  /*15d20*/  IADD3 R214, P3, R214, R244.reuse, RZ ;  /* 0x000000f4d6d67210 */ /* 0x080fe40007f7e0ff */
[-C--:B------:R-:W-:Y:S01]  /*15d30*/  IADD3 R222, P1, R222, R244.reuse, RZ ;  /* 0x000000f4dede7210 */ /* 0x080fe20007f3e0ff */
[C---:B------:R-:W-:Y:S01]  /*15d40*/  IMAD R5, R2.reuse, 0x39, RZ ;  /* 0x0000003902057824 */ /* 0x040fe200078e02ff */
[-C--:B------:R-:W-:Y:S02]  /*15d50*/  LEA.HI.X.SX32 R215, R7, R245.reuse, 0x2, P3 ;  /* 0x000000f507d77211 */ /* 0x080fe400018f16ff */
[-C--:B------:R-:W-:Y:S01]  /*15d60*/  LEA.HI.X.SX32 R223, R3, R245.reuse, 0x2, P1 ;  /* 0x000000f503df7211 */ /* 0x080fe200008f16ff */
[C---:B------:R-:W-:Y:S01]  /*15d70*/  IMAD R216, R2.reuse, 0xec, RZ ;  /* 0x000000ec02d87824 */ /* 0x040fe200078e02ff */
[CC--:B------:R-:W-:Y:S01]  /*15d80*/  LEA R148, P3, R2.reuse, R244.reuse, 0x4 ;  /* 0x000000f402947211 */ /* 0x0c0fe200078620ff */
[----:B------:R-:W-:Y:S01]  /*15d90*/  IMAD R224, R2, 0xf0, RZ ;  /* 0x000000f002e07824 */ /* 0x000fe200078e02ff */
[-C--:B------:R-:W-:Y:S01]  /*15da0*/  IADD3 R242, P1, R242, R244.reuse, RZ ;  /* 0x000000f4f2f27210 */ /* 0x080fe20007f3e0ff */
[C---:B------:R-:W-:Y:S01]  /*15db0*/  IMAD R0, R2.reuse, 0x3b, RZ ;  /* 0x0000003b02007824 */ /* 0x040fe200078e02ff */
[-C--:B------:R-:W-:Y:S01]  /*15dc0*/  LEA.HI.X.SX32 R149, R225, R245.reuse, 0x2, P3 ;  /* 0x000000f5e1957211 */ /* 0x080fe200018f16ff */
[C---:B------:R-:W-:Y:S01]  /*15dd0*/  IMAD R122, R2.reuse, 0xf8, RZ ;  /* 0x000000f8027a7824 */ /* 0x040fe200078e02ff */
[-C--:B------:R-:W-:Y:S01]  /*15de0*/  LEA.HI.X.SX32 R243, R5, R245.reuse, 0x2, P1 ;  /* 0x000000f505f37211 */ /* 0x080fe200008f16ff */
[----:B------:R-:W-:Y:S01]  /*15df0*/  IMAD R182, R2, 0xfc, RZ ;  /* 0x000000fc02b67824 */ /* 0x000fe200078e02ff */
[-C--:B------:R-:W-:Y:S01]  /*15e00*/  IADD3 R144, P3, R225, R244.reuse, RZ ;  /* 0x000000f4e1907210 */ /* 0x080fe20007f7e0ff */
[----:B------:R-:W3:Y:S01]  /*15e10*/  LDC R5, c[0x0][0x230] ;  /* 0x00008c00ff057b82 */ /* 0x000ee20000000800 */
[-C--:B------:R-:W-:Y:S01]  /*15e20*/  IADD3 R216, P1, R216, R244.reuse, RZ ;  /* 0x000000f4d8d87210 */ /* 0x080fe20007f3e0ff */
[----:B--2---:R-:W-:Y:S01]  /*15e30*/  VIADD R3, R232, 0xffffffdf ;  /* 0xffffffdfe8037836 */ /* 0x004fe20000000000 */
[C---:B------:R-:W-:Y:S01]  /*15e40*/  LEA.HI.X.SX32 R145, R2.reuse, R245, 0x2, P3 ;  /* 0x000000f502917211 */ /* 0x040fe200018f16ff */
[----:B------:R-:W-:Y:S01]  /*15e50*/  IMAD R232, R2, 0xf4, RZ ;  /* 0x000000f402e87824 */ /* 0x000fe200078e02ff */
[----:B------:R-:W-:-:S02]  /*15e60*/  IADD3 R224, P3, R224, R244, RZ ;  /* 0x000000f4e0e07210 */ /* 0x000fc40007f7e0ff */
[-C--:B------:R-:W-:Y:S01]  /*15e70*/  LEA.HI.X.SX32 R217, R0, R245.reuse, 0x2, P1 ;  /* 0x000000f500d97211 */ /* 0x080fe200008f16ff */
[----:B------:R-:W-:Y:S01]  /*15e80*/  IMAD R0, R2, 0x3d, RZ ;  /* 0x0000003d02007824 */ /* 0x000fe200078e02ff */
[-C--:B------:R-:W-:Y:S01]  /*15e90*/  LEA.HI.X.SX32 R225, R233, R245.reuse, 0x2, P3 ;  /* 0x000000f5e9e17211 */ /* 0x080fe200018f16ff */
[----:B-1----:R-:W-:Y:S01]  /*15ea0*/  IMAD.SHL.U32 R251, R252, 0x10, RZ ;  /* 0x00000010fcfb7824 */ /* 0x002fe200078e00ff */
[-C--:B------:R-:W-:Y:S01]  /*15eb0*/  IADD3 R232, P3, R232, R244.reuse, RZ ;  /* 0x000000f4e8e87210 */ /* 0x080fe20007f7e0ff */
[----:B------:R-:W-:Y:S01]  /*15ec0*/  ULEA UR7, UR4, UR7, 0x18 ;  /* 0x0000000704077291 */ /* 0x000fe2000f8ec03f */
[----:B------:R-:W-:Y:S01]  /*15ed0*/  ISETP.GE.U32.AND P1, PT, R3, 0x7fffffa0, PT ;  /* 0x7fffffa00300780c */ /* 0x000fe20003f26070 */
[----:B------:R-:W-:Y:S01]  /*15ee0*/  IMAD R3, R2, 0x3e, RZ ;  /* 0x0000003e02037824 */ /* 0x000fe200078e02ff */
[----:B------:R-:W-:Y:S01]  /*15ef0*/  LEA.HI.X.SX32 R233, R0, R245, 0x2, P3 ;  /* 0x000000f500e97211 */ /* 0x000fe200018f16ff */
[----:B------:R-:W1:Y:S01]  /*15f00*/  LDC R7, c[0x0][0x230] ;  /* 0x00008c00ff077b82 */ /* 0x000e620000000800 */
[----:B------:R-:W-:Y:S01]  /*15f10*/  IADD3 R122, P3, R122, R244, RZ ;  /* 0x000000f47a7a7210 */ /* 0x000fe20007f7e0ff */
[----:B------:R-:W-:Y:S01]  /*15f20*/  IMAD R2, R2, 0x3f, RZ ;  /* 0x0000003f02027824 */ /* 0x000fe200078e02ff */
[----:B------:R-:W-:-:S02]  /*15f30*/  LOP3.LUT R0, R251, 0x70, RZ, 0xc0, !PT ;  /* 0x00000070fb007812 */ /* 0x000fc400078ec0ff */
[-C--:B------:R-:W-:Y:S01]  /*15f40*/  LEA.HI.X.SX32 R123, R3, R245.reuse, 0x2, P3 ;  /* 0x000000f5037b7211 */ /* 0x080fe200018f16ff */
[----:B----4-:R-:W-:Y:S01]  /*15f50*/  VIADD R4, R250, 0xffffffde ;  /* 0xffffffdefa047836 */ /* 0x010fe20000000000 */
[----:B------:R-:W-:Y:S02]  /*15f60*/  IADD3 R182, P3, R182, R244, RZ ;  /* 0x000000f4b6b67210 */ /* 0x000fe40007f7e0ff */
[----:B------:R-:W-:Y:S01]  /*15f70*/  LOP3.LUT R252, R252, 0x7f, RZ, 0xc0, !PT ;  /* 0x0000007ffcfc7812 */ /* 0x000fe200078ec0ff */
[----:B------:R-:W-:Y:S01]  /*15f80*/  IMAD.U32 R8, RZ, RZ, UR7 ;  /* 0x00000007ff087e24 */ /* 0x000fe2000f8e00ff */
[----:B------:R-:W-:Y:S01]  /*15f90*/  LEA.HI.X.SX32 R183, R2, R245, 0x2, P3 ;  /* 0x000000f502b77211 */ /* 0x000fe200018f16ff */
[----:B---3--:R-:W-:Y:S01]  /*15fa0*/  VIADD R2, R5, 0xffffffdd ;  /* 0xffffffdd05027836 */ /* 0x008fe20000000000 */
[----:B------:R-:W-:Y:S01]  /*15fb0*/  ISETP.GE.U32.AND P3, PT, R4, 0x7fffff9f, PT ;  /* 0x7fffff9f0400780c */ /* 0x000fe20003f66070 */
[----:B------:R-:W-:Y:S01]  /*15fc0*/  IMAD R0, R252, 0x80, R0 ;  /* 0x00000080fc007824 */ /* 0x000fe200078e0200 */
[----:B------:R-:W2:Y:S01]  /*15fd0*/  LDC R5, c[0x0][0x230] ;  /* 0x00008c00ff057b82 */ /* 0x000ea20000000800 */
[----:B------:R-:W-:-:S03]  /*15fe0*/  ULDC.64 UR4, c[0x0][0x208] ;  /* 0x0000820000047ab9 */ /* 0x000fc60000000a00 */
[----:B------:R-:W-:-:S04]  /*15ff0*/  IADD3 R9, R0, 0x100000, R8 ;  /* 0x0010000000097810 */ /* 0x000fc80007ffe008 */
[----:B------:R-:W3:Y:S01]  /*16000*/  LDC R4, c[0x0][0x230] ;  /* 0x00008c00ff047b82 */ /* 0x000ee20000000800 */
[----:B------:R-:W-:Y:S01]  /*16010*/  VIADD R0, R246, 0xffffffdc ;  /* 0xffffffdcf6007836 */ /* 0x000fe20000000000 */
[----:B------:R-:W-:Y:S01]  /*16020*/  ISETP.GE.U32.AND P5, PT, R2, 0x7fffff9e, PT ;  /* 0x7fffff9e0200780c */ /* 0x000fe20003fa6070 */
[----:B------:R-:W-:Y:S01]  /*16030*/  @!PT LDS RZ, [RZ] ;  /* 0x00000000fffff984 */ /* 0x000fe20000000800 */
[----:B------:R-:W-:Y:S01]  /*16040*/  @!PT LDS RZ, [RZ] ;  /* 0x00000000fffff984 */ /* 0x000fe20000000800 */
[----:B------:R-:W-:Y:S01]  /*16050*/  @!PT LDS RZ, [RZ] ;  /* 0x00000000fffff984 */ /* 0x000fe20000000800 */
[----:B------:R4:W-:Y:S05]  /*16060*/  LDGSTS.E [R9+-0x60000], desc[UR4][R244.64], !P2 ;  /* 0xa0000000f4097fae */ /* 0x0009ea000d121844 */
[----:B------:R-:W5:Y:S01]  /*16070*/  LDC R3, c[0x0][0x230] ;  /* 0x00008c00ff037b82 */ /* 0x000f620000000800 */
[----:B------:R-:W-:Y:S01]  /*16080*/  IADD3 R2, R247, -0x5, RZ ;  /* 0xfffffffbf7027810 */ /* 0x000fe20007ffe0ff */
[----:B------:R-:W-:Y:S01]  /*16090*/  LDGSTS.E [R9+-0x5fffc], desc[UR4][R144.64], !P4 ;  /* 0xa000400090097fae */ /* 0x000fe2000e121844 */
[----:B------:R-:W-:Y:S01]  /*160a0*/  ISETP.GE.U32.AND P2, PT, R0, 0x7fffff9d, PT ;  /* 0x7fffff9d0000780c */ /* 0x000fe20003f46070 */
[----:B------:R-:W-:-:S02]  /*160b0*/  VIADD R0, R248, 0xfffffff9 ;  /* 0xfffffff9f8007836 */ /* 0x000fc40000000000 */
[----:B------:R-:W-:Y:S02]  /*160c0*/  LDGSTS.E [R9+-0x5fff8], desc[UR4][R140.64], !P0 ;  /* 0xa00080008c097fae */ /* 0x000fe4000c121844 */
[----:B------:R-:W5:Y:S02]  /*160d0*/  LDC R247, c[0x0][0x230] ;  /* 0x00008c00fff77b82 */ /* 0x000f640000000800 */
[----:B------:R-:W-:Y:S01]  /*160e0*/  STL.64 [R1+0x628], R20 ;  /* 0x0006281401007387 */ /* 0x000fe20000100a00 */
[----:B------:R-:W-:-:S03]  /*160f0*/  ISETP.GE.U32.AND P4, PT, R2, 0x7fffffbc, PT ;  /* 0x7fffffbc0200780c */ /* 0x000fc60003f86070 */
[----:B------:R-:W-:Y:S02]  /*16100*/  LDGSTS.E [R9+-0x5fff4], desc[UR4][R206.64], !P6 ;  /* 0xa000c000ce097fae */ /* 0x000fe4000f121844 */
[----:B------:R-:W5:Y:S01]  /*16110*/  LDC R248, c[0x0][0x230] ;  /* 0x00008c00fff87b82 */ /* 0x000f620000000800 */
[----:B------:R-:W-:Y:S01]  /*16120*/  ISETP.GE.U32.AND P6, PT, R0, 0x7fffffba, PT ;  /* 0x7fffffba0000780c */ /* 0x000fe20003fc6070 */
[----:B------:R-:W-:Y:S01]  /*16130*/  STL.64 [R1+0x638], R32 ;  /* 0x0006382001007387 */ /* 0x000fe20000100a00 */
[----:B-1----:R-:W-:Y:S02]  /*16140*/  VIADD R0, R7, 0xfffffff8 ;  /* 0xfffffff807007836 */ /* 0x002fe40000000000 */
[----:B------:R-:W-:Y:S01]  /*16150*/  VIADD R2, R249, 0xfffffffa ;  /* 0xfffffffaf9027836 */ /* 0x000fe20000000000 */
[----:B------:R-:W-:Y:S02]  /*16160*/  STL.64 [R1+0x648], R34 ;  /* 0x0006482201007387 */ /* 0x000fe40000100a00 */
[----:B------:R-:W1:Y:S02]  /*16170*/  LDC R250, c[0x0][0x230] ;  /* 0x00008c00fffa7b82 */ /* 0x000e640000000800 */
[----:B------:R-:W-:Y:S04]  /*16180*/  STL.64 [R1+0x640], R28 ;  /* 0x0006401c01007387 */ /* 0x000fe80000100a00 */
[----:B------:R4:W-:Y:S02]  /*16190*/  STL.64 [R1+0x1fb0], R244 ;  /* 0x001fb0f401007387 */ /* 0x0009e40000100a00 */
[----:B------:R-:W1:Y:S02]  /*161a0*/  LDC R249, c[0x0][0x230] ;  /* 0x00008c00fff97b82 */ /* 0x000e640000000800 */
[----:B------:R1:W-:Y:S01]  /*161b0*/  LDGSTS.E [R9+-0x5c000], desc[UR4][R126.64], !P1 ;  /* 0xa40000007e097fae */ /* 0x0003e2000c921844 */
[----:B------:R-:W-:Y:S01]  /*161c0*/  ISETP.GE.U32.AND P1, PT, R0, 0x7fffffb9, PT ;  /* 0x7fffffb90000780c */ /* 0x000fe20003f26070 */
[----:B--2---:R-:W-:Y:S01]  /*161d0*/  VIADD R0, R5, 0xffffffda ;  /* 0xffffffda05007836 */ /* 0x004fe20000000000 */
[----:B------:R-:W-:Y:S01]  /*161e0*/  ISETP.GE.U32.AND P0, PT, R2, 0x7fffffbb, PT ;  /* 0x7fffffbb0200780c */ /* 0x000fe20003f06070 */
[----:B---3--:R-:W-:Y:S01]  /*161f0*/  VIADD R2, R4, 0xffffffdb ;  /* 0xffffffdb04027836 */ /* 0x008fe20000000000 */
[----:B------:R-:W-:Y:S01]  /*16200*/  LDGSTS.E [R9+-0x5bffc], desc[UR4][R128.64], !P3 ;  /* 0xa400400080097fae */ /* 0x000fe2000d921844 */
[----:B------:R-:W2:Y:S01]  /*16210*/  LDC R7, c[0x0][0x230] ;  /* 0x00008c00ff077b82 */ /* 0x000ea20000000800 */
[----:B----4-:R-:W-:-:S02]  /*16220*/  LOP3.LUT R244, R251, 0x70, RZ, 0xc0, !PT ;  /* 0x00000070fbf47812 */ /* 0x010fc400078ec0ff */
[----:B------:R-:W-:Y:S01]  /*16230*/  LDGSTS.E [R9+-0x5bff8], desc[UR4][R152.64], !P5 ;  /* 0xa400800098097fae */ /* 0x000fe2000e921844 */
[----:B------:R-:W-:Y:S02]  /*16240*/  ISETP.GE.U32.AND P5, PT, R0, 0x7fffff9b, PT ;  /* 0x7fffff9b0000780c */ /* 0x000fe40003fa6070 */
[----:B------:R-:W-:Y:S01]  /*16250*/  IMAD R244, R252, 0x80, R244 ;  /* 0x00000080fcf47824 */ /* 0x000fe200078e02f4 */
[----:B------:R-:W-:Y:S01]  /*16260*/  ISETP.GE.U32.AND P3, PT, R2, 0x7fffff9c, PT ;  /* 0x7fffff9c0200780c */ /* 0x000fe20003f66070 */
[----:B-----5:R-:W-:Y:S01]  /*16270*/  VIADD R0, R3, 0xffffffd9 ;  /* 0xffffffd903007836 */ /* 0x020fe20000000000 */
[----:B------:R-:W3:Y:S01]  /*16280*/  LDC R5, c[0x0][0x230] ;  /* 0x00008c00ff057b82 */ /* 0x000ee20000000800 */
[----:B------:R-:W-:Y:S01]  /*16290*/  LDGSTS.E [R9+-0x5bff4], desc[UR4][R146.64], !P2 ;  /* 0xa400c00092097fae */ /* 0x000fe2000d121844 */
[----:B------:R-:W-:Y:S02]  /*162a0*/  LOP3.LUT R2, R244, 0x10, RZ, 0x3c, !PT ;  /* 0x00000010f4027812 */ /* 0x000fe400078e3cff */
[----:B------:R-:W-:Y:S01]  /*162b0*/  ISETP.GE.U32.AND P2, PT, R0, 0x7fffff9a, PT ;  /* 0x7fffff9a0000780c */ /* 0x000fe20003f46070 */
[----:B------:R-:W-:Y:S01]  /*162c0*/  VIADD R0, R247, 0xffffffd8 ;  /* 0xffffffd8f7007836 */ /* 0x000fe20000000000 */
[----:B------:R-:W-:-:S02]  /*162d0*/  IADD3 R246, R8, 0x100000, R2 ;  /* 0x0010000008f67810 */ /* 0x000fc40007ffe002 */
[----:B------:R-:W4:Y:S01]  /*162e0*/  LDC R3, c[0x0][0x230] ;  /* 0x00008c00ff037b82 */ /* 0x000f220000000800 */
[----:B------:R-:W-:Y:S02]  /*162f0*/  IADD3 R2, R248, -0x9, RZ ;  /* 0xfffffff7f8027810 */ /* 0x000fe40007ffe0ff */
[----:B------:R-:W-:Y:S01]  /*16300*/  LDGSTS.E [R246+-0x60000], desc[UR4][R148.64], !P4 ;  /* 0xa000000094f67fae */ /* 0x000fe2000e121844 */
[----:B------:R-:W-:Y:S01]  /*16310*/  ISETP.GE.U32.AND P4, PT, R0, 0x7fffff99, PT ;  /* 0x7fffff990000780c */ /* 0x000fe20003f86070 */
[----:B-1----:R-:W-:Y:S02]  /*16320*/  VIADD R0, R250, 0xfffffff5 ;  /* 0xfffffff5fa007836 */ /* 0x002fe40000000000 */
[----:B------:R-:W-:Y:S01]  /*16330*/  LDGSTS.E [R246+-0x5fffc], desc[UR4][R150.64], !P0 ;  /* 0xa000400096f67fae */ /* 0x000fe2000c121844 */
[----:B------:R-:W1:Y:S01]  /*16340*/  LDC R4, c[0x0][0x230] ;  /* 0x00008c00ff047b82 */ /* 0x000e620000000800 */
[----:B------:R-:W-:Y:S01]  /*16350*/  ISETP.GE.U32.AND P0, PT, R2, 0x7fffffb8, PT ;  /* 0x7fffffb80200780c */ /* 0x000fe20003f06070 */
[----:B------:R-:W-:Y:S01]  /*16360*/  VIADD R2, R249, 0xfffffff6 ;  /* 0xfffffff6f9027836 */ /* 0x000fe20000000000 */
[----:B------:R5:W-:Y:S04]  /*16370*/  LDGSTS.E [R246+-0x5fff8], desc[UR4][R120.64], !P6 ;  /* 0xa000800078f67fae */ /* 0x000be8000f121844 */
[----:B------:R-:W-:Y:S01]  /*16380*/  LDGSTS.E [R246+-0x5fff4], desc[UR4][R142.64], !P1 ;  /* 0xa000c0008ef67fae */ /* 0x000fe2000c921844 */
[----:B------:R-:W5:Y:S01]  /*16390*/  LDC R248, c[0x0][0x230] ;  /* 0x00008c00fff87b82 */ /* 0x000f620000000800 */
[----:B------:R-:W-:Y:S01]  /*163a0*/  ISETP.GE.U32.AND P1, PT, R0, 0x7fffffb6, PT ;  /* 0x7fffffb60000780c */ /* 0x000fe20003f26070 */
[----:B--2---:R-:W-:Y:S01]  /*163b0*/  VIADD R0, R7, 0xfffffff4 ;  /* 0xfffffff407007836 */ /* 0x004fe20000000000 */
[----:B------:R-:W-:Y:S05]  /*163c0*/  LDGSTS.E [R246+-0x5c000], desc[UR4][R176.64], !P3 ;  /* 0xa4000000b0f67fae */ /* 0x000fea000d921844 */
[----:B------:R-:W2:Y:S01]  /*163d0*/  LDC R249, c[0x0][0x230] ;  /* 0x00008c00fff97b82 */ /* 0x000ea20000000800 */
[----:B------:R-:W-:Y:S01]  /*163e0*/  ISETP.GE.U32.AND P3, PT, R0, 0x7fffffb5, PT ;  /* 0x7fffffb50000780c */ /* 0x000fe20003f66070 */
[----:B---3--:R-:W-:Y:S01]  /*163f0*/  VIADD R0, R5, 0xffffffd6 ;  /* 0xffffffd605007836 */ /* 0x008fe20000000000 */
[----:B------:R-:W-:Y:S05]  /*16400*/  STL.64 [R1+0x1fb8], R144 ;  /* 0x001fb89001007387 */ /* 0x000fea0000100a00 */
[----:B------:R-:W3:Y:S01]  /*16410*/  LDC R251, c[0x0][0x230] ;  /* 0x00008c00fffb7b82 */ /* 0x000ee20000000800 */
[----:B------:R-:W-:Y:S07]  /*16420*/  LDGSTS.E [R246+-0x5bffc], desc[UR4][R210.64], !P5 ;  /* 0xa4004000d2f67fae */ /* 0x000fee000e921844 */
[----:B------:R-:W3:Y:S01]  /*16430*/  LDC R250, c[0x0][0x230] ;  /* 0x00008c00fffa7b82 */ /* 0x000ee20000000800 */
[----:B------:R-:W-:Y:S01]  /*16440*/  STL.64 [R1+0x1fc0], R140 ;  /* 0x001fc08c01007387 */ /* 0x000fe20000100a00 */
[----:B------:R-:W-:-:S03]  /*16450*/  ISETP.GE.U32.AND P6, PT, R2, 0x7fffffb7, PT ;  /* 0x7fffffb70200780c */ /* 0x000fc60003fc6070 */
[----:B------:R-:W-:Y:S03]  /*16460*/  LDGSTS.E [R246+-0x5bff8], desc[UR4][R172.64], !P2 ;  /* 0xa4008000acf67fae */ /* 0x000fe6000d121844 */
[----:B------:R-:W3:Y:S01]  /*16470*/  LDC R7, c[0x0][0x230] ;  /* 0x00008c00ff077b82 */ /* 0x000ee20000000800 */
[----:B------:R-:W-:Y:S01]  /*16480*/  STL.64 [R1+0x1fa8], R206 ;  /* 0x001fa8ce01007387 */ /* 0x000fe20000100a00 */
[----:B------:R-:W-:Y:S01]  /*16490*/  ISETP.GE.U32.AND P2, PT, R0, 0x7fffff97, PT ;  /* 0x7fffff970000780c */ /* 0x000fe20003f46070 */
[----:B----4-:R-:W-:Y:S02]  /*164a0*/  VIADD R0, R3, 0xffffffd5 ;  /* 0xffffffd503007836 */ /* 0x010fe40000000000 */
[----:B------:R4:W-:Y:S03]  /*164b0*/  STL.64 [R1+0x1fc8], R126 ;  /* 0x001fc87e01007387 */ /* 0x0009e60000100a00 */
[----:B------:R-:W3:Y:S01]  /*164c0*/  LDC R5, c[0x0][0x230] ;  /* 0x00008c00ff057b82 */ /* 0x000ee20000000800 */
[----:B-1----:R-:W-:Y:S01]  /*164d0*/  VIADD R2, R4, 0xffffffd7 ;  /* 0xffffffd704027836 */ /* 0x002fe20000000000 */
[----:B------:R-:W-:Y:S01]  /*164e0*/  LDGSTS.E [R246+-0x5bff4], desc[UR4][R124.64], !P4 ;  /* 0xa400c0007cf67fae */ /* 0x000fe2000e121844 */
[----:B------:R-:W-:Y:S01]  /*164f0*/  ISETP.GE.U32.AND P4, PT, R0, 0x7fffff96, PT ;  /* 0x7fffff960000780c */ /* 0x000fe20003f86070 */
[----:B-----5:R-:W-:-:S04]  /*16500*/  VIADD R0, R248, 0xffffffd4 ;  /* 0xffffffd4f8007836 */ /* 0x020fc80000000000 */
[----:B------:R-:W1:Y:S01]  /*16510*/  LDC R3, c[0x0][0x230] ;  /* 0x00008c00ff037b82 */ /* 0x000e620000000800 */
[----:B----4-:R-:W-:-:S04]  /*16520*/  LOP3.LUT R126, R244, 0x20, RZ, 0x3c, !PT ;  /* 0x00000020f47e7812 */ /* 0x010fc800078e3cff */
[----:B------:R-:W-:Y:S02]  /*16530*/  IADD3 R247, R8, 0x100000, R126 ;  /* 0x0010000008f77810 */ /* 0x000fe40007ffe07e */
[----:B------:R-:W-:Y:S01]  /*16540*/  ISETP.GE.U32.AND P5, PT, R2, 0x7fffff98, PT ;  /* 0x7fffff980200780c */ /* 0x000fe20003fa6070 */
[----:B------:R-:W4:Y:S01]  /*16550*/  LDC R4, c[0x0][0x230] ;  /* 0x00008c00ff047b82 */ /* 0x000f220000000800 */
[----:B--2---:R-:W-:Y:S01]  /*16560*/  VIADD R2, R249, 0xfffffff3 ;  /* 0xfffffff3f9027836 */ /* 0x004fe20000000000 */
[----:B------:R-:W-:Y:S01]  /*16570*/  LDGSTS.E [R247+-0x60000], desc[UR4][R164.64], !P0 ;  /* 0xa0000000a4f77fae */ /* 0x000fe2000c121844 */
[----:B------:R-:W-:Y:S01]  /*16580*/  ISETP.GE.U32.AND P0, PT, R0, 0x7fffff95, PT ;  /* 0x7fffff950000780c */ /* 0x000fe20003f06070 */
[----:B---3--:R-:W-:Y:S02]  /*16590*/  VIADD R0, R251, 0xfffffff1 ;  /* 0xfffffff1fb007836 */ /* 0x008fe40000000000 */
[----:B------:R-:W-:Y:S02]  /*165a0*/  LDGSTS.E [R247+-0x5fffc], desc[UR4][R212.64], !P6 ;  /* 0xa0004000d4f77fae */ /* 0x000fe4000f121844 */
[----:B------:R-:W2:Y:S01]  /*165b0*/  LDC R249, c[0x0][0x230] ;  /* 0x00008c00fff97b82 */ /* 0x000ea20000000800 */
[----:B------:R-:W-:Y:S01]  /*165c0*/  ISETP.GE.U32.AND P6, PT, R2, 0x7fffffb4, PT ;  /* 0x7fffffb40200780c */ /* 0x000fe20003fc6070 */
[----:B------:R-:W-:Y:S01]  /*165d0*/  LDGSTS.E [R247+-0x5fff8], desc[UR4][R158.64], !P1 ;  /* 0xa00080009ef77fae */ /* 0x000fe2000c921844 */
[----:B------:R-:W-:-:S03]  /*165e0*/  IADD3 R2, R250, -0xe, RZ ;  /* 0xfffffff2fa027810 */ /* 0x000fc60007ffe0ff */
[----:B------:R-:W-:Y:S01]  /*165f0*/  LDGSTS.E [R247+-0x5fff4], desc[UR4][R160.64], !P3 ;  /* 0xa000c000a0f77fae */ /* 0x000fe2000d921844 */
[----:B------:R-:W-:Y:S01]  /*16600*/  ISETP.GE.U32.AND P3, PT, R0, 0x7fffffb2, PT ;  /* 0x7fffffb20000780c */ /* 0x000fe20003f66070 */
[----:B------:R-:W3:Y:S01]  /*16610*/  LDC R250, c[0x0][0x230] ;  /* 0x00008c00fffa7b82 */ /* 0x000ee20000000800 */
[----:B------:R-:W-:Y:S01]  /*16620*/  VIADD R0, R7, 0xfffffff0 ;  /* 0xfffffff007007836 */ /* 0x000fe20000000000 */
[----:B------:R-:W-:Y:S06]  /*16630*/  LDGSTS.E [R247+-0x5c000], desc[UR4][R220.64], !P5 ;  /* 0xa4000000dcf77fae */ /* 0x000fec000e921844 */
[----:B------:R-:W5:Y:S01]  /*16640*/  LDC R252, c[0x0][0x230] ;  /* 0x00008c00fffc7b82 */ /* 0x000f620000000800 */
[----:B------:R-:W-:Y:S01]  /*16650*/  ISETP.GE.U32.AND P5, PT, R0, 0x7fffffb1, PT ;  /* 0x7fffffb10000780c */ /* 0x000fe20003fa6070 */
[----:B------:R-:W-:Y:S01]  /*16660*/  VIADD R0, R5, 0xffffffd2 ;  /* 0xffffffd205007836 */ /* 0x000fe20000000000 */
[----:B------:R-:W-:Y:S05]  /*16670*/  STL.64 [R1+0x1fd0], R128 ;  /* 0x001fd08001007387 */ /* 0x000fea0000100a00 */
[----:B------:R-:W5:Y:S01]  /*16680*/  LDC R251, c[0x0][0x230] ;  /* 0x00008c00fffb7b82 */ /* 0x000f620000000800 */
[----:B------:R-:W-:Y:S07]  /*16690*/  STL.64 [R1+0x1fd8], R152 ;  /* 0x001fd89801007387 */ /* 0x000fee0000100a00 */
[----:B------:R-:W5:Y:S01]  /*166a0*/  LDC R7, c[0x0][0x230] ;  /* 0x00008c00ff077b82 */ /* 0x000f620000000800 */
[----:B------:R-:W-:Y:S01]  /*166b0*/  STL.64 [R1+0x1fe0], R146 ;  /* 0x001fe09201007387 */ /* 0x000fe20000100a00 */
[----:B------:R-:W-:-:S03]  /*166c0*/  ISETP.GE.U32.AND P1, PT, R2, 0x7fffffb3, PT ;  /* 0x7fffffb30200780c */ /* 0x000fc60003f26070 */
[----:B------:R-:W-:Y:S03]  /*166d0*/  LDGSTS.E [R247+-0x5bffc], desc[UR4][R154.64], !P2 ;  /* 0xa40040009af77fae */ /* 0x000fe6000d121844 */
[----:B------:R-:W5:Y:S01]  /*166e0*/  LDC R5, c[0x0][0x230] ;  /* 0x00008c00ff057b82 */ /* 0x000f620000000800 */
[----:B------:R-:W-:Y:S04]  /*166f0*/  STL.64 [R1+0x1fe8], R148 ;  /* 0x001fe89401007387 */ /* 0x000fe80000100a00 */
[----:B------:R-:W-:Y:S01]  /*16700*/  LDGSTS.E [R247+-0x5bff8], desc[UR4][R156.64], !P4 ;  /* 0xa40080009cf77fae */ /* 0x000fe2000e121844 */
[----:B------:R-:W-:Y:S01]  /*16710*/  ISETP.GE.U32.AND P4, PT, R0, 0x7fffff93, PT ;  /* 0x7fffff930000780c */ /* 0x000fe20003f86070 */
[----:B-1----:R-:W-:-:S02]  /*16720*/  VIADD R0, R3, 0xffffffd1 ;  /* 0xffffffd103007836 */ /* 0x002fc40000000000 */
[----:B------:R-:W-:Y:S01]  /*16730*/  STL.64 [R1+0x1ff0], R150 ;  /* 0x001ff09601007387 */ /* 0x000fe20000100a00 */
[----:B----4-:R-:W-:Y:S01]  /*16740*/  VIADD R2, R4, 0xffffffd3 ;  /* 0xffffffd304027836 */ /* 0x010fe20000000000 */
[----:B------:R-:W1:Y:S02]  /*16750*/  LDC R3, c[0x0][0x230] ;  /* 0x00008c00ff037b82 */ /* 0x000e640000000800 */
[----:B------:R4:W-:Y:S04]  /*16760*/  STL.64 [R1+0x1ff8], R120 ;  /* 0x001ff87801007387 */ /* 0x0009e80000100a00 */
[----:B------:R-:W-:Y:S01]  /*16770*/  LDGSTS.E [R247+-0x5bff4], desc[UR4][R170.64], !P0 ;  /* 0xa400c000aaf77fae */ /* 0x000fe2000c121844 */
[----:B------:R-:W-:Y:S01]  /*16780*/  ISETP.GE.U32.AND P0, PT, R0, 0x7fffff92, PT ;  /* 0x7fffff920000780c */ /* 0x000fe20003f06070 */
[----:B--2---:R-:W-:Y:S01]  /*16790*/  VIADD R0, R249, 0xffffffd0 ;  /* 0xffffffd0f9007836 */ /* 0x004fe20000000000 */
[----:B------:R-:W2:Y:S01]  /*167a0*/  LDC R4, c[0x0][0x230] ;  /* 0x00008c00ff047b82 */ /* 0x000ea20000000800 */
[----:B----4-:R-:W-:-:S04]  /*167b0*/  LOP3.LUT R120, R244, 0x30, RZ, 0x3c, !PT ;  /* 0x00000030f4787812 */ /* 0x010fc800078e3cff */
[----:B------:R-:W-:Y:S02]  /*167c0*/  IADD3 R248, R8, 0x100000, R120 ;  /* 0x0010000008f87810 */ /* 0x000fe40007ffe078 */
[----:B------:R-:W-:Y:S01]  /*167d0*/  ISETP.GE.U32.AND P2, PT, R2, 0x7fffff94, PT ;  /* 0x7fffff940200780c */ /* 0x000fe20003f46070 */
[----:B---3--:R-:W-:Y:S01]  /*167e0*/  VIADD R2, R250, 0xffffffef ;  /* 0xffffffeffa027836 */ /* 0x008fe20000000000 */
[----:B------:R-:W-:Y:S01]  /*167f0*/  STL.64 [R1+0x2000], R142 ;  /* 0x0020008e01007387 */ /* 0x000fe20000100a00 */
[----:B------:R-:W3:Y:S03]  /*16800*/  LDC R250, c[0x0][0x230] ;  /* 0x00008c00fffa7b82 */ /* 0x000ee60000000800 */
[----:B------:R-:W-:Y:S01]  /*16810*/  LDGSTS.E [R248+-0x60000], desc[UR4][R132.64], !P6 ;  /* 0xa000000084f87fae */ /* 0x000fe2000f121844 */
[----:B------:R-:W-:Y:S02]  /*16820*/  ISETP.GE.U32.AND P6, PT, R0, 0x7fffff91, PT ;  /* 0x7fffff910000780c */ /* 0x000fe40003fc6070 */
[----:B-----5:R-:W-:Y:S01]  /*16830*/  IADD3 R0, R252, -0x13, RZ ;  /* 0xffffffedfc007810 */ /* 0x020fe20007ffe0ff */
[----:B------:R-:W-:Y:S01]  /*16840*/  STL.64 [R1+0x2008], R176 ;  /* 0x002008b001007387 */ /* 0x000fe20000100a00 */
[----:B------:R-:W4:Y:S03]  /*16850*/  LDC R252, c[0x0][0x230] ;  /* 0x00008c00fffc7b82 */ /* 0x000f260000000800 */
[----:B------:R-:W-:Y:S04]  /*16860*/  STL.64 [R1+0x2010], R210 ;  /* 0x002010d201007387 */ /* 0x000fe80000100a00 */
[----:B------:R-:W-:Y:S01]  /*16870*/  LDGSTS.E [R248+-0x5fffc], desc[UR4][R166.64], !P1 ;  /* 0xa0004000a6f87fae */ /* 0x000fe2000c921844 */
[----:B------:R-:W-:Y:S01]  /*16880*/  ISETP.GE.U32.AND P1, PT, R2, 0x7fffffb0, PT ;  /* 0x7fffffb00200780c */ /* 0x000fe20003f26070 */
[----:B------:R-:W-:-:S02]  /*16890*/  VIADD R2, R251, 0xffffffee ;  /* 0xffffffeefb027836 */ /* 0x000fc40000000000 */
[----:B------:R-:W-:Y:S01]  /*168a0*/  STL.64 [R1+0x2018], R172 ;  /* 0x002018ac01007387 */ /* 0x000fe20000100a00 */
[----:B------:R-:W5:Y:S03]  /*168b0*/  LDC R251, c[0x0][0x230] ;  /* 0x00008c00fffb7b82 */ /* 0x000f660000000800 */
[----:B------:R2:W-:Y:S04]  /*168c0*/  LDGSTS.E [R248+-0x5fff8], desc[UR4][R118.64], !P3 ;  /* 0xa000800076f87fae */ /* 0x0005e8000d921844 */
[----:B------:R-:W-:Y:S04]  /*168d0*/  STL.64 [R1+0x2020], R124 ;  /* 0x0020207c01007387 */ /* 0x000fe80000100a00 */
[----:B------:R-:W-:Y:S01]  /*168e0*/  LDGSTS.E [R248+-0x5fff4], desc[UR4][R228.64], !P5 ;  /* 0xa000c000e4f87fae */ /* 0x000fe2000e921844 */
[----:B------:R-:W-:Y:S01]  /*168f0*/  ISETP.GE.U32.AND P5, PT, R0, 0x7fffffae, PT ;  /* 0x7fffffae0000780c */ /* 0x000fe20003fa6070 */
[----:B------:R-:W-:-:S02]  /*16900*/  VIADD R0, R7, 0xffffffec ;  /* 0xffffffec07007836 */ /* 0x000fc40000000000 */
[----:B------:R-:W-:Y:S01]  /*16910*/  STL.64 [R1+0x2028], R164 ;  /* 0x002028a401007387 */ /* 0x000fe20000100a00 */
[----:B------:R-:W4:Y:S03]  /*16920*/  LDC R7, c[0x0][0x230] ;  /* 0x00008c00ff077b82 */ /* 0x000f260000000800 */
[----:B------:R-:W-:Y:S04]  /*16930*/  STL.64 [R1+0x2030], R212 ;  /* 0x002030d401007387 */ /* 0x000fe80000100a00 */
[----:B------:R-:W-:Y:S04]  /*16940*/  STL.64 [R1+0x2038], R158 ;  /* 0x0020389e01007387 */ /* 0x000fe80000100a00 */
[----:B------:R-:W-:Y:S04]  /*16950*/  STL.64 [R1+0x2040], R160 ;  /* 0x002040a001007387 */ /* 0x000fe80000100a00 */
[----:B------:R-:W-:Y:S04]  /*16960*/  STL.64 [R1+0x2048], R220 ;  /* 0x002048dc01007387 */ /* 0x000fe80000100a00 */
        /* <DEDUP_REMOVED lines=10> */
[----:B------:R-:W-:Y:S01]  /*16a10*/  LDGSTS.E [R248+-0x5bffc], desc[UR4][R190.64], !P4 ;  /* 0xa4004000bef87fae */ /* 0x000fe2000e121844 */
[----:B------:R-:W-:-:S03]  /*16a20*/  LOP3.LUT R120, R244, 0x40, RZ, 0x3c, !PT ;  /* 0x00000040f4787812 */ /* 0x000fc600078e3cff */
[----:B------:R3:W-:Y:S04]  /*16a30*/  STL.64 [R1+0x2080], R118 ;  /* 0x0020807601007387 */ /* 0x0007e80000100a00 */
[----:B------:R-:W-:Y:S01]  /*16a40*/  LDGSTS.E [R248+-0x5bff8], desc[UR4][R168.64], !P0 ;  /* 0xa4008000a8f87fae */ /* 0x000fe2000c121844 */
[----:B------:R-:W-:Y:S01]  /*16a50*/  ISETP.GE.U32.AND P0, PT, R0, 0x7fffff8f, PT ;  /* 0x7fffff8f0000780c */ /* 0x000fe20003f06070 */
[----:B-1----:R-:W-:Y:S01]  /*16a60*/  VIADD R0, R3, 0xffffffcd ;  /* 0xffffffcd03007836 */ /* 0x002fe20000000000 */
[----:B------:R-:W-:Y:S01]  /*16a70*/  ISETP.GE.U32.AND P3, PT, R2, 0x7fffffaf, PT ;  /* 0x7fffffaf0200780c */ /* 0x000fe20003f66070 */
[----:B--2---:R-:W-:Y:S01]  /*16a80*/  VIADD R2, R4, 0xffffffcf ;  /* 0xffffffcf04027836 */ /* 0x004fe20000000000 */
[----:B------:R-:W-:Y:S01]  /*16a90*/  LDGSTS.E [R248+-0x5bff4], desc[UR4][R204.64], !P6 ;  /* 0xa400c000ccf87fae */ /* 0x000fe2000f121844 */
[----:B------:R-:W-:Y:S01]  /*16aa0*/  IADD3 R249, R8, 0x100000, R120 ;  /* 0x0010000008f97810 */ /* 0x000fe20007ffe078 */
[----:B------:R-:W1:Y:S01]  /*16ab0*/  LDC R3, c[0x0][0x230] ;  /* 0x00008c00ff037b82 */ /* 0x000e620000000800 */
[----:B------:R-:W-:-:S07]  /*16ac0*/  ISETP.GE.U32.AND P6, PT, R0, 0x7fffff8e, PT ;  /* 0x7fffff8e0000780c */ /* 0x000fce0003fc6070 */
[----:B---3--:R-:W2:Y:S01]  /*16ad0*/  LDC R119, c[0x0][0x230] ;  /* 0x00008c00ff777b82 */ /* 0x008ea20000000800 */
[----:B------:R-:W-:Y:S01]  /*16ae0*/  VIADD R0, R250, 0xffffffcc ;  /* 0xffffffccfa007836 */ /* 0x000fe20000000000 */
[----:B------:R-:W-:Y:S01]  /*16af0*/  ISETP.GE.U32.AND P4, PT, R2, 0x7fffff90, PT ;  /* 0x7fffff900200780c */ /* 0x000fe20003f86070 */
[----:B------:R-:W-:Y:S03]  /*16b00*/  LDGSTS.E [R249+-0x60000], desc[UR4][R184.64], !P1 ;  /* 0xa0000000b8f97fae */ /* 0x000fe6000c921844 */
[----:B------:R-:W-:Y:S01]  /*16b10*/  ISETP.GE.U32.AND P1, PT, R0, 0x7fffff8d, PT ;  /* 0x7fffff8d0000780c */ /* 0x000fe20003f26070 */
[----:B-----5:R-:W-:Y:S01]  /*16b20*/  VIADD R0, R251, 0xffffffea ;  /* 0xffffffeafb007836 */ /* 0x020fe20000000000 */
[----:B------:R-:W3:Y:S01]  /*16b30*/  LDC R4, c[0x0][0x230] ;  /* 0x00008c00ff047b82 */ /* 0x000ee20000000800 */
[----:B------:R-:W-:Y:S01]  /*16b40*/  LDGSTS.E [R249+-0x5fffc], desc[UR4][R174.64], !P3 ;  /* 0xa0004000aef97fae */ /* 0x000fe2000d921844 */
[----:B----4-:R-:W-:-:S03]  /*16b50*/  VIADD R2, R252, 0xffffffeb ;  /* 0xffffffebfc027836 */ /* 0x010fc60000000000 */
[----:B------:R-:W-:Y:S03]  /*16b60*/  LDGSTS.E [R249+-0x5fff8], desc[UR4][R200.64], !P5 ;  /* 0xa0008000c8f97fae */ /* 0x000fe6000e921844 */
[----:B------:R-:W4:Y:S01]  /*16b70*/  LDC R118, c[0x0][0x230] ;  /* 0x00008c00ff767b82 */ /* 0x000f220000000800 */
[----:B------:R-:W-:Y:S01]  /*16b80*/  ISETP.GE.U32.AND P5, PT, R0, 0x7fffffab, PT ;  /* 0x7fffffab0000780c */ /* 0x000fe20003fa6070 */
[----:B------:R-:W-:Y:S01]  /*16b90*/  LDGSTS.E [R249+-0x5fff4], desc[UR4][R180.64], !P2 ;  /* 0xa000c000b4f97fae */ /* 0x000fe2000d121844 */
[----:B------:R-:W-:Y:S02]  /*16ba0*/  IADD3 R0, R7, -0x18, RZ ;  /* 0xffffffe807007810 */ /* 0x000fe40007ffe0ff */
[----:B------:R-:W-:Y:S01]  /*16bb0*/  ISETP.GE.U32.AND P3, PT, R2, 0x7fffffac, PT ;  /* 0x7fffffac0200780c */ /* 0x000fe20003f66070 */
[----:B------:R-:W-:Y:S01]  /*16bc0*/  LDGSTS.E [R249+-0x5c000], desc[UR4][R202.64], !P4 ;  /* 0xa4000000caf97fae */ /* 0x000fe2000e121844 */
[----:B------:R-:W-:Y:S01]  /*16bd0*/  ISETP.GE.U32.AND P4, PT, R0, 0x7fffffa9, PT ;  /* 0x7fffffa90000780c */ /* 0x000fe20003f86070 */
[----:B------:R-:W-:Y:S01]  /*16be0*/  VIADD R2, R5, 0xffffffe9 ;  /* 0xffffffe905027836 */ /* 0x000fe20000000000 */
[----:B------:R-:W5:Y:S01]  /*16bf0*/  LDC R252, c[0x0][0x230] ;  /* 0x00008c00fffc7b82 */ /* 0x000f620000000800 */
[----:B--2---:R-:W-:Y:S01]  /*16c00*/  VIADD R0, R119, 0xffffffca ;  /* 0xffffffca77007836 */ /* 0x004fe20000000000 */
[----:B------:R-:W-:Y:S04]  /*16c10*/  LDGSTS.E [R249+-0x5bffc], desc[UR4][R186.64], !P0 ;  /* 0xa4004000baf97fae */ /* 0x000fe8000c121844 */
[----:B------:R-:W-:Y:S02]  /*16c20*/  LDGSTS.E [R249+-0x5bff8], desc[UR4][R240.64], !P6 ;  /* 0xa4008000f0f97fae */ /* 0x000fe4000f121844 */
[----:B------:R-:W2:Y:S01]  /*16c30*/  LDC R5, c[0x0][0x230] ;  /* 0x00008c00ff057b82 */ /* 0x000ea20000000800 */
[----:B------:R-:W-:Y:S01]  /*16c40*/  ISETP.GE.U32.AND P6, PT, R0, 0x7fffff8b, PT ;  /* 0x7fffff8b0000780c */ /* 0x000fe20003fc6070 */
[----:B-1----:R-:W-:Y:S01]  /*16c50*/  VIADD R0, R3, 0xffffffc9 ;  /* 0xffffffc903007836 */ /* 0x002fe20000000000 */
[----:B------:R-:W-:Y:S01]  /*16c60*/  LDGSTS.E [R249+-0x5bff4], desc[UR4][R178.64], !P1 ;  /* 0xa400c000b2f97fae */ /* 0x000fe2000c921844 */
[----:B------:R-:W-:-:S04]  /*16c70*/  ISETP.GE.U32.AND P2, PT, R2, 0x7fffffaa, PT ;  /* 0x7fffffaa0200780c */ /* 0x000fc80003f46070 */
[----:B------:R-:W1:Y:S01]  /*16c80*/  LDC R251, c[0x0][0x230] ;  /* 0x00008c00fffb7b82 */ /* 0x000e620000000800 */
[----:B------:R-:W-:Y:S01]  /*16c90*/  ISETP.GE.U32.AND P1, PT, R0, 0x7fffff8a, PT ;  /* 0x7fffff8a0000780c */ /* 0x000fe20003f26070 */
[----:B---3--:R-:W-:-:S06]  /*16ca0*/  VIADD R2, R4, 0xffffffcb ;  /* 0xffffffcb04027836 */ /* 0x008fcc0000000000 */
[----:B------:R-:W3:Y:S01]  /*16cb0*/  LDC R119, c[0x0][0x230] ;  /* 0x00008c00ff777b82 */ /* 0x000ee20000000800 */
[----:B----4-:R-:W-:Y:S01]  /*16cc0*/  VIADD R0, R118, 0xffffffc8 ;  /* 0xffffffc876007836 */ /* 0x010fe20000000000 */
[----:B------:R-:W-:-:S06]  /*16cd0*/  LOP3.LUT R4, R244, 0x50, RZ, 0x3c, !PT ;  /* 0x00000050f4047812 */ /* 0x000fcc00078e3cff */
[----:B------:R-:W4:Y:S01]  /*16ce0*/  LDC R7, c[0x0][0x230] ;  /* 0x00008c00ff077b82 */ /* 0x000f220000000800 */
[----:B------:R-:W-:Y:S02]  /*16cf0*/  IADD3 R250, R8, 0x100000, R4 ;  /* 0x0010000008fa7810 */ /* 0x000fe40007ffe004 */
[----:B------:R-:W-:-:S05]  /*16d00*/  ISETP.GE.U32.AND P0, PT, R2, 0x7fffff8c, PT ;  /* 0x7fffff8c0200780c */ /* 0x000fca0003f06070 */
[----:B------:R-:W4:Y:S01]  /*16d10*/  LDC R118, c[0x0][0x230] ;  /* 0x00008c00ff767b82 */ /* 0x000f220000000800 */
[----:B------:R-:W-:Y:S01]  /*16d20*/  LDGSTS.E [R250+-0x60000], desc[UR4][R198.64], !P3 ;  /* 0xa0000000c6fa7fae */ /* 0x000fe2000d921844 */
[----:B------:R-:W-:-:S06]  /*16d30*/  ISETP.GE.U32.AND P3, PT, R0, 0x7fffff89, PT ;  /* 0x7fffff890000780c */ /* 0x000fcc0003f66070 */
[----:B------:R-:W4:Y:S01]  /*16d40*/  LDC R4, c[0x0][0x230] ;  /* 0x00008c00ff047b82 */ /* 0x000f220000000800 */
[----:B--2---:R-:W-:Y:S01]  /*16d50*/  VIADD R2, R5, 0xffffffe7 ;  /* 0xffffffe705027836 */ /* 0x004fe20000000000 */
[----:B------:R-:W-:Y:S01]  /*16d60*/  LDGSTS.E [R250+-0x5fffc], desc[UR4][R236.64], !P5 ;  /* 0xa0004000ecfa7fae */ /* 0x000fe2000e921844 */
[----:B-----5:R-:W-:-:S03]  /*16d70*/  VIADD R0, R252, 0xffffffe6 ;  /* 0xffffffe6fc007836 */ /* 0x020fc60000000000 */
[----:B------:R-:W-:Y:S02]  /*16d80*/  LDGSTS.E [R250+-0x5fff8], desc[UR4][R188.64], !P2 ;  /* 0xa0008000bcfa7fae */ /* 0x000fe4000d121844 */
[----:B------:R-:W2:Y:S01]  /*16d90*/  LDC R120, c[0x0][0x230] ;  /* 0x00008c00ff787b82 */ /* 0x000ea20000000800 */
[----:B------:R-:W-:Y:S01]  /*16da0*/  ISETP.GE.U32.AND P5, PT, R2, 0x7fffffa8, PT ;  /* 0x7fffffa80200780c */ /* 0x000fe20003fa6070 */
[----:B-1----:R-:W-:Y:S01]  /*16db0*/  VIADD R2, R251, 0xffffffe5 ;  /* 0xffffffe5fb027836 */ /* 0x002fe20000000000 */
[----:B------:R-:W-:Y:S01]  /*16dc0*/  ISETP.GE.U32.AND P2, PT, R0, 0x7fffffa7, PT ;  /* 0x7fffffa70000780c */ /* 0x000fe20003f46070 */
[----:B---3--:R-:W-:Y:S01]  /*16dd0*/  VIADD R0, R119, 0xffffffe4 ;  /* 0xffffffe477007836 */ /* 0x008fe20000000000 */
[----:B------:R-:W-:Y:S02]  /*16de0*/  LDGSTS.E [R250+-0x5fff4], desc[UR4][R208.64], !P4 ;  /* 0xa000c000d0fa7fae */ /* 0x000fe4000e121844 */
[----:B------:R-:W-:Y:S01]  /*16df0*/  ISETP.GE.U32.AND P4, PT, R2, 0x7fffffa6, PT ;  /* 0x7fffffa60200780c */ /* 0x000fe20003f86070 */
[----:B------:R-:W1:Y:S01]  /*16e00*/  LDC R3, c[0x0][0x230] ;  /* 0x00008c00ff037b82 */ /* 0x000e620000000800 */
[----:B------:R-:W-:Y:S01]  /*16e10*/  LDGSTS.E [R250+-0x5c000], desc[UR4][R230.64], !P0 ;  /* 0xa4000000e6fa7fae */ /* 0x000fe2000c121844 */
[----:B------:R-:W-:Y:S01]  /*16e20*/  ISETP.GE.U32.AND P0, PT, R0, 0x7fffffa5, PT ;  /* 0x7fffffa50000780c */ /* 0x000fe20003f06070 */
[----:B----4-:R-:W-:Y:S01]  /*16e30*/  VIADD R0, R118, 0xffffffc6 ;  /* 0xffffffc676007836 */ /* 0x010fe20000000000 */
[----:B------:R-:W-:Y:S01]  /*16e40*/  IADD3 R2, R7, -0x39, RZ ;  /* 0xffffffc707027810 */ /* 0x000fe20007ffe0ff */
[----:B------:R-:W-:Y:S01]  /*16e50*/  LDGSTS.E [R250+-0x5bffc], desc[UR4][R218.64], !P6 ;  /* 0xa4004000dafa7fae */ /* 0x000fe2000f121844 */
[----:B------:R-:W-:-:S02]  /*16e60*/  LOP3.LUT R7, R244, 0x60, RZ, 0x3c, !PT ;  /* 0x00000060f4077812 */ /* 0x000fc400078e3cff */
[----:B------:R-:W3:Y:S01]  /*16e70*/  LDC R5, c[0x0][0x230] ;  /* 0x00008c00ff057b82 */ /* 0x000ee20000000800 */
[----:B------:R-:W-:Y:S01]  /*16e80*/  LDGSTS.E [R250+-0x5bff8], desc[UR4][R194.64], !P1 ;  /* 0xa4008000c2fa7fae */ /* 0x000fe2000c921844 */
[----:B------:R-:W-:Y:S01]  /*16e90*/  ISETP.GE.U32.AND P1, PT, R0, 0x7fffff87, PT ;  /* 0x7fffff870000780c */ /* 0x000fe20003f26070 */
[----:B------:R-:W-:Y:S01]  /*16ea0*/  VIADD R0, R4, 0xffffffc4 ;  /* 0xffffffc404007836 */ /* 0x000fe20000000000 */
[----:B------:R-:W-:Y:S01]  /*16eb0*/  IADD3 R251, R8, 0x100000, R7 ;  /* 0x0010000008fb7810 */ /* 0x000fe20007ffe007 */
[----:B------:R-:W-:Y:S01]  /*16ec0*/  LDGSTS.E [R250+-0x5bff4], desc[UR4][R222.64], !P3 ;  /* 0xa400c000defa7fae */ /* 0x000fe2000d921844 */
[----:B------:R-:W4:Y:S01]  /*16ed0*/  S2R R245, SR_TID.X ;  /* 0x0000000000f57919 */ /* 0x000f220000002100 */
[----:B------:R-:W-:Y:S01]  /*16ee0*/  ISETP.GE.U32.AND P6, PT, R2, 0x7fffff88, PT ;  /* 0x7fffff880200780c */ /* 0x000fe20003fc6070 */
[----:B------:R-:W5:Y:S01]  /*16ef0*/  LDC R118, c[0x0][0x230] ;  /* 0x00008c00ff767b82 */ /* 0x000f620000000800 */
[----:B------:R-:W-:Y:S01]  /*16f00*/  LDGSTS.E [R251+-0x60000], desc[UR4][R134.64], !P5 ;  /* 0xa000000086fb7fae */ /* 0x000fe2000e921844 */
[----:B------:R-:W-:Y:S01]  /*16f10*/  ISETP.GE.U32.AND P5, PT, R0, 0x7fffff85, PT ;  /* 0x7fffff850000780c */ /* 0x000fe20003fa6070 */
[----:B--2---:R-:W-:Y:S01]  /*16f20*/  VIADD R0, R120, 0xffffffe2 ;  /* 0xffffffe278007836 */ /* 0x004fe20000000000 */
[----:B------:R-:W-:Y:S01]  /*16f30*/  LOP3.LUT R120, R244, 0x70, RZ, 0x3c, !PT ;  /* 0x00000070f4787812 */ /* 0x000fe200078e3cff */
[----:B------:R-:W-:Y:S03]  /*16f40*/  STL.64 [R1+0x2088], R228 ;  /* 0x002088e401007387 */ /* 0x000fe60000100a00 */
[----:B------:R-:W2:Y:S01]  /*16f50*/  LDC R7, c[0x0][0x230] ;  /* 0x00008c00ff077b82 */ /* 0x000ea20000000800 */
[----:B------:R-:W-:Y:S01]  /*16f60*/  IADD3 R8, R8, 0x100000, R120 ;  /* 0x0010000008087810 */ /* 0x000fe20007ffe078 */
[----:B-1----:R-:W-:Y:S01]  /*16f70*/  VIADD R2, R3, 0xffffffc5 ;  /* 0xffffffc503027836 */ /* 0x002fe20000000000 */
[----:B------:R-:W-:Y:S05]  /*16f80*/  LDGSTS.E [R251+-0x5fffc], desc[UR4][R196.64], !P2 ;  /* 0xa0004000c4fb7fae */ /* 0x000fea000d121844 */
[----:B------:R-:W1:Y:S01]  /*16f90*/  LDC.64 R120, c[0x0][0x238] ;  /* 0x00008e00ff787b82 */ /* 0x000e620000000a00 */
[----:B------:R-:W-:Y:S04]  /*16fa0*/  STL.64 [R1+0x2090], R192 ;  /* 0x002090c001007387 */ /* 0x000fe80000100a00 */
[----:B------:R-:W-:Y:S03]  /*16fb0*/  STL.64 [R1+0x2098], R190 ;  /* 0x002098be01007387 */ /* 0x000fe60000100a00 */
[----:B------:R-:W5:Y:S01]  /*16fc0*/  LDC R3, c[0x0][0x230] ;  /* 0x00008c00ff037b82 */ /* 0x000f620000000800 */
[----:B------:R-:W-:Y:S01]  /*16fd0*/  ISETP.GE.U32.AND P3, PT, R2, 0x7fffff86, PT ;  /* 0x7fffff860200780c */ /* 0x000fe20003f66070 */
[----:B------:R-:W-:Y:S06]  /*16fe0*/  LDGSTS.E [R251+-0x5fff8], desc[UR4][R136.64], !P4 ;  /* 0xa000800088fb7fae */ /* 0x000fec000e121844 */
[----:B------:R-:W2:Y:S01]  /*16ff0*/  LDC R252, c[0x0][0x230] ;  /* 0x00008c00fffc7b82 */ /* 0x000ea20000000800 */
[----:B-1----:R1:W-:Y:S07]  /*17000*/  STL [R1+0x37c], R121 ;  /* 0x00037c7901007387 */ /* 0x0023ee0000100800 */
[----:B------:R-:W1:Y:S01]  /*17010*/  LDC R119, c[0x0][0x230] ;  /* 0x00008c00ff777b82 */ /* 0x000e620000000800 */
[----:B------:R-:W2:Y:S04]  /*17020*/  LDL R213, [R1+0xe48] ;  /* 0x000e480001d57983 */ /* 0x000ea80000100800 */
[----:B------:R-:W2:Y:S03]  /*17030*/  LDL.64 R164, [R1+0x208] ;  /* 0x0002080001a47983 */ /* 0x000ea60000100a00 */
[----:B------:R-:W1:Y:S01]  /*17040*/  LDC R4, c[0x0][0x230] ;  /* 0x00008c00ff047b82 */ /* 0x000e620000000800 */
[----:B------:R-:W2:Y:S04]  /*17050*/  LDL.64 R124, [R1+0x1e8] ;  /* 0x0001e800017c7983 */ /* 0x000ea80000100a00 */
[----:B------:R-:W2:Y:S04]  /*17060*/  LDL.64 R172, [R1+0x1c8] ;  /* 0x0001c80001ac7983 */ /* 0x000ea80000100a00 */
[----:B------:R-:W2:Y:S04]  /*17070*/  LDL.64 R210, [R1+0x1a8] ;  /* 0x0001a80001d27983 */ /* 0x000ea80000100a00 */
[----:B------:R-:W2:Y:S01]  /*17080*/  LDL.64 R176, [R1+0x188] ;  /* 0x0001880001b07983 */ /* 0x000ea20000100a00 */
[----:B------:R-:W-:Y:S01]  /*17090*/  ISETP.GE.U32.AND P4, PT, R0, 0x7fffffa3, PT ;  /* 0x7fffffa30000780c */ /* 0x000fe20003f86070 */
[----:B---3--:R-:W-:Y:S01]  /*170a0*/  VIADD R0, R5, 0xffffffe1 ;  /* 0xffffffe105007836 */ /* 0x008fe20000000000 */
[----:B----4-:R-:W-:Y:S01]  /*170b0*/  LOP3.LUT R245, R245, 0x3f, RZ, 0xc0, !PT ;  /* 0x0000003ff5f57812 */ /* 0x010fe200078ec0ff */
[----:B------:R-:W-:Y:S01]  /*170c0*/  LDGSTS.E [R251+-0x5fff4], desc[UR4][R238.64], !P0 ;  /* 0xa000c000eefb7fae */ /* 0x000fe2000c121844 */
[----:B-----5:R-:W-:Y:S01]  /*170d0*/  IADD3 R3, R3, -0x40, RZ ;  /* 0xffffffc003037810 */ /* 0x020fe20007ffe0ff */
[----:B--2---:R-:W-:Y:S01]  /*170e0*/  VIADD R2, R252, 0xffffffe3 ;  /* 0xffffffe3fc027836 */ /* 0x004fe20000000000 */
[----:B------:R-:W-:Y:S01]  /*170f0*/  ISETP.GE.U32.AND P0, PT, R0, 0x7fffffa2, PT ;  /* 0x7fffffa20000780c */ /* 0x000fe20003f06070 */
[----:B------:R-:W-:Y:S01]  /*17100*/  LDGSTS.E [R251+-0x5c000], desc[UR4][R162.64], !P6 ;  /* 0xa4000000a2fb7fae */ /* 0x000fe2000f121844 */
[----:B------:R-:W-:Y:S01]  /*17110*/  VIADD R0, R118, 0xffffffc3 ;  /* 0xffffffc376007836 */ /* 0x000fe20000000000 */
[----:B------:R-:W2:Y:S02]  /*17120*/  LDC R5, c[0x0][0x230] ;  /* 0x00008c00ff057b82 */ /* 0x000ea40000000800 */
[----:B------:R-:W-:Y:S01]  /*17130*/  LDGSTS.E [R251+-0x5bffc], desc[UR4][R242.64], !P1 ;  /* 0xa4004000f2fb7fae */ /* 0x000fe2000c921844 */
[----:B------:R-:W-:-:S03]  /*17140*/  VIADD R118, R7, 0x3f ;  /* 0x0000003f07767836 */ /* 0x000fc60000000000 */
[----:B------:R-:W-:Y:S01]  /*17150*/  LDGSTS.E [R251+-0x5bff8], desc[UR4][R214.64], !P3 ;  /* 0xa4008000d6fb7fae */ /* 0x000fe2000d921844 */
[----:B------:R-:W-:Y:S01]  /*17160*/  ISETP.GE.AND P3, PT, R245, R3, PT ;  /* 0x00000003f500720c */ /* 0x000fe20003f66270 */
[----:B------:R-:W3:Y:S01]  /*17170*/  LDC R252, c[0x0][0x230] ;  /* 0x00008c00fffc7b82 */ /* 0x000ee20000000800 */
[----:B------:R-:W-:Y:S01]  /*17180*/  ISETP.GE.U32.AND P1, PT, R0, 0x7fffff84, PT ;  /* 0x7fffff840000780c */ /* 0x000fe20003f26070 */
[----:B------:R-:W-:Y:S01]  /*17190*/  LDGSTS.E [R251+-0x5bff4], desc[UR4][R216.64], !P5 ;  /* 0xa400c000d8fb7fae */ /* 0x000fe2000e921844 */
[----:B------:R-:W-:Y:S02]  /*171a0*/  SEL R0, RZ, 0x4, P3 ;  /* 0x00000004ff007807 */ /* 0x000fe40001800000 */
[C---:B------:R-:W-:Y:S01]  /*171b0*/  ISETP.GT.AND P3, PT, R118.reuse, 0x3f, PT ;  /* 0x0000003f7600780c */ /* 0x040fe20003f64270 */
[----:B------:R-:W4:Y:S01]  /*171c0*/  LDL.64 R142, [R1+0x168] ;  /* 0x00016800018e7983 */ /* 0x000f220000100a00 */
[----:B------:R-:W-:Y:S01]  /*171d0*/  ISETP.GT.AND P5, PT, R118, 0x7f, PT ;  /* 0x0000007f7600780c */ /* 0x000fe20003fa4270 */
[----:B------:R-:W-:-:S02]  /*171e0*/  IMAD.MOV.U32 R118, RZ, RZ, R120 ;  /* 0x000000ffff767224 */ /* 0x000fc400078e0078 */
[----:B------:R-:W5:Y:S04]  /*171f0*/  LDL.64 R150, [R1+0x128] ;  /* 0x0001280001967983 */ /* 0x000f680000100a00 */
[----:B------:R-:W5:Y:S04]  /*17200*/  LDL.64 R148, [R1+0x108] ;  /* 0x0001080001947983 */ /* 0x000f680000100a00 */
[----:B------:R-:W5:Y:S04]  /*17210*/  LDL.64 R146, [R1+0xe8] ;  /* 0x0000e80001927983 */ /* 0x000f680000100a00 */
[----:B------:R-:W5:Y:S04]  /*17220*/  LDL.64 R152, [R1+0xc8] ;  /* 0x0000c80001987983 */ /* 0x000f680000100a00 */
[----:B------:R-:W5:Y:S04]  /*17230*/  LDL.64 R128, [R1+0xa8] ;  /* 0x0000a80001807983 */ /* 0x000f680000100a00 */
[----:B------:R-:W5:Y:S04]  /*17240*/  LDL.64 R126, [R1+0x88] ;  /* 0x00008800017e7983 */ /* 0x000f680000100a00 */
[----:B------:R-:W5:Y:S04]  /*17250*/  LDL.64 R206, [R1+0x68] ;  /* 0x0000680001ce7983 */ /* 0x000f680000100a00 */
[----:B------:R-:W5:Y:S04]  /*17260*/  LDL.64 R140, [R1+0x48] ;  /* 0x00004800018c7983 */ /* 0x000f680000100a00 */
[----:B------:R-:W5:Y:S01]  /*17270*/  LDL.64 R144, [R1+0x28] ;  /* 0x0000280001907983 */ /* 0x000f620000100a00 */
[----:B------:R-:W-:Y:S01]  /*17280*/  ISETP.GE.U32.AND P2, PT, R2, 0x7fffffa4, PT ;  /* 0x7fffffa40200780c */ /* 0x000fe20003f46070 */
[----:B--2---:R-:W-:Y:S01]  /*17290*/  VIADD R5, R5, 0xffffffc1 ;  /* 0xffffffc105057836 */ /* 0x004fe20000000000 */
[----:B------:R-:W2:Y:S01]  /*172a0*/  LDC R7, c[0x0][0x230] ;  /* 0x00008c00ff077b82 */ /* 0x000ea20000000800 */
[----:B-1----:R-:W5:Y:S01]  /*172b0*/  LDL.64 R120, [R1+0x148] ;  /* 0x0001480001787983 */ /* 0x002f620000100a00 */
[----:B------:R-:W-:-:S05]  /*172c0*/  VIADD R2, R119, 0xffffffe0 ;  /* 0xffffffe077027836 */ /* 0x000fca0000000000 */
[----:B------:R-:W-:Y:S01]  /*172d0*/  ISETP.GE.U32.AND P6, PT, R2, 0x7fffffa1, PT ;  /* 0x7fffffa10200780c */ /* 0x000fe20003fc6070 */
[----:B------:R-:W1:Y:S01]  /*172e0*/  LDC R119, c[0x0][0x230] ;  /* 0x00008c00ff777b82 */ /* 0x000e620000000800 */
[----:B------:R-:W-:Y:S02]  /*172f0*/  SEL R2, RZ, 0x4, !P3 ;  /* 0x00000004ff027807 */ /* 0x000fe40005800000 */
[----:B------:R-:W-:Y:S01]  /*17300*/  ISETP.GE.AND P3, PT, R245, UR6, PT ;  /* 0x00000006f5007c0c */ /* 0x000fe2000bf66270 */
[----:B------:R-:W-:Y:S01]  /*17310*/  VIADD R4, R4, 0xffffffc2 ;  /* 0xffffffc204047836 */ /* 0x000fe20000000000 */
[----:B------:R-:W5:Y:S02]  /*17320*/  LDL.64 R244, [R1+0x8] ;  /* 0x0000080001f47983 */ /* 0x000f640000100a00 */
[----:B------:R-:W-:Y:S02]  /*17330*/  SEL R2, R2, RZ, !P3 ;  /* 0x000000ff02027207 */ /* 0x000fe40005800000 */
[----:B------:R-:W-:Y:S01]  /*17340*/  ISETP.GE.U32.AND P3, PT, R5, 0x7fffff82, PT ;  /* 0x7fffff820500780c */ /* 0x000fe20003f66070 */
[----:B------:R-:W-:Y:S01]  /*17350*/  LDGSTS.E [R8+-0x60000], desc[UR4][R234.64], !P2 ;  /* 0xa0000000ea087fae */ /* 0x000fe2000d121844 */
[----:B------:R-:W2:Y:S01]  /*17360*/  LDC R5, c[0x0][0x230] ;  /* 0x00008c00ff057b82 */ /* 0x000ea20000000800 */
[----:B------:R-:W-:-:S02]  /*17370*/  ISETP.GE.U32.AND P2, PT, R4, 0x7fffff83, PT ;  /* 0x7fffff830400780c */ /* 0x000fc40003f46070 */
[----:B------:R-:W-:Y:S01]  /*17380*/  SEL R0, R0, RZ, P5 ;  /* 0x000000ff00007207 */ /* 0x000fe20002800000 */
[----:B------:R-:W-:Y:S04]  /*17390*/  LDGSTS.E [R8+-0x5fffc], desc[UR4][R226.64], !P4 ;  /* 0xa0004000e2087fae */ /* 0x000fe8000e121844 */
[----:B------:R-:W2:Y:S01]  /*173a0*/  LDC R4, c[0x0][0x230] ;  /* 0x00008c00ff047b82 */ /* 0x000ea20000000800 */
[----:B------:R-:W-:Y:S01]  /*173b0*/  LDGSTS.E [R8+-0x5fff8], desc[UR4][R130.64], !P0 ;  /* 0xa000800082087fae */ /* 0x000fe2000c121844 */
[----:B------:R-:W-:Y:S01]  /*173c0*/  ISETP.NE.U32.AND P0, PT, R0, RZ, PT ;  /* 0x000000ff0000720c */ /* 0x000fe20003f05070 */
[----:B---3--:R-:W-:Y:S01]  /*173d0*/  VIADD R0, R252, 0xffffffbf ;  /* 0xffffffbffc007836 */ /* 0x008fe20000000000 */
[----:B------:R-:W-:Y:S01]  /*173e0*/  ISETP.GE.U32.AND P4, PT, R3, 0x7fffff81, PT ;  /* 0x7fffff810300780c */ /* 0x000fe20003f86070 */
[----:B------:R-:W-:Y:S01]  /*173f0*/  LDGSTS.E [R8+-0x5fff4], desc[UR4][R138.64], !P6 ;  /* 0xa000c0008a087fae */ /* 0x000fe2000f121844 */
[----:B------:R-:W-:-:S02]  /*17400*/  ISETP.NE.U32.AND P5, PT, R2, RZ, PT ;  /* 0x000000ff0200720c */ /* 0x000fc40003fa5070 */
[----:B------:R-:W-:Y:S01]  /*17410*/  ISETP.GE.U32.AND P6, PT, R0, 0x7fffff80, PT ;  /* 0x7fffff800000780c */ /* 0x000fe20003fc6070 */
[----:B-1----:R-:W-:Y:S01]  /*17420*/  VIADD R0, R119, 0xffffffbd ;  /* 0xffffffbd77007836 */ /* 0x002fe20000000000 */
[----:B------:R-:W-:Y:S01]  /*17430*/  LDGSTS.E [R8+-0x5c000], desc[UR4][R224.64], !P1 ;  /* 0xa4000000e0087fae */ /* 0x000fe2000c921844 */
[----:B--2---:R-:W-:Y:S01]  /*17440*/  VIADD R2, R7, 0xffffffbe ;  /* 0xffffffbe07027836 */ /* 0x004fe20000000000 */
[----:B------:R-:W1:Y:S02]  /*17450*/  LDC R3, c[0x0][0x230] ;  /* 0x00008c00ff037b82 */ /* 0x000e640000000800 */
[----:B------:R-:W-:Y:S01]  /*17460*/  LDGSTS.E [R8+-0x5bffc], desc[UR4][R232.64], !P2 ;  /* 0xa4004000e8087fae */ /* 0x000fe2000d121844 */
[----:B------:R-:W-:Y:S02]  /*17470*/  ISETP.GE.U32.AND P2, PT, R0, 0x7fffff7e, PT ;  /* 0x7fffff7e0000780c */ /* 0x000fe40003f46070 */
[----:B------:R-:W-:Y:S01]  /*17480*/  IADD3 R0, R5, -0x61, RZ ;  /* 0xffffff9f05007810 */ /* 0x000fe20007ffe0ff */
[----:B------:R-:W-:Y:S01]  /*17490*/  IMAD.SHL.U32 R5, R118, 0x40, RZ ;  /* 0x0000004076057824 */ /* 0x000fe200078e00ff */
[----:B------:R-:W-:Y:S01]  /*174a0*/  ISETP.GE.U32.AND P1, PT, R2, 0x7fffff7f, PT ;  /* 0x7fffff7f0200780c */ /* 0x000fe20003f26070 */
[----:B------:R-:W-:Y:S01]  /*174b0*/  LDGSTS.E [R8+-0x5bff8], desc[UR4][R122.64], !P3 ;  /* 0xa40080007a087fae */ /* 0x000fe2000d921844 */
[----:B------:R-:W2:Y:S01]  /*174c0*/  LDC R252, c[0x0][0x230] ;  /* 0x00008c00fffc7b82 */ /* 0x000ea20000000800 */
[----:B------:R-:W-:-:S02]  /*174d0*/  VIADD R2, R4, 0xffffffbc ;  /* 0xffffffbc04027836 */ /* 0x000fc40000000000 */
[----:B------:R-:W-:Y:S01]  /*174e0*/  LDGSTS.E [R8+-0x5bff4], desc[UR4][R182.64], !P4 ;  /* 0xa400c000b6087fae */ /* 0x000fe2000e121844 */
[----:B------:R-:W-:-:S03]  /*174f0*/  ISETP.GE.U32.AND P4, PT, R0, 0x7fffff60, PT ;  /* 0x7fffff600000780c */ /* 0x000fc60003f86070 */
[----:B------:R-:W0:Y:S01]  /*17500*/  LDGDEPBAR ;  /* 0x00000000000079af */ /* 0x000e220000000000 */
[C---:B------:R-:W-:Y:S02]  /*17510*/  LOP3.LUT R118, R213.reuse, 0x20, RZ, 0x3c, !PT ;  /* 0x00000020d5767812 */ /* 0x040fe400078e3cff */
[C---:B------:R-:W-:Y:S02]  /*17520*/  LOP3.LUT R4, R213.reuse, 0x40, RZ, 0x3c, !PT ;  /* 0x00000040d5047812 */ /* 0x040fe400078e3cff */
[C---:B------:R-:W-:Y:S01]  /*17530*/  LOP3.LUT R7, R213.reuse, 0x60, RZ, 0x3c, !PT ;  /* 0x00000060d5077812 */ /* 0x040fe200078e3cff */
[----:B------:R-:W-:Y:S01]  /*17540*/  VIADD R0, R213, UR7 ;  /* 0x00000007d5007c36 */ /* 0x000fe20008000000 */
[----:B------:R-:W-:Y:S04]  /*17550*/  STL [R1+0xfdc], R118 ;  /* 0x000fdc7601007387 */ /* 0x000fe80000100800 */
[----:B------:R-:W-:Y:S04]  /*17560*/  STL [R1+0xfd8], R4 ;  /* 0x000fd80401007387 */ /* 0x000fe80000100800 */
[----:B------:R-:W-:Y:S04]  /*17570*/  STL [R1+0xfd4], R7 ;  /* 0x000fd40701007387 */ /* 0x000fe80000100800 */
[----:B------:R-:W3:Y:S04]  /*17580*/  LDL.64 R160, [R1+0x210] ;  /* 0x0002100001a07983 */ /* 0x000ee80000100a00 */
[----:B------:R-:W-:Y:S04]  /*17590*/  LDGSTS.E [R0], desc[UR4][R164.64], P5 ;  /* 0x00000000a4007fae */ /* 0x000fe8000a921844 */
[----:B------:R-:W2:Y:S04]  /*175a0*/  LDL.64 R158, [R1+0x230] ;  /* 0x00023000019e7983 */ /* 0x000ea80000100a00 */
[----:B------:R-:W-:Y:S04]  /*175b0*/  LDGSTS.E [R0+0x400], desc[UR4][R124.64], P5 ;  /* 0x004000007c007fae */ /* 0x000fe8000a921844 */
[----:B------:R-:W2:Y:S04]  /*175c0*/  LDL.64 R212, [R1+0x250] ;  /* 0x0002500001d47983 */ /* 0x000ea80000100a00 */
[----:B------:R-:W-:Y:S04]  /*175d0*/  LDGSTS.E [R0+0x800], desc[UR4][R172.64], P5 ;  /* 0x00800000ac007fae */ /* 0x000fe8000a921844 */
[----:B------:R-:W2:Y:S04]  /*175e0*/  LDL.64 R164, [R1+0x270] ;  /* 0x0002700001a47983 */ /* 0x000ea80000100a00 */
[----:B------:R-:W-:Y:S04]  /*175f0*/  LDGSTS.E [R0+0xc00], desc[UR4][R210.64], P5 ;  /* 0x00c00000d2007fae */ /* 0x000fe8000a921844 */
[----:B------:R-:W2:Y:S04]  /*17600*/  LDL.64 R124, [R1+0x290] ;  /* 0x00029000017c7983 */ /* 0x000ea80000100a00 */
[----:B------:R-:W-:Y:S04]  /*17610*/  LDGSTS.E [R0+0x1000], desc[UR4][R176.64], P5 ;  /* 0x01000000b0007fae */ /* 0x000fe8000a921844 */
[----:B------:R-:W2:Y:S04]  /*17620*/  LDL.64 R172, [R1+0x2b0] ;  /* 0x0002b00001ac7983 */ /* 0x000ea80000100a00 */
[----:B----4-:R-:W-:Y:S04]  /*17630*/  LDGSTS.E [R0+0x1400], desc[UR4][R142.64], P5 ;  /* 0x014000008e007fae */ /* 0x010fe8000a921844 */
[----:B------:R-:W4:Y:S04]  /*17640*/  LDL.64 R176, [R1+0x2d0] ;  /* 0x0002d00001b07983 */ /* 0x000f280000100a00 */
[----:B------:R-:W4:Y:S04]  /*17650*/  LDL.64 R210, [R1+0x2f0] ;  /* 0x0002f00001d27983 */ /* 0x000f280000100a00 */
[----:B------:R-:W4:Y:S04]  /*17660*/  LDL.64 R142, [R1+0x310] ;  /* 0x00031000018e7983 */ /* 0x000f280000100a00 */
[----:B-----5:R-:W-:Y:S04]  /*17670*/  LDGSTS.E [R0+0x1800], desc[UR4][R120.64], P5 ;  /* 0x0180000078007fae */ /* 0x020fe8000a921844 */
[----:B------:R-:W-:Y:S04]  /*17680*/  LDGSTS.E [R0+0x1c00], desc[UR4][R150.64], P5 ;  /* 0x01c0000096007fae */ /* 0x000fe8000a921844 */
[----:B------:R-:W-:Y:S04]  /*17690*/  LDGSTS.E [R0+0x2000], desc[UR4][R148.64], P5 ;  /* 0x0200000094007fae */ /* 0x000fe8000a921844 */
[----:B------:R-:W5:Y:S04]  /*176a0*/  LDL.64 R120, [R1+0x330] ;  /* 0x0003300001787983 */ /* 0x000f680000100a00 */
[----:B------:R-:W5:Y:S04]  /*176b0*/  LDL.64 R150, [R1+0x350] ;  /* 0x0003500001967983 */ /* 0x000f680000100a00 */
[----:B------:R-:W-:Y:S04]  /*176c0*/  LDGSTS.E [R0+0x2400], desc[UR4][R146.64], P5 ;  /* 0x0240000092007fae */ /* 0x000fe8000a921844 */
        /* <DEDUP_REMOVED lines=18> */
[----:B------:R-:W-:Y:S04]  /*177f0*/  LDGSTS.E [R0+0x4c00], desc[UR4][R30.64], P5 ;  /* 0x04c000001e007fae */ /* 0x000fe8000a921844 */
[----:B------:R-:W-:Y:S04]  /*17800*/  LDGSTS.E [R0+0x5000], desc[UR4][R38.64], P5 ;  /* 0x0500000026007fae */ /* 0x000fe8000a921844 */
[----:B------:R-:W-:Y:S04]  /*17810*/  LDGSTS.E [R0+0x5400], desc[UR4][R46.64], P5 ;  /* 0x054000002e007fae */ /* 0x000fe8000a921844 */
[----:B------:R-:W-:Y:S04]  /*17820*/  LDGSTS.E [R0+0x5800], desc[UR4][R54.64], P5 ;  /* 0x0580000036007fae */ /* 0x000fe8000a921844 */
[----:B------:R-:W-:Y:S04]  /*17830*/  LDGSTS.E [R0+0x5c00], desc[UR4][R62.64], P5 ;  /* 0x05c000003e007fae */ /* 0x000fe8000a921844 */
[----:B------:R-:W-:Y:S04]  /*17840*/  STL.64 [R1+0x1eb0], R14 ;  /* 0x001eb00e01007387 */ /* 0x000fe80000100a00 */
        /* <DEDUP_REMOVED lines=12> */
[----:B------:R-:W-:Y:S04]  /*17910*/  STL.64 [R1+0x1ed8], R70 ;  /* 0x001ed84601007387 */ /* 0x000fe80000100a00 */
[----:B------:R-:W-:Y:S04]  /*17920*/  STL.64 [R1+0x1ee0], R78 ;  /* 0x001ee04e01007387 */ /* 0x000fe80000100a00 */
[----:B------:R-:W-:Y:S04]  /*17930*/  STL.64 [R1+0x1ee8], R86 ;  /* 0x001ee85601007387 */ /* 0x000fe80000100a00 */
[----:B------:R-:W-:Y:S04]  /*17940*/  STL.64 [R1+0x1ef0], R94 ;  /* 0x001ef05e01007387 */ /* 0x000fe80000100a00 */
[----:B------:R-:W-:Y:S04]  /*17950*/  STL.64 [R1+0x1ef8], R102 ;  /* 0x001ef86601007387 */ /* 0x000fe80000100a00 */
[----:B------:R1:W-:Y:S04]  /*17960*/  STL.64 [R1+0x1f00], R110 ;  /* 0x001f006e01007387 */ /* 0x0003e80000100a00 */
[----:B---3--:R-:W-:Y:S04]  /*17970*/  LDGSTS.E [R0+0x7800], desc[UR4][R160.64], P5 ;  /* 0x07800000a0007fae */ /* 0x008fe8000a921844 */
[----:B--2---:R-:W-:Y:S04]  /*17980*/  LDGSTS.E [R0+0x7c00], desc[UR4][R158.64], P5 ;  /* 0x07c000009e007fae */ /* 0x004fe8000a921844 */
[----:B------:R-:W-:Y:S04]  /*17990*/  LDGSTS.E [R0+0x10000], desc[UR4][R212.64], P5 ;  /* 0x10000000d4007fae */ /* 0x000fe8000a921844 */
[----:B------:R-:W-:Y:S04]  /*179a0*/  LDGSTS.E [R0+0x10400], desc[UR4][R164.64], P5 ;  /* 0x10400000a4007fae */ /* 0x000fe8000a921844 */
[----:B------:R-:W-:Y:S04]  /*179b0*/  LDGSTS.E [R0+0x10800], desc[UR4][R124.64], P5 ;  /* 0x108000007c007fae */ /* 0x000fe8000a921844 */
[----:B------:R-:W-:Y:S04]  /*179c0*/  LDGSTS.E [R0+0x10c00], desc[UR4][R172.64], P5 ;  /* 0x10c00000ac007fae */ /* 0x000fe8000a921844 */
[----:B----4-:R-:W-:Y:S04]  /*179d0*/  LDGSTS.E [R0+0x11000], desc[UR4][R176.64], P5 ;  /* 0x11000000b0007fae */ /* 0x010fe8000a921844 */
[----:B------:R-:W-:Y:S04]  /*179e0*/  LDGSTS.E [R0+0x11400], desc[UR4][R210.64], P5 ;  /* 0x11400000d2007fae */ /* 0x000fe8000a921844 */
[----:B------:R-:W-:Y:S04]  /*179f0*/  LDGSTS.E [R0+0x11800], desc[UR4][R142.64], P5 ;  /* 0x118000008e007fae */ /* 0x000fe8000a921844 */
[----:B------:R-:W2:Y:S04]  /*17a00*/  LDL.64 R176, [R1+0x498] ;  /* 0x0004980001b07983 */ /* 0x000ea80000100a00 */
[----:B------:R-:W3:Y:S04]  /*17a10*/  LDL.64 R142, [R1+0x200] ;  /* 0x00020000018e7983 */ /* 0x000ee80000100a00 */
[----:B-----5:R-:W-:Y:S04]  /*17a20*/  LDGSTS.E [R0+0x11c00], desc[UR4][R120.64], P5 ;  /* 0x11c0000078007fae */ /* 0x020fe8000a921844 */
[----:B------:R-:W-:Y:S04]  /*17a30*/  LDGSTS.E [R0+0x12000], desc[UR4][R150.64], P5 ;  /* 0x1200000096007fae */ /* 0x000fe8000a921844 */
[----:B------:R-:W4:Y:S04]  /*17a40*/  LDL.64 R120, [R1+0x1e0] ;  /* 0x0001e00001787983 */ /* 0x000f280000100a00 */
        /* <DEDUP_REMOVED lines=18> */
[----:B------:R-:W5:Y:S04]  /*17b70*/  LDL.64 R244, [R1+0xa0] ;  /* 0x0000a00001f47983 */ /* 0x000f680000100a00 */
[----:B-1----:R-:W5:Y:S04]  /*17b80*/  LDL.LU.64 R110, [R1+0x80] ;  /* 0x00008000016e7983 */ /* 0x002f680000300a00 */
[----:B------:R-:W5:Y:S04]  /*17b90*/  LDL.LU.64 R86, [R1+0x60] ;  /* 0x0000600001567983 */ /* 0x000f680000300a00 */
[----:B------:R-:W5:Y:S04]  /*17ba0*/  LDL.LU.64 R62, [R1+0x40] ;  /* 0x00004000013e7983 */ /* 0x000f680000300a00 */
[----:B------:R-:W5:Y:S04]  /*17bb0*/  LDL.LU.64 R38, [R1+0x20] ;  /* 0x0000200001267983 */ /* 0x000f680000300a00 */
[----:B------:R-:W5:Y:S01]  /*17bc0*/  LDL.LU.64 R22, [R1] ;  /* 0x0000000001167983 */ /* 0x000f620000300a00 */
[----:B------:R-:W-:Y:S01]  /*17bd0*/  ISETP.GE.U32.AND P3, PT, R2, 0x7fffff7d, PT ;  /* 0x7fffff7d0200780c */ /* 0x000fe20003f66070 */
[----:B------:R-:W-:-:S02]  /*17be0*/  VIADD R2, R3, 0xffffff9e ;  /* 0xffffff9e03027836 */ /* 0x000fc40000000000 */
[----:B------:R-:W-:Y:S01]  /*17bf0*/  VIADD R3, R118, UR7 ;  /* 0x0000000776037c36 */ /* 0x000fe20008000000 */
[----:B--2---:R-:W-:Y:S04]  /*17c00*/  LDGSTS.E [R0+0x14800], desc[UR4][R176.64], P5 ;  /* 0x14800000b0007fae */ /* 0x004fe8000a921844 */
[----:B------:R-:W-:Y:S04]  /*17c10*/  LDGSTS.E [R0+0x14c00], desc[UR4][R112.64], P5 ;  /* 0x14c0000070007fae */ /* 0x000fe8000a921844 */
[----:B------:R-:W-:Y:S04]  /*17c20*/  LDGSTS.E [R0+0x15000], desc[UR4][R104.64], P5 ;  /* 0x1500000068007fae */ /* 0x000fe8000a921844 */
[----:B------:R-:W-:Y:S04]  /*17c30*/  LDGSTS.E [R0+0x15400], desc[UR4][R96.64], P5 ;  /* 0x1540000060007fae */ /* 0x000fe8000a921844 */
[----:B------:R-:W2:Y:S04]  /*17c40*/  LDL.LU.64 R112, [R1+0x21e0] ;  /* 0x0021e00001707983 */ /* 0x000ea80000300a00 */
[----:B------:R-:W2:Y:S04]  /*17c50*/  LDL.LU.64 R104, [R1+0x21d8] ;  /* 0x0021d80001687983 */ /* 0x000ea80000300a00 */
[----:B------:R-:W2:Y:S04]  /*17c60*/  LDL.LU.64 R96, [R1+0x21d0] ;  /* 0x0021d00001607983 */ /* 0x000ea80000300a00 */
        /* <DEDUP_REMOVED lines=19> */
[----:B---3--:R-:W-:Y:S04]  /*17da0*/  LDGSTS.E [R3+0x100], desc[UR4][R142.64], P5 ;  /* 0x001000008e037fae */ /* 0x008fe8000a921844 */
[----:B----4-:R-:W-:Y:S04]  /*17db0*/  LDGSTS.E [R3+0x500], desc[UR4][R120.64], P5 ;  /* 0x0050000078037fae */ /* 0x010fe8000a921844 */
[----:B------:R-:W3:Y:S04]  /*17dc0*/  LDL.LU.64 R32, [R1+0x2180] ;  /* 0x0021800001207983 */ /* 0x000ee80000300a00 */
[----:B-----5:R-:W-:Y:S04]  /*17dd0*/  LDGSTS.E [R3+0x900], desc[UR4][R150.64], P5 ;  /* 0x0090000096037fae */ /* 0x020fe8000a921844 */
[----:B------:R-:W-:Y:S04]  /*17de0*/  LDGSTS.E [R3+0xd00], desc[UR4][R148.64], P5 ;  /* 0x00d0000094037fae */ /* 0x000fe8000a921844 */
[----:B------:R-:W-:Y:S04]  /*17df0*/  LDGSTS.E [R3+0x1100], desc[UR4][R146.64], P5 ;  /* 0x0110000092037fae */ /* 0x000fe8000a921844 */
        /* <DEDUP_REMOVED lines=31> */
[----:B------:R-:W-:Y:S04]  /*17ff0*/  STL.64 [R1+0x1f18], R110 ;  /* 0x001f186e01007387 */ /* 0x000fe80000100a00 */
[----:B------:R-:W-:Y:S04]  /*18000*/  STL.64 [R1+0x1f08], R86 ;  /* 0x001f085601007387 */ /* 0x000fe80000100a00 */
[----:B------:R-:W-:Y:S04]  /*18010*/  STL.64 [R1+0x1f10], R62 ;  /* 0x001f103e01007387 */ /* 0x000fe80000100a00 */
[----:B------:R-:W-:Y:S04]  /*18020*/  STL.64 [R1+0x1f20], R38 ;  /* 0x001f202601007387 */ /* 0x000fe80000100a00 */
[----:B------:R-:W-:Y:S04]  /*18030*/  STL.64 [R1+0x1f28], R22 ;  /* 0x001f281601007387 */ /* 0x000fe80000100a00 */
[----:B--2---:R-:W-:Y:S04]  /*18040*/  LDGSTS.E [R3+0x4500], desc[UR4][R16.64], P5 ;  /* 0x0450000010037fae */ /* 0x004fe8000a921844 */
[----:B------:R-:W-:Y:S04]  /*18050*/  LDGSTS.E [R3+0x4900], desc[UR4][R24.64], P5 ;  /* 0x0490000018037fae */ /* 0x000fe8000a921844 */
[----:B------:R-:W-:Y:S04]  /*18060*/  STL.64 [R1+0x1f30], R16 ;  /* 0x001f301001007387 */ /* 0x000fe80000100a00 */
[----:B------:R-:W-:Y:S04]  /*18070*/  STL.64 [R1+0x1f38], R24 ;  /* 0x001f381801007387 */ /* 0x000fe80000100a00 */
[----:B---3--:R-:W-:Y:S04]  /*18080*/  LDGSTS.E [R3+0x4d00], desc[UR4][R32.64], P5 ;  /* 0x04d0000020037fae */ /* 0x008fe8000a921844 */
        /* <DEDUP_REMOVED lines=17> */
[----:B----4-:R-:W-:Y:S04]  /*181a0*/  LDGSTS.E [R3+0x7900], desc[UR4][R158.64], P5 ;  /* 0x079000009e037fae */ /* 0x010fe8000a921844 */
[----:B------:R-:W-:Y:S04]  /*181b0*/  STL.64 [R1+0x1f78], R88 ;  /* 0x001f785801007387 */ /* 0x000fe80000100a00 */
[----:B-----5:R-:W-:Y:S04]  /*181c0*/  LDGSTS.E [R3+0x7d00], desc[UR4][R212.64], P5 ;  /* 0x07d00000d4037fae */ /* 0x020fe8000a921844 */
[----:B------:R-:W-:Y:S04]  /*181d0*/  STL.64 [R1+0x1f80], R96 ;  /* 0x001f806001007387 */ /* 0x000fe80000100a00 */
[----:B------:R-:W-:Y:S04]  /*181e0*/  LDGSTS.E [R3+0x10100], desc[UR4][R164.64], P5 ;  /* 0x10100000a4037fae */ /* 0x000fe8000a921844 */
[----:B------:R-:W-:Y:S04]  /*181f0*/  STL.64 [R1+0x1f88], R104 ;  /* 0x001f886801007387 */ /* 0x000fe80000100a00 */
[----:B------:R-:W-:Y:S04]  /*18200*/  LDGSTS.E [R3+0x10500], desc[UR4][R124.64], P5 ;  /* 0x105000007c037fae */ /* 0x000fe8000a921844 */
[----:B------:R1:W-:Y:S04]  /*18210*/  STL.64 [R1+0x1f90], R112 ;  /* 0x001f907001007387 */ /* 0x0003e80000100a00 */
[----:B------:R-:W-:Y:S04]  /*18220*/  LDGSTS.E [R3+0x10900], desc[UR4][R206.64], P5 ;  /* 0x10900000ce037fae */ /* 0x000fe8000a921844 */
[----:B------:R-:W-:Y:S04]  /*18230*/  LDGSTS.E [R3+0x10d00], desc[UR4][R172.64], P5 ;  /* 0x10d00000ac037fae */ /* 0x000fe8000a921844 */
[----:B------:R-:W-:Y:S04]  /*18240*/  LDGSTS.E [R3+0x11100], desc[UR4][R210.64], P5 ;  /* 0x11100000d2037fae */ /* 0x000fe8000a921844 */
[----:B------:R-:W2:Y:S04]  /*18250*/  LDL.64 R206, [R1+0x480] ;  /* 0x0004800001ce7983 */ /* 0x000ea80000100a00 */
[----:B------:R-:W-:Y:S04]  /*18260*/  LDGSTS.E [R3+0x11500], desc[UR4][R176.64], P5 ;  /* 0x11500000b0037fae */ /* 0x000fe8000a921844 */
        /* <DEDUP_REMOVED lines=11> */
[----:B------:R-:W3:Y:S04]  /*18320*/  LDL.64 R140, [R1+0x1f8] ;  /* 0x0001f800018c7983 */ /* 0x000ee80000100a00 */
[----:B------:R-:W4:Y:S04]  /*18330*/  LDL.64 R144, [R1+0x1d8] ;  /* 0x0001d80001907983 */ /* 0x000f280000100a00 */
[----:B------:R-:W5:Y:S04]  /*18340*/  LDL.64 R244, [R1+0x1b8] ;  /* 0x0001b80001f47983 */ /* 0x000f680000100a00 */
[----:B-1----:R-:W5:Y:S04]  /*18350*/  LDL.LU.64 R112, [R1+0x198] ;  /* 0x0001980001707983 */ /* 0x002f680000300a00 */
[----:B------:R-:W5:Y:S04]  /*18360*/  LDL.LU.64 R96, [R1+0x178] ;  /* 0x0001780001607983 */ /* 0x000f680000300a00 */
        /* <DEDUP_REMOVED lines=10> */
[----:B------:R-:W5:Y:S01]  /*18410*/  LDL.LU.64 R14, [R1+0x18] ;  /* 0x00001800010e7983 */ /* 0x000f620000300a00 */
[----:B------:R-:W-:-:S03]  /*18420*/  VIADD R4, R4, UR7 ;  /* 0x0000000704047c36 */ /* 0x000fc60008000000 */
        /* <DEDUP_REMOVED lines=27> */
[----:B---3--:R-:W-:Y:S04]  /*185e0*/  LDGSTS.E [R4+0x200], desc[UR4][R140.64], P5 ;  /* 0x002000008c047fae */ /* 0x008fe8000a921844 */
[----:B------:R-:W3:Y:S04]  /*185f0*/  LDL.LU.64 R26, [R1+0x2118] ;  /* 0x00211800011a7983 */ /* 0x000ee80000300a00 */
[----:B------:R-:W3:Y:S04]  /*18600*/  LDL.LU.64 R34, [R1+0x2110] ;  /* 0x0021100001227983 */ /* 0x000ee80000300a00 */
[----:B------:R-:W3:Y:S04]  /*18610*/  LDL.64 R158, [R1+0x220] ;  /* 0x00022000019e7983 */ /* 0x000ee80000100a00 */
[----:B------:R-:W3:Y:S04]  /*18620*/  LDL.64 R212, [R1+0x240] ;  /* 0x0002400001d47983 */ /* 0x000ee80000100a00 */
[----:B------:R-:W3:Y:S04]  /*18630*/  LDL.64 R164, [R1+0x260] ;  /* 0x0002600001a47983 */ /* 0x000ee80000100a00 */
[----:B----4-:R-:W-:Y:S04]  /*18640*/  LDGSTS.E [R4+0x600], desc[UR4][R144.64], P5 ;  /* 0x0060000090047fae */ /* 0x010fe8000a921844 */
[----:B------:R-:W4:Y:S04]  /*18650*/  LDL.64 R124, [R1+0x280] ;  /* 0x00028000017c7983 */ /* 0x000f280000100a00 */
        /* <DEDUP_REMOVED lines=13> */
[----:B-----5:R-:W-:Y:S04]  /*18730*/  LDGSTS.E [R4+0xa00], desc[UR4][R244.64], P5 ;  /* 0x00a00000f4047fae */ /* 0x020fe8000a921844 */
        /* <DEDUP_REMOVED lines=15> */
[----:B------:R1:W-:Y:S04]  /*18830*/  STL.64 [R1+0x1fa0], R112 ;  /* 0x001fa07001007387 */ /* 0x0003e80000100a00 */
[----:B------:R1:W-:Y:S04]  /*18840*/  STL.64 [R1+0x1f98], R96 ;  /* 0x001f986001007387 */ /* 0x0003e80000100a00 */
[----:B--2---:R-:W-:Y:S04]  /*18850*/  LDGSTS.E [R4+0x4200], desc[UR4][R10.64], P5 ;  /* 0x042000000a047fae */ /* 0x004fe8000a921844 */
[----:B------:R-:W-:Y:S04]  /*18860*/  LDGSTS.E [R4+0x4600], desc[UR4][R18.64], P5 ;  /* 0x0460000012047fae */ /* 0x000fe8000a921844 */
[----:B---3--:R-:W-:Y:S04]  /*18870*/  LDGSTS.E [R4+0x4a00], desc[UR4][R26.64], P5 ;  /* 0x04a000001a047fae */ /* 0x008fe8000a921844 */
        /* <DEDUP_REMOVED lines=14> */
[----:B----4-:R-:W-:Y:S04]  /*18960*/  LDGSTS.E [R4+0x10600], desc[UR4][R124.64], P5 ;  /* 0x106000007c047fae */ /* 0x010fe8000a921844 */
        /* <DEDUP_REMOVED lines=14> */
[----:B-----5:R-:W-:Y:S04]  /*18a50*/  LDGSTS.E [R4+0x13e00], desc[UR4][R140.64], P5 ;  /* 0x13e000008c047fae */ /* 0x020fe8000a921844 */
[----:B------:R-:W-:Y:S04]  /*18a60*/  LDGSTS.E [R4+0x14200], desc[UR4][R244.64], P5 ;  /* 0x14200000f4047fae */ /* 0x000fe8000a921844 */
[----:B------:R-:W3:Y:S04]  /*18a70*/  LDL.64 R244, [R1+0x1f0] ;  /* 0x0001f00001f47983 */ /* 0x000ee80000100a00 */
[----:B-1----:R-:W4:Y:S04]  /*18a80*/  LDL.LU.64 R112, [R1+0x1d0] ;  /* 0x0001d00001707983 */ /* 0x002f280000300a00 */
        /* <DEDUP_REMOVED lines=49> */
[----:B-----5:R-:W-:Y:S04]  /*18da0*/  LDGSTS.E [R7+0xb00], desc[UR4][R96.64], P5 ;  /* 0x00b0000060077fae */ /* 0x020fe8000a921844 */
        /* <DEDUP_REMOVED lines=41> */
[----:B--2---:R-:W-:Y:S04]  /*19040*/  LDGSTS.E [R7+0x4300], desc[UR4][R12.64], P5 ;  /* 0x043000000c077fae */ /* 0x004fe8000a921844 */
        /* <DEDUP_REMOVED lines=16> */
[----:B------:R-:W2:Y:S04]  /*19150*/  LDL.64 R140, [R1+0x5f0] ;  /* 0x0005f000018c7983 */ /* 0x000ea80000100a00 */
[----:B------:R-:W3:Y:S04]  /*19160*/  LDL.64 R144, [R1+0x610] ;  /* 0x0006100001907983 */ /* 0x000ee80000100a00 */
[----:B------:R-:W3:Y:S04]  /*19170*/  LDL.64 R244, [R1+0x630] ;  /* 0x0006300001f47983 */ /* 0x000ee80000100a00 */
[----:B----4-:R-:W-:Y:S04]  /*19180*/  LDGSTS.E [R7+0x10700], desc[UR4][R190.64], P5 ;  /* 0x10700000be077fae */ /* 0x010fe8000a921844 */
[----:B-----5:R-:W-:Y:S04]  /*19190*/  LDGSTS.E [R7+0x10b00], desc[UR4][R192.64], P5 ;  /* 0x10b00000c0077fae */ /* 0x020fe8000a921844 */
[----:B------:R-:W-:Y:S04]  /*191a0*/  LDGSTS.E [R7+0x10f00], desc[UR4][R228.64], P5 ;  /* 0x10f00000e4077fae */ /* 0x000fe8000a921844 */
[----:B------:R-:W4:Y:S04]  /*191b0*/  LDL.LU.64 R190, [R1+0x2098] ;  /* 0x0020980001be7983 */ /* 0x000f280000300a00 */
[----:B------:R-:W5:Y:S04]  /*191c0*/  LDL.LU.64 R192, [R1+0x2090] ;  /* 0x0020900001c07983 */ /* 0x000f680000300a00 */
[----:B------:R-:W4:Y:S04]  /*191d0*/  LDL.LU.64 R228, [R1+0x2088] ;  /* 0x0020880001e47983 */ /* 0x000f280000300a00 */
[----:B------:R-:W-:Y:S04]  /*191e0*/  LDGSTS.E [R7+0x11300], desc[UR4][R118.64], P5 ;  /* 0x1130000076077fae */ /* 0x000fe8000a921844 */
[----:B------:R-:W-:Y:S04]  /*191f0*/  LDGSTS.E [R7+0x11700], desc[UR4][R166.64], P5 ;  /* 0x11700000a6077fae */ /* 0x000fe8000a921844 */
[----:B------:R-:W-:Y:S04]  /*19200*/  LDGSTS.E [R7+0x11b00], desc[UR4][R132.64], P5 ;  /* 0x11b0000084077fae */ /* 0x000fe8000a921844 */
[----:B------:R-:W5:Y:S04]  /*19210*/  LDL.LU.64 R118, [R1+0x2080] ;  /* 0x0020800001767983 */ /* 0x000f680000300a00 */
[----:B------:R-:W4:Y:S04]  /*19220*/  LDL.LU.64 R166, [R1+0x2078] ;  /* 0x0020780001a67983 */ /* 0x000f280000300a00 */
[----:B------:R-:W5:Y:S04]  /*19230*/  LDL.LU.64 R132, [R1+0x2070] ;  /* 0x0020700001847983 */ /* 0x000f680000300a00 */
[----:B------:R-:W-:Y:S04]  /*19240*/  LDGSTS.E [R7+0x11f00], desc[UR4][R246.64], P5 ;  /* 0x11f00000f6077fae */ /* 0x000fe8000a921844 */
[----:B------:R-:W-:Y:S04]  /*19250*/  LDGSTS.E [R7+0x12300], desc[UR4][R170.64], P5 ;  /* 0x12300000aa077fae */ /* 0x000fe8000a921844 */
[----:B------:R-:W-:Y:S04]  /*19260*/  LDGSTS.E [R7+0x12700], desc[UR4][R156.64], P5 ;  /* 0x127000009c077fae */ /* 0x000fe8000a921844 */
[----:B------:R-:W4:Y:S04]  /*19270*/  LDL.LU.64 R246, [R1+0x2068] ;  /* 0x0020680001f67983 */ /* 0x000f280000300a00 */
[----:B------:R-:W4:Y:S04]  /*19280*/  LDL.LU.64 R170, [R1+0x2060] ;  /* 0x0020600001aa7983 */ /* 0x000f280000300a00 */
[----:B------:R-:W4:Y:S04]  /*19290*/  LDL.LU.64 R156, [R1+0x2058] ;  /* 0x00205800019c7983 */ /* 0x000f280000300a00 */
        /* <DEDUP_REMOVED lines=15> */
[----:B------:R-:W5:Y:S04]  /*19390*/  LDL.LU.64 R124, [R1+0x2020] ;  /* 0x00202000017c7983 */ /* 0x000f680000300a00 */
[----:B------:R-:W4:Y:S04]  /*193a0*/  LDL.LU.64 R172, [R1+0x2018] ;  /* 0x0020180001ac7983 */ /* 0x000f280000300a00 */
[----:B------:R-:W4:Y:S04]  /*193b0*/  LDL.LU.64 R210, [R1+0x2010] ;  /* 0x0020100001d27983 */ /* 0x000f280000300a00 */
[----:B------:R-:W-:Y:S04]  /*193c0*/  LDGSTS.E [R7+0x14f00], desc[UR4][R176.64], P5 ;  /* 0x14f00000b0077fae */ /* 0x000fe8000a921844 */
[----:B------:R-:W-:Y:S04]  /*193d0*/  LDGSTS.E [R7+0x15300], desc[UR4][R142.64], P5 ;  /* 0x153000008e077fae */ /* 0x000fe8000a921844 */
[----:B------:R-:W-:Y:S04]  /*193e0*/  LDGSTS.E [R7+0x15700], desc[UR4][R120.64], P5 ;  /* 0x1570000078077fae */ /* 0x000fe8000a921844 */
[----:B------:R-:W4:Y:S04]  /*193f0*/  LDL.LU.64 R176, [R1+0x2008] ;  /* 0x0020080001b07983 */ /* 0x000f280000300a00 */
[----:B------:R-:W5:Y:S04]  /*19400*/  LDL.LU.64 R142, [R1+0x2000] ;  /* 0x00200000018e7983 */ /* 0x000f680000300a00 */
        /* <DEDUP_REMOVED lines=12> */
[----:B------:R-:W5:Y:S04]  /*194d0*/  LDL.LU.64 R126, [R1+0x1fc8] ;  /* 0x001fc800017e7983 */ /* 0x000f680000300a00 */
[----:B--2---:R-:W-:Y:S04]  /*194e0*/  LDGSTS.E [R7+0x17300], desc[UR4][R140.64], P5 ;  /* 0x173000008c077fae */ /* 0x004fe8000a921844 */
[----:B---3--:R-:W-:Y:S04]  /*194f0*/  LDGSTS.E [R7+0x17700], desc[UR4][R144.64], P5 ;  /* 0x1770000090077fae */ /* 0x008fe8000a921844 */
[----:B------:R-:W-:Y:S04]  /*19500*/  LDGSTS.E [R7+0x17b00], desc[UR4][R244.64], P5 ;  /* 0x17b00000f4077fae */ /* 0x000fe8000a921844 */
[----:B------:R-:W2:Y:S04]  /*19510*/  LDL.LU.64 R140, [R1+0x1fc0] ;  /* 0x001fc000018c7983 */ /* 0x000ea80000300a00 */
[----:B------:R-:W3:Y:S04]  /*19520*/  LDL.LU.64 R144, [R1+0x1fb8] ;  /* 0x001fb80001907983 */ /* 0x000ee80000300a00 */
[----:B------:R-:W4:Y:S04]  /*19530*/  LDL.LU.64 R244, [R1+0x1fb0] ;  /* 0x001fb00001f47983 */ /* 0x000f280000300a00 */
[----:B------:R1:W-:Y:S04]  /*19540*/  LDGSTS.E [R7+0x17f00], desc[UR4][R206.64], P5 ;  /* 0x17f00000ce077fae */ /* 0x0003e8000a921844 */
[----:B------:R-:W0:Y:S04]  /*19550*/  LDGDEPBAR ;  /* 0x00000000000079af */ /* 0x000e280000000000 */
[----:B------:R1:W-:Y:S02]  /*19560*/  STL.64 [R1+0x1cf8], R6 ;  /* 0x001cf80601007387 */ /* 0x0003e40000100a00 */
[----:B-1----:R-:W1:Y:S08]  /*19570*/  LDC R7, c[0x0][0x230] ;  /* 0x00008c00ff077b82 */ /* 0x002e700000000800 */
[----:B------:R-:W-:Y:S01]  /*19580*/  BAR.SYNC.DEFER_BLOCKING 0x0 ;  /* 0x0000000000007b1d */ /* 0x000fe20000010000 */
[----:B----4-:R-:W-:Y:S01]  /*19590*/  IMAD.WIDE R206, R5, 0x4, R244 ;  /* 0x0000000405ce7825 */ /* 0x010fe200078e02f4 */
[----:B------:R-:W-:-:S06]  /*195a0*/  ISETP.GE.U32.AND P5, PT, R2, 0x7fffff5f, PT ;  /* 0x7fffff5f0200780c */ /* 0x000fcc0003fa6070 */
[----:B------:R-:W4:Y:S01]  /*195b0*/  LDC R244, c[0x0][0x230] ;  /* 0x00008c00fff47b82 */ /* 0x000f220000000800 */
[----:B------:R3:W-:Y:S04]  /*195c0*/  STL.64 [R1+0x9e0], R206 ;  /* 0x0009e0ce01007387 */ /* 0x0007e80000100a00 */
[----:B------:R-:W-:Y:S01]  /*195d0*/  @!PT LDS RZ, [RZ] ;  /* 0x00000000fffff984 */ /* 0x000fe20000000800 */
[----:B------:R-:W-:Y:S01]  /*195e0*/  @!PT LDS RZ, [RZ] ;  /* 0x00000000fffff984 */ /* 0x000fe20000000800 */
[----:B------:R-:W-:Y:S01]  /*195f0*/  @!PT LDS RZ, [RZ] ;  /* 0x00000000fffff984 */ /* 0x000fe20000000800 */
[----:B------:R3:W-:Y:S03]  /*19600*/  LDGSTS.E [R9+-0x58000], desc[UR4][R206.64], !P6 ;  /* 0xa8000000ce097fae */ /* 0x0007e6000f121844 */
[----:B------:R-:W4:Y:S01]  /*19610*/  LDC R245, c[0x0][0x230] ;  /* 0x00008c00fff57b82 */ /* 0x000f220000000800 */
[----:B---3--:R-:W-:-:S07]  /*19620*/  IMAD.WIDE R206, R5, 0x4, R144 ;  /* 0x0000000405ce7825 */ /* 0x008fce00078e0290 */
[----:B------:R-:W3:Y:S01]  /*19630*/  LDC R145, c[0x0][0x230] ;  /* 0x00008c00ff917b82 */ /* 0x000ee20000000800 */
[----:B------:R1:W-:Y:S04]  /*19640*/  STL.64 [R1+0x9d8], R206 ;  /* 0x0009d8ce01007387 */ /* 0x0003e80000100a00 */
[----:B------:R-:W-:Y:S04]  /*19650*/  LDGSTS.E [R9+-0x57ffc], desc[UR4][R206.64], !P1 ;  /* 0xa8004000ce097fae */ /* 0x000fe8000c921844 */
[----:B-1----:R-:W4:Y:S01]  /*19660*/  LDL.LU.64 R206, [R1+0x1fa8] ;  /* 0x001fa80001ce7983 */ /* 0x002f220000300a00 */
[----:B------:R-:W-:-:S02]  /*19670*/  VIADD R144, R7, 0xffffff9c ;  /* 0xffffff9c07907836 */ /* 0x000fc40000000000 */
[----:B------:R-:W-:Y:S02]  /*19680*/  VIADD R2, R252, 0xffffff9d ;  /* 0xffffff9dfc027836 */ /* 0x000fe40000000000 */
[C---:B--2---:R-:W-:Y:S01]  /*19690*/  IMAD.WIDE R6, R5.reuse, 0x4, R140 ;  /* 0x0000000405067825 */ /* 0x044fe200078e028c */
[----:B------:R-:W1:Y:S04]  /*196a0*/  LDC R252, c[0x0][0x230] ;  /* 0x00008c00fffc7b82 */ /* 0x000e680000000800 */
[----:B------:R2:W-:Y:S04]  /*196b0*/  STL.64 [R1+0x9d0], R6 ;  /* 0x0009d00601007387 */ /* 0x0005e80000100a00 */
[----:B------:R2:W-:Y:S01]  /*196c0*/  LDGSTS.E [R9+-0x57ff8], desc[UR4][R6.64], !P2 ;  /* 0xa800800006097fae */ /* 0x0005e2000d121844 */
[----:B------:R-:W3:Y:S08]  /*196d0*/  LDC R141, c[0x0][0x230] ;  /* 0x00008c00ff8d7b82 */ /* 0x000ef00000000800 */
[----:B--2---:R-:W2:Y:S08]  /*196e0*/  LDC R6, c[0x0][0x230] ;  /* 0x00008c00ff067b82 */ /* 0x004eb00000000800 */
[----:B------:R-:W3:Y:S01]  /*196f0*/  LDC R7, c[0x0][0x230] ;  /* 0x00008c00ff077b82 */ /* 0x000ee20000000800 */
[----:B------:R-:W-:Y:S01]  /*19700*/  ISETP.GE.U32.AND P6, PT, R2, 0x7fffff5e, PT ;  /* 0x7fffff5e0200780c */ /* 0x000fe20003fc6070 */
[----:B-----5:R-:W-:Y:S01]  /*19710*/  IMAD.WIDE R126, R5, 0x4, R126 ;  /* 0x00000004057e7825 */ /* 0x020fe200078e027e */
[----:B-1----:R-:W-:-:S02]  /*19720*/  IADD3 R2, R252, -0x45, RZ ;  /* 0xffffffbbfc027810 */ /* 0x002fc40007ffe0ff */
[----:B------:R-:W-:Y:S02]  /*19730*/  ISETP.GE.U32.AND P1, PT, R144, 0x7fffff5d, PT ;  /* 0x7fffff5d9000780c */ /* 0x000fe40003f26070 */
[----:B------:R-:W-:Y:S01]  /*19740*/  ISETP.GE.U32.AND P2, PT, R2, 0x7fffff7c, PT ;  /* 0x7fffff7c0200780c */ /* 0x000fe20003f46070 */
[----:B------:R-:W1:Y:S01]  /*19750*/  LDC R144, c[0x0][0x230] ;  /* 0x00008c00ff907b82 */ /* 0x000e620000000800 */
[----:B--2---:R-:W-:-:S07]  /*19760*/  VIADD R2, R6, 0xffffffba ;  /* 0xffffffba06027836 */ /* 0x004fce0000000000 */
[----:B------:R-:W2:Y:S01]  /*19770*/  LDC R252, c[0x0][0x230] ;  /* 0x00008c00fffc7b82 */ /* 0x000ea20000000800 */
[----:B------:R-:W-:-:S04]  /*19780*/  IMAD.WIDE R152, R5, 0x4, R152 ;  /* 0x0000000405987825 */ /* 0x000fc800078e0298 */
[----:B---3--:R-:W-:Y:S02]  /*19790*/  VIADD R140, R7, 0xffffffb9 ;  /* 0xffffffb9078c7836 */ /* 0x008fe40000000000 */
[C---:B------:R-:W-:Y:S02]  /*197a0*/  IMAD.WIDE R6, R5.reuse, 0x4, R128 ;  /* 0x0000000405067825 */ /* 0x040fe400078e0280 */
[----:B------:R-:W3:Y:S08]  /*197b0*/  LDC R128, c[0x0][0x230] ;  /* 0x00008c00ff807b82 */ /* 0x000ef00000000800 */
[----:B------:R-:W5:Y:S01]  /*197c0*/  LDC R129, c[0x0][0x230] ;  /* 0x00008c00ff817b82 */ /* 0x000f620000000800 */
[----:B------:R-:W-:-:S04]  /*197d0*/  IMAD.WIDE R142, R5, 0x4, R142 ;  /* 0x00000004058e7825 */ /* 0x000fc800078e028e */
[----:B------:R-:W-:-:S04]  /*197e0*/  IMAD.WIDE R124, R5, 0x4, R124 ;  /* 0x00000004057c7825 */ /* 0x000fc800078e027c */
[----:B------:R-:W-:-:S04]  /*197f0*/  IMAD.WIDE R132, R5, 0x4, R132 ;  /* 0x0000000405847825 */ /* 0x000fc800078e0284 */
[----:B----4-:R-:W-:-:S05]  /*19800*/  IMAD.WIDE R206, R5, 0x4, R206 ;  /* 0x0000000405ce7825 */ /* 0x010fca00078e02ce */
[----:B------:R-:W-:Y:S04]  /*19810*/  STL.64 [R1+0x9c8], R206 ;  /* 0x0009c8ce01007387 */ /* 0x000fe80000100a00 */
[----:B------:R-:W-:Y:S04]  /*19820*/  LDGSTS.E [R9+-0x57ff4], desc[UR4][R206.64], !P3 ;  /* 0xa800c000ce097fae */ /* 0x000fe8000d921844 */
[----:B------:R4:W-:Y:S04]  /*19830*/  STL.64 [R1+0x8e8], R126 ;  /* 0x0008e87e01007387 */ /* 0x0009e80000100a00 */
[----:B------:R4:W-:Y:S01]  /*19840*/  LDGSTS.E [R9+-0x54000], desc[UR4][R126.64], !P4 ;  /* 0xac0000007e097fae */ /* 0x0009e2000e121844 */
[----:B------:R-:W-:Y:S01]  /*19850*/  ISETP.GE.U32.AND P3, PT, R2, 0x7fffff7b, PT ;  /* 0x7fffff7b0200780c */ /* 0x000fe20003f66070 */
[----:B------:R-:W-:-:S02]  /*19860*/  VIADD R2, R244, 0xffffffb8 ;  /* 0xffffffb8f4027836 */ /* 0x000fc40000000000 */
[----:B------:R1:W-:Y:S01]  /*19870*/  STL.64 [R1+0x8e0], R6 ;  /* 0x0008e00601007387 */ /* 0x0003e20000100a00 */
[----:B----4-:R-:W4:Y:S03]  /*19880*/  LDC R127, c[0x0][0x230] ;  /* 0x00008c00ff7f7b82 */ /* 0x010f260000000800 */
[----:B------:R1:W-:Y:S01]  /*19890*/  LDGSTS.E [R9+-0x53ffc], desc[UR4][R6.64], !P5 ;  /* 0xac00400006097fae */ /* 0x0003e2000e921844 */
[----:B------:R-:W-:Y:S01]  /*198a0*/  ISETP.GE.U32.AND P5, PT, R2, 0x7fffff79, PT ;  /* 0x7fffff790200780c */ /* 0x000fe20003fa6070 */
[----:B------:R-:W-:Y:S01]  /*198b0*/  VIADD R2, R141, 0xffffff9a ;  /* 0xffffff9a8d027836 */ /* 0x000fe20000000000 */
[----:B------:R-:W-:Y:S01]  /*198c0*/  ISETP.GE.U32.AND P4, PT, R140, 0x7fffff7a, PT ;  /* 0x7fffff7a8c00780c */ /* 0x000fe20003f86070 */
[----:B------:R-:W-:Y:S01]  /*198d0*/  LDGSTS.E [R9+-0x53ff8], desc[UR4][R152.64], !P6 ;  /* 0xac00800098097fae */ /* 0x000fe2000f121844 */
[----:B------:R-:W2:Y:S01]  /*198e0*/  LDC R140, c[0x0][0x230] ;  /* 0x00008c00ff8c7b82 */ /* 0x000ea20000000800 */
[----:B-1----:R-:W-:-:S02]  /*198f0*/  IMAD.WIDE R6, R5, 0x4, R146 ;  /* 0x0000000405067825 */ /* 0x002fc400078e0292 */
[----:B------:R-:W-:Y:S05]  /*19900*/  STL.64 [R1+0x8d8], R152 ;  /* 0x0008d89801007387 */ /* 0x000fea0000100a00 */
[----:B------:R-:W1:Y:S01]  /*19910*/  LDC R141, c[0x0][0x230] ;  /* 0x00008c00ff8d7b82 */ /* 0x000e620000000800 */
[----:B------:R-:W-:Y:S01]  /*19920*/  VIADD R126, R245, 0xffffff9b ;  /* 0xffffff9bf57e7836 */ /* 0x000fe20000000000 */
[----:B------:R3:W-:Y:S01]  /*19930*/  LDGSTS.E [R9+-0x53ff4], desc[UR4][R6.64], !P1 ;  /* 0xac00c00006097fae */ /* 0x0007e2000c921844 */
[----:B------:R-:W-:Y:S01]  /*19940*/  ISETP.GE.U32.AND P1, PT, R2, 0x7fffff5b, PT ;  /* 0x7fffff5b0200780c */ /* 0x000fe20003f26070 */
[----:B------:R-:W-:Y:S02]  /*19950*/  IMAD.WIDE R146, R5, 0x4, R148 ;  /* 0x0000000405927825 */ /* 0x000fe400078e0294 */
[----:B------:R3:W-:Y:S02]  /*19960*/  STL.64 [R1+0x8d0], R6 ;  /* 0x0008d00601007387 */ /* 0x0007e40000100a00 */
[----:B------:R-:W-:-:S02]  /*19970*/  VIADD R2, R145, 0xffffff98 ;  /* 0xffffff9891027836 */ /* 0x000fc40000000000 */
[----:B------:R-:W1:Y:S01]  /*19980*/  LDC R145, c[0x0][0x230] ;  /* 0x00008c00ff917b82 */ /* 0x000e620000000800 */
[----:B------:R-:W-:Y:S01]  /*19990*/  ISETP.GE.U32.AND P6, PT, R126, 0x7fffff5c, PT ;  /* 0x7fffff5c7e00780c */ /* 0x000fe20003fc6070 */
[----:B------:R5:W-:Y:S01]  /*199a0*/  LDGSTS.E [R246+-0x58000], desc[UR4][R146.64], !P2 ;  /* 0xa800000092f67fae */ /* 0x000be2000d121844 */
[----:B------:R-:W-:Y:S02]  /*199b0*/  VIADD R126, R144, 0xffffff99 ;  /* 0xffffff99907e7836 */ /* 0x000fe40000000000 */
[----:B---3--:R-:W-:Y:S01]  /*199c0*/  IMAD.WIDE R6, R5, 0x4, R150 ;  /* 0x0000000405067825 */ /* 0x008fe200078e0296 */
[----:B------:R5:W-:Y:S02]  /*199d0*/  STL.64 [R1+0x9c0], R146 ;  /* 0x0009c09201007387 */ /* 0x000be40000100a00 */
[----:B------:R-:W3:Y:S02]  /*199e0*/  LDC R144, c[0x0][0x230] ;  /* 0x00008c00ff907b82 */ /* 0x000ee40000000800 */
[----:B------:R2:W-:Y:S01]  /*199f0*/  LDGSTS.E [R246+-0x57ffc], desc[UR4][R6.64], !P3 ;  /* 0xa800400006f67fae */ /* 0x0005e2000d921844 */
[----:B------:R-:W-:Y:S01]  /*19a00*/  ISETP.GE.U32.AND P3, PT, R2, 0x7fffff59, PT ;  /* 0x7fffff590200780c */ /* 0x000fe20003f66070 */
[----:B----4-:R-:W-:Y:S01]  /*19a10*/  VIADD R2, R127, 0xffffffb7 ;  /* 0xffffffb77f027836 */ /* 0x010fe20000000000 */
[----:B------:R-:W-:Y:S01]  /*19a20*/  ISETP.GE.U32.AND P2, PT, R126, 0x7fffff5a, PT ;  /* 0x7fffff5a7e00780c */ /* 0x000fe20003f46070 */
[----:B-----5:R-:W-:Y:S01]  /*19a30*/  IMAD.WIDE R146, R5, 0x4, R120 ;  /* 0x0000000405927825 */ /* 0x020fe200078e0278 */
[----:B------:R2:W-:Y:S01]  /*19a40*/  STL.64 [R1+0x9b8], R6 ;  /* 0x0009b80601007387 */ /* 0x0005e20000100a00 */
[----:B------:R-:W4:Y:S01]  /*19a50*/  LDC R121, c[0x0][0x230] ;  /* 0x00008c00ff797b82 */ /* 0x000f220000000800 */
[----:B------:R-:W-:-:S02]  /*19a60*/  IADD3 R120, R128, -0x4a, RZ ;  /* 0xffffffb680787810 */ /* 0x000fc40007ffe0ff */
[----:B------:R-:W-:Y:S01]  /*19a70*/  LDGSTS.E [R246+-0x57ff8], desc[UR4][R146.64], !P4 ;  /* 0xa800800092f67fae */ /* 0x000fe2000e121844 */
[----:B------:R-:W-:Y:S01]  /*19a80*/  ISETP.GE.U32.AND P4, PT, R2, 0x7fffff78, PT ;  /* 0x7fffff780200780c */ /* 0x000fe20003f86070 */
[----:B------:R-:W-:Y:S02]  /*19a90*/  VIADD R2, R129, 0xffffffb5 ;  /* 0xffffffb581027836 */ /* 0x000fe40000000000 */
[C---:B------:R-:W-:Y:S01]  /*19aa0*/  IMAD.WIDE R128, R5.reuse, 0x4, R210 ;  /* 0x0000000405807825 */ /* 0x040fe200078e02d2 */
[----:B------:R-:W5:Y:S03]  /*19ab0*/  LDC R126, c[0x0][0x230] ;  /* 0x00008c00ff7e7b82 */ /* 0x000f660000000800 */
[----:B--2---:R-:W-:Y:S01]  /*19ac0*/  IMAD.WIDE R6, R5, 0x4, R176 ;  /* 0x0000000405067825 */ /* 0x004fe200078e02b0 */
[----:B------:R-:W-:Y:S04]  /*19ad0*/  STL.64 [R1+0x9b0], R146 ;  /* 0x0009b09201007387 */ /* 0x000fe80000100a00 */
[----:B------:R-:W2:Y:S01]  /*19ae0*/  LDC R127, c[0x0][0x230] ;  /* 0x00008c00ff7f7b82 */ /* 0x000ea20000000800 */
[----:B------:R-:W-:Y:S04]  /*19af0*/  STL.64 [R1+0x9a8], R142 ;  /* 0x0009a88e01007387 */ /* 0x000fe80000100a00 */
[----:B------:R-:W-:Y:S01]  /*19b00*/  LDGSTS.E [R246+-0x57ff4], desc[UR4][R142.64], !P5 ;  /* 0xa800c0008ef67fae */ /* 0x000fe2000e921844 */
[----:B------:R-:W-:-:S03]  /*19b10*/  ISETP.GE.U32.AND P5, PT, R120, 0x7fffff77, PT ;  /* 0x7fffff777800780c */ /* 0x000fc60003fa6070 */
[----:B------:R3:W-:Y:S04]  /*19b20*/  STL.64 [R1+0x8c8], R6 ;  /* 0x0008c80601007387 */ /* 0x0007e80000100a00 */
[----:B------:R3:W-:Y:S01]  /*19b30*/  LDGSTS.E [R246+-0x54000], desc[UR4][R6.64], !P6 ;  /* 0xac00000006f67fae */ /* 0x0007e2000f121844 */
[----:B------:R-:W-:Y:S01]  /*19b40*/  ISETP.GE.U32.AND P6, PT, R2, 0x7fffff76, PT ;  /* 0x7fffff760200780c */ /* 0x000fe20003fc6070 */
[----:B------:R-:W-:Y:S02]  /*19b50*/  VIADD R2, R140, 0xffffff97 ;  /* 0xffffff978c027836 */ /* 0x000fe40000000000 */
[----:B------:R4:W-:Y:S01]  /*19b60*/  STL.64 [R1+0x8c0], R128 ;  /* 0x0008c08001007387 */ /* 0x0009e20000100a00 */
[----:B-1----:R-:W-:Y:S01]  /*19b70*/  VIADD R120, R141, 0xffffffb4 ;  /* 0xffffffb48d787836 */ /* 0x002fe20000000000 */
[----:B------:R-:W1:Y:S02]  /*19b80*/  LDC R140, c[0x0][0x230] ;  /* 0x00008c00ff8c7b82 */ /* 0x000e640000000800 */
[----:B------:R4:W-:Y:S01]  /*19b90*/  LDGSTS.E [R246+-0x53ffc], desc[UR4][R128.64], !P1 ;  /* 0xac00400080f67fae */ /* 0x0009e2000c921844 */
[----:B---3--:R-:W-:-:S05]  /*19ba0*/  IMAD.WIDE R6, R5, 0x4, R172 ;  /* 0x0000000405067825 */ /* 0x008fca00078e02ac */
[----:B------:R-:W3:Y:S01]  /*19bb0*/  LDC R141, c[0x0][0x230] ;  /* 0x00008c00ff8d7b82 */ /* 0x000ee20000000800 */
[----:B------:R5:W-:Y:S01]  /*19bc0*/  STL.64 [R1+0x8b8], R6 ;  /* 0x0008b80601007387 */ /* 0x000be20000100a00 */
[----:B------:R-:W-:-:S03]  /*19bd0*/  IMAD.WIDE R142, R5, 0x4, R212 ;  /* 0x00000004058e7825 */ /* 0x000fc600078e02d4 */
[----:B------:R5:W-:Y:S03]  /*19be0*/  LDGSTS.E [R246+-0x53ff8], desc[UR4][R6.64], !P2 ;  /* 0xac00800006f67fae */ /* 0x000be6000d121844 */
[----:B----4-:R-:W4:Y:S01]  /*19bf0*/  LDC R128, c[0x0][0x230] ;  /* 0x00008c00ff807b82 */ /* 0x010f220000000800 */
[----:B------:R-:W-:Y:S01]  /*19c00*/  ISETP.GE.U32.AND P2, PT, R2, 0x7fffff58, PT ;  /* 0x7fffff580200780c */ /* 0x000fe20003f46070 */
[----:B------:R-:W-:Y:S01]  /*19c10*/  VIADD R2, R145, 0xffffff95 ;  /* 0xffffff9591027836 */ /* 0x000fe20000000000 */
[----:B------:R2:W-:Y:S05]  /*19c20*/  STL.64 [R1+0x8b0], R124 ;  /* 0x0008b07c01007387 */ /* 0x0005ea0000100a00 */
[----:B------:R-:W1:Y:S01]  /*19c30*/  LDC R129, c[0x0][0x230] ;  /* 0x00008c00ff817b82 */ /* 0x000e620000000800 */
[----:B------:R2:W-:Y:S01]  /*19c40*/  LDGSTS.E [R246+-0x53ff4], desc[UR4][R124.64], !P3 ;  /* 0xac00c0007cf67fae */ /* 0x0005e2000d921844 */
[----:B-----5:R-:W-:Y:S01]  /*19c50*/  IMAD.WIDE R6, R5, 0x4, R164 ;  /* 0x0000000405067825 */ /* 0x020fe200078e02a4 */
[----:B------:R-:W-:-:S03]  /*19c60*/  ISETP.GE.U32.AND P1, PT, R120, 0x7fffff75, PT ;  /* 0x7fffff757800780c */ /* 0x000fc60003f26070 */
[----:B------:R-:W-:Y:S01]  /*19c70*/  VIADD R120, R144, 0xffffff96 ;  /* 0xffffff9690787836 */ /* 0x000fe20000000000 */
[----:B------:R5:W-:Y:S01]  /*19c80*/  LDGSTS.E [R247+-0x58000], desc[UR4][R6.64], !P4 ;  /* 0xa800000006f77fae */ /* 0x000be2000e121844 */
[----:B------:R-:W-:Y:S01]  /*19c90*/  ISETP.GE.U32.AND P4, PT, R2, 0x7fffff56, PT ;  /* 0x7fffff560200780c */ /* 0x000fe20003f86070 */
[----:B--2---:R-:W-:Y:S02]  /*19ca0*/  IMAD.WIDE R124, R5, 0x4, R158 ;  /* 0x00000004057c7825 */ /* 0x004fe400078e029e */
[----:B------:R5:W-:Y:S02]  /*19cb0*/  STL.64 [R1+0x9a0], R6 ;  /* 0x0009a00601007387 */ /* 0x000be40000100a00 */
[----:B------:R-:W-:Y:S02]  /*19cc0*/  VIADD R2, R121, 0xffffff94 ;  /* 0xffffff9479027836 */ /* 0x000fe40000000000 */
[----:B------:R-:W-:Y:S01]  /*19cd0*/  STL.64 [R1+0x998], R142 ;  /* 0x0009988e01007387 */ /* 0x000fe20000100a00 */
[----:B------:R-:W2:Y:S03]  /*19ce0*/  LDC R121, c[0x0][0x230] ;  /* 0x00008c00ff797b82 */ /* 0x000ea60000000800 */
[----:B------:R-:W-:Y:S01]  /*19cf0*/  LDGSTS.E [R247+-0x57ffc], desc[UR4][R142.64], !P5 ;  /* 0xa80040008ef77fae */ /* 0x000fe2000e921844 */
[----:B------:R-:W-:-:S03]  /*19d00*/  ISETP.GE.U32.AND P3, PT, R120, 0x7fffff57, PT ;  /* 0x7fffff577800780c */ /* 0x000fc60003f66070 */
[----:B------:R3:W-:Y:S04]  /*19d10*/  STL.64 [R1+0x990], R124 ;  /* 0x0009907c01007387 */ /* 0x0007e80000100a00 */
[----:B------:R3:W-:Y:S01]  /*19d20*/  LDGSTS.E [R247+-0x57ff8], desc[UR4][R124.64], !P6 ;  /* 0xa80080007cf77fae */ /* 0x0007e2000f121844 */
[----:B------:R-:W-:Y:S01]  /*19d30*/  ISETP.GE.U32.AND P5, PT, R2, 0x7fffff55, PT ;  /* 0x7fffff550200780c */ /* 0x000fe20003fa6070 */
[----:B------:R-:W-:Y:S02]  /*19d40*/  VIADD R120, R126, 0xffffffb3 ;  /* 0xffffffb37e787836 */ /* 0x000fe40000000000 */
[----:B-----5:R-:W-:-:S04]  /*19d50*/  IMAD.WIDE R6, R5, 0x4, R160 ;  /* 0x0000000405067825 */ /* 0x020fc800078e02a0 */
[----:B------:R-:W-:Y:S01]  /*19d60*/  VIADD R2, R127, 0xffffffb2 ;  /* 0xffffffb27f027836 */ /* 0x000fe20000000000 */
[----:B------:R5:W-:Y:S01]  /*19d70*/  LDGSTS.E [R247+-0x57ff4], desc[UR4][R6.64], !P1 ;  /* 0xa800c00006f77fae */ /* 0x000be2000c921844 */
[----:B---3--:R-:W3:Y:S01]  /*19d80*/  LDC R124, c[0x0][0x230] ;  /* 0x00008c00ff7c7b82 */ /* 0x008ee20000000800 */
[----:B------:R-:W-:Y:S02]  /*19d90*/  IMAD.WIDE R126, R5, 0x4, R220 ;  /* 0x00000004057e7825 */ /* 0x000fe400078e02dc */
[----:B------:R5:W-:Y:S01]  /*19da0*/  STL.64 [R1+0x988], R6 ;  /* 0x0009880601007387 */ /* 0x000be20000100a00 */
[----:B------:R-:W-:-:S04]  /*19db0*/  ISETP.GE.U32.AND P1, PT, R2, 0x7fffff73, PT ;  /* 0x7fffff730200780c */ /* 0x000fc80003f26070 */
[----:B------:R-:W3:Y:S01]  /*19dc0*/  LDC R125, c[0x0][0x230] ;  /* 0x00008c00ff7d7b82 */ /* 0x000ee20000000800 */
[----:B------:R2:W-:Y:S01]  /*19dd0*/  STL.64 [R1+0x8a8], R126 ;  /* 0x0008a87e01007387 */ /* 0x0005e20000100a00 */
[----:B------:R-:W-:Y:S01]  /*19de0*/  ISETP.GE.U32.AND P6, PT, R120, 0x7fffff74, PT ;  /* 0x7fffff747800780c */ /* 0x000fe20003fc6070 */
[----:B----4-:R-:W-:Y:S02]  /*19df0*/  VIADD R2, R128, 0xffffffb0 ;  /* 0xffffffb080027836 */ /* 0x010fe40000000000 */
[----:B------:R2:W-:Y:S01]  /*19e00*/  LDGSTS.E [R247+-0x54000], desc[UR4][R126.64], !P2 ;  /* 0xac0000007ef77fae */ /* 0x0005e2000d121844 */
[----:B-----5:R-:W-:Y:S01]  /*19e10*/  IMAD.WIDE R6, R5, 0x4, R154 ;  /* 0x0000000405067825 */ /* 0x020fe200078e029a */
[----:B-1----:R-:W-:-:S03]  /*19e20*/  IADD3 R120, R129, -0x4f, RZ ;  /* 0xffffffb181787810 */ /* 0x002fc60007ffe0ff */
[----:B------:R-:W-:Y:S01]  /*19e30*/  IMAD.WIDE R128, R5, 0x4, R156 ;  /* 0x0000000405807825 */ /* 0x000fe200078e029c */
[----:B------:R1:W-:Y:S01]  /*19e40*/  STL.64 [R1+0x8a0], R6 ;  /* 0x0008a00601007387 */ /* 0x0003e20000100a00 */
[----:B--2---:R-:W2:Y:S03]  /*19e50*/  LDC R127, c[0x0][0x230] ;  /* 0x00008c00ff7f7b82 */ /* 0x004ea60000000800 */
[----:B------:R1:W-:Y:S01]  /*19e60*/  LDGSTS.E [R247+-0x53ffc], desc[UR4][R6.64], !P3 ;  /* 0xac00400006f77fae */ /* 0x0003e2000d921844 */
[----:B------:R-:W-:-:S04]  /*19e70*/  ISETP.GE.U32.AND P3, PT, R2, 0x7fffff71, PT ;  /* 0x7fffff710200780c */ /* 0x000fc80003f66070 */
[----:B------:R-:W4:Y:S01]  /*19e80*/  LDC R126, c[0x0][0x230] ;  /* 0x00008c00ff7e7b82 */ /* 0x000f220000000800 */
[----:B------:R-:W-:Y:S01]  /*19e90*/  ISETP.GE.U32.AND P2, PT, R120, 0x7fffff72, PT ;  /* 0x7fffff727800780c */ /* 0x000fe20003f46070 */
[----:B------:R-:W-:Y:S01]  /*19ea0*/  VIADD R2, R141, 0xffffff92 ;  /* 0xffffff928d027836 */ /* 0x000fe20000000000 */
[----:B------:R5:W-:Y:S01]  /*19eb0*/  STL.64 [R1+0x898], R128 ;  /* 0x0008988001007387 */ /* 0x000be20000100a00 */
[----:B-1----:R-:W-:-:S03]  /*19ec0*/  IMAD.WIDE R6, R5, 0x4, R170 ;  /* 0x0000000405067825 */ /* 0x002fc600078e02aa */
[----:B------:R5:W-:Y:S01]  /*19ed0*/  LDGSTS.E [R247+-0x53ff8], desc[UR4][R128.64], !P4 ;  /* 0xac00800080f77fae */ /* 0x000be2000e121844 */
[----:B------:R-:W-:-:S03]  /*19ee0*/  VIADD R120, R140, 0xffffff93 ;  /* 0xffffff938c787836 */ /* 0x000fc60000000000 */
[----:B------:R1:W-:Y:S01]  /*19ef0*/  LDGSTS.E [R247+-0x53ff4], desc[UR4][R6.64], !P5 ;  /* 0xac00c00006f77fae */ /* 0x0003e2000e921844 */
[----:B------:R-:W-:Y:S01]  /*19f00*/  ISETP.GE.U32.AND P5, PT, R2, 0x7fffff53, PT ;  /* 0x7fffff530200780c */ /* 0x000fe20003fa6070 */
[----:B------:R-:W-:Y:S01]  /*19f10*/  VIADD R2, R121, 0xffffff91 ;  /* 0xffffff9179027836 */ /* 0x000fe20000000000 */
[----:B------:R-:W-:Y:S01]  /*19f20*/  ISETP.GE.U32.AND P4, PT, R120, 0x7fffff54, PT ;  /* 0x7fffff547800780c */ /* 0x000fe20003f86070 */
[----:B------:R1:W-:Y:S01]  /*19f30*/  STL.64 [R1+0x890], R6 ;  /* 0x0008900601007387 */ /* 0x0003e20000100a00 */
[----:B-----5:R-:W5:Y:S01]  /*19f40*/  LDC R129, c[0x0][0x230] ;  /* 0x00008c00ff817b82 */ /* 0x020f620000000800 */
[----:B------:R-:W-:Y:S02]  /*19f50*/  IMAD.WIDE R140, R5, 0x4, R166 ;  /* 0x00000004058c7825 */ /* 0x000fe400078e02a6 */
[----:B------:R-:W-:Y:S02]  /*19f60*/  LDGSTS.E [R248+-0x58000], desc[UR4][R132.64], !P6 ;  /* 0xa800000084f87fae */ /* 0x000fe4000f121844 */
[----:B---3--:R-:W-:-:S02]  /*19f70*/  VIADD R120, R124, 0xffffff90 ;  /* 0xffffff907c787836 */ /* 0x008fc40000000000 */
[----:B-1----:R-:W-:Y:S01]  /*19f80*/  IMAD.WIDE R6, R5, 0x4, R118 ;  /* 0x0000000405067825 */ /* 0x002fe200078e0276 */
[----:B------:R-:W1:Y:S01]  /*19f90*/  LDC R128, c[0x0][0x230] ;  /* 0x00008c00ff807b82 */ /* 0x000e620000000800 */
[----:B------:R-:W-:Y:S01]  /*19fa0*/  ISETP.GE.U32.AND P6, PT, R2, 0x7fffff52, PT ;  /* 0x7fffff520200780c */ /* 0x000fe20003fc6070 */
[----:B------:R-:W-:Y:S01]  /*19fb0*/  LDGSTS.E [R248+-0x57ffc], desc[UR4][R140.64], !P1 ;  /* 0xa80040008cf87fae */ /* 0x000fe2000c921844 */
[----:B------:R-:W-:Y:S01]  /*19fc0*/  VIADD R2, R125, 0xffffffaf ;  /* 0xffffffaf7d027836 */ /* 0x000fe20000000000 */
[----:B------:R-:W-:-:S04]  /*19fd0*/  ISETP.GE.U32.AND P1, PT, R120, 0x7fffff51, PT ;  /* 0x7fffff517800780c */ /* 0x000fc80003f26070 */
[----:B------:R-:W3:Y:S01]  /*19fe0*/  LDC R119, c[0x0][0x230] ;  /* 0x00008c00ff777b82 */ /* 0x000ee20000000800 */
[----:B------:R-:W-:Y:S01]  /*19ff0*/  IMAD.WIDE R124, R5, 0x4, R228 ;  /* 0x00000004057c7825 */ /* 0x000fe200078e02e4 */
[----:B------:R-:W-:Y:S04]  /*1a000*/  STL.64 [R1+0x1c98], R246 ;  /* 0x001c98f601007387 */ /* 0x000fe80000100a00 */
[----:B------:R-:W-:Y:S02]  /*1a010*/  STL.64 [R1+0x980], R132 ;  /* 0x0009808401007387 */ /* 0x000fe40000100a00 */
[----:B------:R-:W3:Y:S02]  /*1a020*/  LDC R120, c[0x0][0x230] ;  /* 0x00008c00ff787b82 */ /* 0x000ee40000000800 */
[----:B------:R-:W-:Y:S01]  /*1a030*/  STL.64 [R1+0x978], R140 ;  /* 0x0009788c01007387 */ /* 0x000fe20000100a00 */
[----:B--2---:R-:W-:-:S03]  /*1a040*/  VIADD R118, R127, 0xffffffae ;  /* 0xffffffae7f767836 */ /* 0x004fc60000000000 */
[----:B------:R2:W-:Y:S02]  /*1a050*/  LDGSTS.E [R248+-0x57ff8], desc[UR4][R6.64], !P2 ;  /* 0xa800800006f87fae */ /* 0x0005e4000d121844 */
[----:B------:R-:W3:Y:S01]  /*1a060*/  LDC R121, c[0x0][0x230] ;  /* 0x00008c00ff797b82 */ /* 0x000ee20000000800 */
[----:B------:R-:W-:Y:S01]  /*1a070*/  ISETP.GE.U32.AND P2, PT, R2, 0x7fffff70, PT ;  /* 0x7fffff700200780c */ /* 0x000fe20003f46070 */
[----:B------:R2:W-:Y:S01]  /*1a080*/  STL.64 [R1+0x970], R6 ;  /* 0x0009700601007387 */ /* 0x0005e20000100a00 */
[----:B----4-:R-:W-:Y:S02]  /*1a090*/  VIADD R2, R126, 0xffffffad ;  /* 0xffffffad7e027836 */ /* 0x010fe40000000000 */
[C---:B------:R-:W-:Y:S01]  /*1a0a0*/  IMAD.WIDE R126, R5.reuse, 0x4, R190 ;  /* 0x00000004057e7825 */ /* 0x040fe200078e02be */
[----:B------:R4:W-:Y:S04]  /*1a0b0*/  STL.64 [R1+0x968], R124 ;  /* 0x0009687c01007387 */ /* 0x0009e80000100a00 */
[----:B------:R4:W-:Y:S01]  /*1a0c0*/  LDGSTS.E [R248+-0x57ff4], desc[UR4][R124.64], !P3 ;  /* 0xa800c0007cf87fae */ /* 0x0009e2000d921844 */
[----:B--2---:R-:W-:Y:S01]  /*1a0d0*/  IMAD.WIDE R6, R5, 0x4, R192 ;  /* 0x0000000405067825 */ /* 0x004fe200078e02c0 */
[----:B----4-:R-:W2:Y:S04]  /*1a0e0*/  LDC R125, c[0x0][0x230] ;  /* 0x00008c00ff7d7b82 */ /* 0x010ea80000000800 */
[----:B------:R4:W-:Y:S04]  /*1a0f0*/  STL.64 [R1+0x888], R6 ;  /* 0x0008880601007387 */ /* 0x0009e80000100a00 */
[----:B------:R4:W-:Y:S01]  /*1a100*/  LDGSTS.E [R248+-0x54000], desc[UR4][R6.64], !P4 ;  /* 0xac00000006f87fae */ /* 0x0009e2000e121844 */
[----:B------:R-:W2:Y:S03]  /*1a110*/  LDC R124, c[0x0][0x230] ;  /* 0x00008c00ff7c7b82 */ /* 0x000ea60000000800 */
[----:B------:R1:W-:Y:S01]  /*1a120*/  STL.64 [R1+0x880], R126 ;  /* 0x0008807e01007387 */ /* 0x0003e20000100a00 */
[----:B------:R-:W-:Y:S01]  /*1a130*/  ISETP.GE.U32.AND P4, PT, R2, 0x7fffff6e, PT ;  /* 0x7fffff6e0200780c */ /* 0x000fe20003f86070 */
[----:B-----5:R-:W-:-:S02]  /*1a140*/  VIADD R2, R129, 0xffffff8f ;  /* 0xffffff8f81027836 */ /* 0x020fc40000000000 */
[----:B------:R1:W-:Y:S01]  /*1a150*/  LDGSTS.E [R248+-0x53ffc], desc[UR4][R126.64], !P5 ;  /* 0xac0040007ef87fae */ /* 0x0003e2000e921844 */
[C---:B----4-:R-:W-:Y:S01]  /*1a160*/  IMAD.WIDE R6, R5.reuse, 0x4, R168 ;  /* 0x0000000405067825 */ /* 0x050fe200078e02a8 */
[----:B------:R-:W-:Y:S01]  /*1a170*/  ISETP.GE.U32.AND P3, PT, R118, 0x7fffff6f, PT ;  /* 0x7fffff6f7600780c */ /* 0x000fe20003f66070 */
[----:B-1----:R-:W1:Y:S03]  /*1a180*/  LDC R126, c[0x0][0x230] ;  /* 0x00008c00ff7e7b82 */ /* 0x002e660000000800 */
[----:B------:R4:W-:Y:S01]  /*1a190*/  LDGSTS.E [R248+-0x53ff8], desc[UR4][R6.64], !P6 ;  /* 0xac00800006f87fae */ /* 0x0009e2000f121844 */
[----:B------:R-:W-:Y:S01]  /*1a1a0*/  ISETP.GE.U32.AND P6, PT, R2, 0x7fffff50, PT ;  /* 0x7fffff500200780c */ /* 0x000fe20003fc6070 */
[----:B------:R-:W-:Y:S01]  /*1a1b0*/  IMAD.WIDE R132, R5, 0x4, R204 ;  /* 0x0000000405847825 */ /* 0x000fe200078e02cc */
[----:B------:R-:W-:Y:S02]  /*1a1c0*/  IADD3 R118, R128, -0x54, RZ ;  /* 0xffffffac80767810 */ /* 0x000fe40007ffe0ff */
[----:B------:R-:W5:Y:S01]  /*1a1d0*/  LDC R127, c[0x0][0x230] ;  /* 0x00008c00ff7f7b82 */ /* 0x000f620000000800 */
[----:B---3--:R-:W-:Y:S01]  /*1a1e0*/  VIADD R2, R119, 0xffffff8e ;  /* 0xffffff8e77027836 */ /* 0x008fe20000000000 */
[----:B------:R4:W-:Y:S01]  /*1a1f0*/  STL.64 [R1+0x878], R6 ;  /* 0x0008780601007387 */ /* 0x0009e20000100a00 */
[----:B------:R-:W-:Y:S01]  /*1a200*/  ISETP.GE.U32.AND P5, PT, R118, 0x7fffff6d, PT ;  /* 0x7fffff6d7600780c */ /* 0x000fe20003fa6070 */
[----:B------:R-:W-:-:S02]  /*1a210*/  IMAD.WIDE R128, R5, 0x4, R184 ;  /* 0x0000000405807825 */ /* 0x000fc400078e02b8 */
[----:B------:R-:W-:Y:S02]  /*1a220*/  LDGSTS.E [R248+-0x53ff4], desc[UR4][R132.64], !P1 ;  /* 0xac00c00084f87fae */ /* 0x000fe4000c921844 */
[----:B------:R-:W3:Y:S01]  /*1a230*/  LDC R119, c[0x0][0x230] ;  /* 0x00008c00ff777b82 */ /* 0x000ee20000000800 */
[----:B------:R-:W-:Y:S01]  /*1a240*/  VIADD R118, R120, 0xffffff8d ;  /* 0xffffff8d78767836 */ /* 0x000fe20000000000 */
[----:B------:R-:W-:Y:S01]  /*1a250*/  ISETP.GE.U32.AND P1, PT, R2, 0x7fffff4f, PT ;  /* 0x7fffff4f0200780c */ /* 0x000fe20003f26070 */
[----:B------:R-:W-:Y:S02]  /*1a260*/  VIADD R2, R121, 0xffffff8c ;  /* 0xffffff8c79027836 */ /* 0x000fe40000000000 */
[----:B----4-:R-:W-:Y:S01]  /*1a270*/  IMAD.WIDE R6, R5, 0x4, R174 ;  /* 0x0000000405067825 */ /* 0x010fe200078e02ae */
[----:B------:R-:W-:Y:S02]  /*1a280*/  STL.64 [R1+0x870], R132 ;  /* 0x0008708401007387 */ /* 0x000fe40000100a00 */
[----:B------:R-:W4:Y:S02]  /*1a290*/  LDC R120, c[0x0][0x230] ;  /* 0x00008c00ff787b82 */ /* 0x000f240000000800 */
[----:B------:R2:W-:Y:S04]  /*1a2a0*/  STL.64 [R1+0x960], R128 ;  /* 0x0009608001007387 */ /* 0x0005e80000100a00 */
[----:B------:R1:W-:Y:S02]  /*1a2b0*/  LDGSTS.E [R249+-0x58000], desc[UR4][R128.64], !P2 ;  /* 0xa800000080f97fae */ /* 0x0003e4000d121844 */
[----:B------:R-:W4:Y:S01]  /*1a2c0*/  LDC R121, c[0x0][0x230] ;  /* 0x00008c00ff797b82 */ /* 0x000f220000000800 */
[----:B------:R-:W-:Y:S01]  /*1a2d0*/  ISETP.GE.U32.AND P2, PT, R118, 0x7fffff4e, PT ;  /* 0x7fffff4e7600780c */ /* 0x000fe20003f46070 */
[----:B--2---:R-:W-:Y:S01]  /*1a2e0*/  VIADD R118, R125, 0xffffffab ;  /* 0xffffffab7d767836 */ /* 0x004fe20000000000 */
[----:B------:R2:W-:Y:S01]  /*1a2f0*/  LDGSTS.E [R249+-0x57ffc], desc[UR4][R6.64], !P3 ;  /* 0xa800400006f97fae */ /* 0x0005e2000d921844 */
[----:B------:R-:W-:Y:S01]  /*1a300*/  ISETP.GE.U32.AND P3, PT, R2, 0x7fffff4d, PT ;  /* 0x7fffff4d0200780c */ /* 0x000fe20003f66070 */
[----:B------:R-:W-:-:S02]  /*1a310*/  VIADD R2, R124, 0xffffffaa ;  /* 0xffffffaa7c027836 */ /* 0x000fc40000000000 */
[----:B------:R2:W-:Y:S01]  /*1a320*/  STL.64 [R1+0x958], R6 ;  /* 0x0009580601007387 */ /* 0x0005e20000100a00 */
[----:B------:R-:W4:Y:S01]  /*1a330*/  LDC R125, c[0x0][0x230] ;  /* 0x00008c00ff7d7b82 */ /* 0x000f220000000800 */
[----:B-1----:R-:W-:-:S07]  /*1a340*/  IMAD.WIDE R128, R5, 0x4, R200 ;  /* 0x0000000405807825 */ /* 0x002fce00078e02c8 */
[----:B------:R-:W1:Y:S01]  /*1a350*/  LDC R124, c[0x0][0x230] ;  /* 0x00008c00ff7c7b82 */ /* 0x000e620000000800 */
[----:B------:R3:W-:Y:S01]  /*1a360*/  LDGSTS.E [R249+-0x57ff8], desc[UR4][R128.64], !P4 ;  /* 0xa800800080f97fae */ /* 0x0007e2000e121844 */
[----:B--2---:R-:W-:Y:S01]  /*1a370*/  IMAD.WIDE R6, R5, 0x4, R180 ;  /* 0x0000000405067825 */ /* 0x004fe200078e02b4 */
[----:B------:R-:W-:Y:S02]  /*1a380*/  ISETP.GE.U32.AND P4, PT, R118, 0x7fffff6c, PT ;  /* 0x7fffff6c7600780c */ /* 0x000fe40003f86070 */
[----:B------:R3:W-:Y:S01]  /*1a390*/  STL.64 [R1+0x950], R128 ;  /* 0x0009508001007387 */ /* 0x0007e20000100a00 */
[----:B------:R-:W-:-:S03]  /*1a3a0*/  VIADD R118, R126, 0xffffffa9 ;  /* 0xffffffa97e767836 */ /* 0x000fc60000000000 */
[----:B------:R2:W-:Y:S01]  /*1a3b0*/  STL.64 [R1+0x948], R6 ;  /* 0x0009480601007387 */ /* 0x0005e20000100a00 */
[----:B------:R-:W1:Y:S03]  /*1a3c0*/  LDC R126, c[0x0][0x230] ;  /* 0x00008c00ff7e7b82 */ /* 0x000e660000000800 */
[----:B------:R2:W-:Y:S01]  /*1a3d0*/  LDGSTS.E [R249+-0x57ff4], desc[UR4][R6.64], !P5 ;  /* 0xa800c00006f97fae */ /* 0x0005e2000e921844 */
[----:B------:R-:W-:Y:S01]  /*1a3e0*/  ISETP.GE.U32.AND P5, PT, R2, 0x7fffff6b, PT ;  /* 0x7fffff6b0200780c */ /* 0x000fe20003fa6070 */
[----:B-----5:R-:W-:Y:S02]  /*1a3f0*/  VIADD R2, R127, 0xffffffa8 ;  /* 0xffffffa87f027836 */ /* 0x020fe40000000000 */
[C---:B---3--:R-:W-:Y:S01]  /*1a400*/  IMAD.WIDE R128, R5.reuse, 0x4, R202 ;  /* 0x0000000405807825 */ /* 0x048fe200078e02ca */
[----:B------:R-:W3:Y:S03]  /*1a410*/  LDC R127, c[0x0][0x230] ;  /* 0x00008c00ff7f7b82 */ /* 0x000ee60000000800 */
[C---:B------:R-:W-:Y:S01]  /*1a420*/  IMAD.WIDE R132, R5.reuse, 0x4, R240 ;  /* 0x0000000405847825 */ /* 0x040fe200078e02f0 */
[----:B------:R5:W-:Y:S03]  /*1a430*/  LDGSTS.E [R249+-0x54000], desc[UR4][R128.64], !P6 ;  /* 0xac00000080f97fae */ /* 0x000be6000f121844 */
[----:B--2---:R-:W-:Y:S01]  /*1a440*/  IMAD.WIDE R6, R5, 0x4, R186 ;  /* 0x0000000405067825 */ /* 0x004fe200078e02ba */
[----:B------:R5:W-:Y:S04]  /*1a450*/  STL.64 [R1+0x868], R128 ;  /* 0x0008688001007387 */ /* 0x000be80000100a00 */
[----:B------:R2:W-:Y:S01]  /*1a460*/  LDGSTS.E [R249+-0x53ffc], desc[UR4][R6.64], !P1 ;  /* 0xac00400006f97fae */ /* 0x0005e2000c921844 */
[----:B------:R-:W-:-:S02]  /*1a470*/  ISETP.GE.U32.AND P1, PT, R2, 0x7fffff69, PT ;  /* 0x7fffff690200780c */ /* 0x000fc40003f26070 */
[----:B------:R-:W-:Y:S01]  /*1a480*/  IADD3 R2, R119, -0x75, RZ ;  /* 0xffffff8b77027810 */ /* 0x000fe20007ffe0ff */
[----:B------:R2:W-:Y:S01]  /*1a490*/  STL.64 [R1+0x860], R6 ;  /* 0x0008600601007387 */ /* 0x0005e20000100a00 */
[----:B------:R-:W-:Y:S01]  /*1a4a0*/  ISETP.GE.U32.AND P6, PT, R118, 0x7fffff6a, PT ;  /* 0x7fffff6a7600780c */ /* 0x000fe20003fc6070 */
[----:B----4-:R-:W-:Y:S01]  /*1a4b0*/  VIADD R118, R120, 0xffffff8a ;  /* 0xffffff8a78767836 */ /* 0x010fe20000000000 */
[----:B------:R-:W4:Y:S01]  /*1a4c0*/  LDC R119, c[0x0][0x230] ;  /* 0x00008c00ff777b82 */ /* 0x000f220000000800 */
[----:B-----5:R-:W-:Y:S01]  /*1a4d0*/  IMAD.WIDE R128, R5, 0x4, R178 ;  /* 0x0000000405807825 */ /* 0x020fe200078e02b2 */
[----:B------:R-:W-:Y:S01]  /*1a4e0*/  LDGSTS.E [R249+-0x53ff8], desc[UR4][R132.64], !P2 ;  /* 0xac00800084f97fae */ /* 0x000fe2000d121844 */
[----:B------:R-:W-:Y:S02]  /*1a4f0*/  ISETP.GE.U32.AND P2, PT, R2, 0x7fffff4c, PT ;  /* 0x7fffff4c0200780c */ /* 0x000fe40003f46070 */
[----:B------:R-:W-:Y:S01]  /*1a500*/  VIADD R2, R121, 0xffffff89 ;  /* 0xffffff8979027836 */ /* 0x000fe20000000000 */
[----:B------:R-:W-:Y:S02]  /*1a510*/  STL.64 [R1+0x858], R132 ;  /* 0x0008588401007387 */ /* 0x000fe40000100a00 */
[----:B------:R-:W5:Y:S01]  /*1a520*/  LDC R121, c[0x0][0x230] ;  /* 0x00008c00ff797b82 */ /* 0x000f620000000800 */
[----:B--2---:R-:W-:Y:S01]  /*1a530*/  IMAD.WIDE R6, R5, 0x4, R198 ;  /* 0x0000000405067825 */ /* 0x004fe200078e02c6 */
[----:B------:R2:W-:Y:S04]  /*1a540*/  STL.64 [R1+0x850], R128 ;  /* 0x0008508001007387 */ /* 0x0005e80000100a00 */
[----:B------:R2:W-:Y:S01]  /*1a550*/  LDGSTS.E [R249+-0x53ff4], desc[UR4][R128.64], !P3 ;  /* 0xac00c00080f97fae */ /* 0x0005e2000d921844 */
[----:B------:R-:W-:Y:S01]  /*1a560*/  ISETP.GE.U32.AND P3, PT, R118, 0x7fffff4b, PT ;  /* 0x7fffff4b7600780c */ /* 0x000fe20003f66070 */
[----:B------:R-:W-:Y:S01]  /*1a570*/  VIADD R118, R125, 0xffffff88 ;  /* 0xffffff887d767836 */ /* 0x000fe20000000000 */
[----:B------:R-:W5:Y:S01]  /*1a580*/  LDC R120, c[0x0][0x230] ;  /* 0x00008c00ff787b82 */ /* 0x000f620000000800 */
[----:B------:R3:W-:Y:S01]  /*1a590*/  LDGSTS.E [R250+-0x58000], desc[UR4][R6.64], !P4 ;  /* 0xa800000006fa7fae */ /* 0x0007e2000e121844 */
[----:B------:R-:W-:Y:S01]  /*1a5a0*/  ISETP.GE.U32.AND P4, PT, R2, 0x7fffff4a, PT ;  /* 0x7fffff4a0200780c */ /* 0x000fe20003f86070 */
[----:B-1----:R-:W-:-:S02]  /*1a5b0*/  VIADD R2, R124, 0xffffffa7 ;  /* 0xffffffa77c027836 */ /* 0x002fc40000000000 */
[----:B------:R3:W-:Y:S03]  /*1a5c0*/  STL.64 [R1+0x940], R6 ;  /* 0x0009400601007387 */ /* 0x0007e60000100a00 */
[----:B------:R-:W1:Y:S01]  /*1a5d0*/  LDC R124, c[0x0][0x230] ;  /* 0x00008c00ff7c7b82 */ /* 0x000e620000000800 */
[C---:B--2---:R-:W-:Y:S01]  /*1a5e0*/  IMAD.WIDE R128, R5.reuse, 0x4, R236 ;  /* 0x0000000405807825 */ /* 0x044fe200078e02ec */
[----:B------:R-:W-:Y:S04]  /*1a5f0*/  STL.64 [R1+0x1ca0], R248 ;  /* 0x001ca0f801007387 */ /* 0x000fe80000100a00 */
[----:B------:R2:W-:Y:S01]  /*1a600*/  LDGSTS.E [R250+-0x57ffc], desc[UR4][R128.64], !P5 ;  /* 0xa800400080fa7fae */ /* 0x0005e2000e921844 */
[----:B------:R-:W-:Y:S01]  /*1a610*/  ISETP.GE.U32.AND P5, PT, R118, 0x7fffff49, PT ;  /* 0x7fffff497600780c */ /* 0x000fe20003fa6070 */
[C---:B------:R-:W-:Y:S01]  /*1a620*/  IMAD.WIDE R132, R5.reuse, 0x4, R194 ;  /* 0x0000000405847825 */ /* 0x040fe200078e02c2 */
[----:B------:R-:W1:Y:S03]  /*1a630*/  LDC R125, c[0x0][0x230] ;  /* 0x00008c00ff7d7b82 */ /* 0x000e660000000800 */
[C---:B---3--:R-:W-:Y:S01]  /*1a640*/  IMAD.WIDE R6, R5.reuse, 0x4, R188 ;  /* 0x0000000405067825 */ /* 0x048fe200078e02bc */
[----:B------:R2:W-:Y:S03]  /*1a650*/  STL.64 [R1+0x938], R128 ;  /* 0x0009388001007387 */ /* 0x0005e60000100a00 */
[----:B------:R-:W-:Y:S01]  /*1a660*/  VIADD R118, R126, 0xffffffa6 ;  /* 0xffffffa67e767836 */ /* 0x000fe20000000000 */
[----:B------:R3:W-:Y:S01]  /*1a670*/  STL.64 [R1+0x930], R6 ;  /* 0x0009300601007387 */ /* 0x0007e20000100a00 */
[----:B------:R-:W1:Y:S03]  /*1a680*/  LDC R126, c[0x0][0x230] ;  /* 0x00008c00ff7e7b82 */ /* 0x000e660000000800 */
[----:B------:R3:W-:Y:S01]  /*1a690*/  LDGSTS.E [R250+-0x57ff8], desc[UR4][R6.64], !P6 ;  /* 0xa800800006fa7fae */ /* 0x0007e2000f121844 */
[----:B--2---:R-:W-:Y:S01]  /*1a6a0*/  IMAD.WIDE R128, R5, 0x4, R208 ;  /* 0x0000000405807825 */ /* 0x004fe200078e02d0 */
[----:B------:R-:W-:-:S04]  /*1a6b0*/  ISETP.GE.U32.AND P6, PT, R2, 0x7fffff68, PT ;  /* 0x7fffff680200780c */ /* 0x000fc80003fc6070 */
[----:B------:R2:W-:Y:S01]  /*1a6c0*/  STL.64 [R1+0x928], R128 ;  /* 0x0009288001007387 */ /* 0x0005e20000100a00 */
[----:B---3--:R-:W-:-:S03]  /*1a6d0*/  IMAD.WIDE R6, R5, 0x4, R230 ;  /* 0x0000000405067825 */ /* 0x008fc600078e02e6 */
[----:B------:R2:W-:Y:S01]  /*1a6e0*/  LDGSTS.E [R250+-0x57ff4], desc[UR4][R128.64], !P1 ;  /* 0xa800c00080fa7fae */ /* 0x0005e2000c921844 */
[----:B------:R-:W-:-:S03]  /*1a6f0*/  VIADD R2, R127, 0xffffffa5 ;  /* 0xffffffa57f027836 */ /* 0x000fc60000000000 */
[----:B------:R3:W-:Y:S01]  /*1a700*/  STL.64 [R1+0x7e0], R6 ;  /* 0x0007e00601007387 */ /* 0x0007e20000100a00 */
[----:B------:R-:W-:-:S03]  /*1a710*/  ISETP.GE.U32.AND P1, PT, R118, 0x7fffff67, PT ;  /* 0x7fffff677600780c */ /* 0x000fc60003f26070 */
[----:B------:R3:W-:Y:S01]  /*1a720*/  LDGSTS.E [R250+-0x54000], desc[UR4][R6.64], !P2 ;  /* 0xac00000006fa7fae */ /* 0x0007e2000d121844 */
[----:B--2---:R-:W2:Y:S01]  /*1a730*/  LDC R128, c[0x0][0x230] ;  /* 0x00008c00ff807b82 */ /* 0x004ea20000000800 */
[----:B------:R-:W-:Y:S01]  /*1a740*/  ISETP.GE.U32.AND P2, PT, R2, 0x7fffff66, PT ;  /* 0x7fffff660200780c */ /* 0x000fe20003f46070 */
[----:B----4-:R-:W-:Y:S02]  /*1a750*/  VIADD R118, R119, 0xffffffa4 ;  /* 0xffffffa477767836 */ /* 0x010fe40000000000 */
[----:B---3--:R-:W-:-:S04]  /*1a760*/  IMAD.WIDE R6, R5, 0x4, R218 ;  /* 0x0000000405067825 */ /* 0x008fc800078e02da */
[----:B------:R-:W3:Y:S01]  /*1a770*/  LDC R127, c[0x0][0x230] ;  /* 0x00008c00ff7f7b82 */ /* 0x000ee20000000800 */
[----:B-----5:R-:W-:Y:S01]  /*1a780*/  VIADD R2, R121, 0xffffff87 ;  /* 0xffffff8779027836 */ /* 0x020fe20000000000 */
[----:B------:R4:W-:Y:S04]  /*1a790*/  STL.64 [R1+0x800], R6 ;  /* 0x0008000601007387 */ /* 0x0009e80000100a00 */
[----:B------:R4:W-:Y:S01]  /*1a7a0*/  LDGSTS.E [R250+-0x53ffc], desc[UR4][R6.64], !P3 ;  /* 0xac00400006fa7fae */ /* 0x0009e2000d921844 */
[----:B------:R-:W-:Y:S01]  /*1a7b0*/  ISETP.GE.U32.AND P3, PT, R118, 0x7fffff65, PT ;  /* 0x7fffff657600780c */ /* 0x000fe20003f66070 */
[----:B-1----:R-:W-:Y:S01]  /*1a7c0*/  VIADD R118, R124, 0xffffff85 ;  /* 0xffffff857c767836 */ /* 0x002fe20000000000 */
[----:B------:R-:W1:Y:S01]  /*1a7d0*/  LDC R121, c[0x0][0x230] ;  /* 0x00008c00ff797b82 */ /* 0x000e620000000800 */
[----:B------:R5:W-:Y:S04]  /*1a7e0*/  STL.64 [R1+0x820], R132 ;  /* 0x0008208401007387 */ /* 0x000be80000100a00 */
[----:B------:R5:W-:Y:S03]  /*1a7f0*/  LDGSTS.E [R250+-0x53ff8], desc[UR4][R132.64], !P4 ;  /* 0xac00800084fa7fae */ /* 0x000be6000e121844 */
[----:B------:R-:W1:Y:S01]  /*1a800*/  LDC R119, c[0x0][0x230] ;  /* 0x00008c00ff777b82 */ /* 0x000e620000000800 */
[----:B----4-:R-:W-:Y:S01]  /*1a810*/  IMAD.WIDE R6, R5, 0x4, R222 ;  /* 0x0000000405067825 */ /* 0x010fe200078e02de */
[----:B------:R-:W-:-:S02]  /*1a820*/  ISETP.GE.U32.AND P4, PT, R2, 0x7fffff48, PT ;  /* 0x7fffff480200780c */ /* 0x000fc40003f86070 */
[----:B------:R-:W-:Y:S02]  /*1a830*/  IADD3 R2, R120, -0x7a, RZ ;  /* 0xffffff8678027810 */ /* 0x000fe40007ffe0ff */
[----:B------:R4:W-:Y:S02]  /*1a840*/  STL.64 [R1+0x828], R6 ;  /* 0x0008280601007387 */ /* 0x0009e40000100a00 */
[----:B------:R-:W1:Y:S01]  /*1a850*/  LDC R124, c[0x0][0x230] ;  /* 0x00008c00ff7c7b82 */ /* 0x000e620000000800 */
[C---:B-----5:R-:W-:Y:S01]  /*1a860*/  IMAD.WIDE R132, R5.reuse, 0x4, R134 ;  /* 0x0000000405847825 */ /* 0x060fe200078e0286 */
[----:B------:R4:W-:Y:S01]  /*1a870*/  LDGSTS.E [R250+-0x53ff4], desc[UR4][R6.64], !P5 ;  /* 0xac00c00006fa7fae */ /* 0x0009e2000e921844 */
[----:B------:R-:W-:Y:S02]  /*1a880*/  ISETP.GE.U32.AND P5, PT, R2, 0x7fffff47, PT ;  /* 0x7fffff470200780c */ /* 0x000fe40003fa6070 */
[----:B------:R-:W-:Y:S01]  /*1a890*/  VIADD R2, R126, 0xffffff84 ;  /* 0xffffff847e027836 */ /* 0x000fe20000000000 */
[----:B------:R5:W-:Y:S01]  /*1a8a0*/  STL.64 [R1+0x920], R132 ;  /* 0x0009208401007387 */ /* 0x000be20000100a00 */
[C---:B------:R-:W-:Y:S01]  /*1a8b0*/  IMAD.WIDE R134, R5.reuse, 0x4, R216 ;  /* 0x0000000405867825 */ /* 0x040fe200078e02d8 */
[----:B------:R-:W1:Y:S02]  /*1a8c0*/  LDC R120, c[0x0][0x230] ;  /* 0x00008c00ff787b82 */ /* 0x000e640000000800 */
[----:B------:R5:W-:Y:S01]  /*1a8d0*/  LDGSTS.E [R251+-0x58000], desc[UR4][R132.64], !P6 ;  /* 0xa800000084fb7fae */ /* 0x000be2000f121844 */
[----:B----4-:R-:W-:Y:S01]  /*1a8e0*/  IMAD.WIDE R6, R5, 0x4, R196 ;  /* 0x0000000405067825 */ /* 0x010fe200078e02c4 */
[----:B------:R-:W-:-:S04]  /*1a8f0*/  ISETP.GE.U32.AND P6, PT, R118, 0x7fffff46, PT ;  /* 0x7fffff467600780c */ /* 0x000fc80003fc6070 */
[----:B------:R-:W4:Y:S01]  /*1a900*/  LDC R126, c[0x0][0x230] ;  /* 0x00008c00ff7e7b82 */ /* 0x000f220000000800 */
[----:B------:R3:W-:Y:S01]  /*1a910*/  STL.64 [R1+0x918], R6 ;  /* 0x0009180601007387 */ /* 0x0007e20000100a00 */
[----:B-----5:R-:W-:-:S03]  /*1a920*/  IMAD.WIDE R132, R5, 0x4, R136 ;  /* 0x0000000405847825 */ /* 0x020fc600078e0288 */
[----:B------:R3:W-:Y:S01]  /*1a930*/  LDGSTS.E [R251+-0x57ffc], desc[UR4][R6.64], !P1 ;  /* 0xa800400006fb7fae */ /* 0x0007e2000c921844 */
[----:B------:R-:W-:Y:S01]  /*1a940*/  ISETP.GE.U32.AND P1, PT, R2, 0x7fffff45, PT ;  /* 0x7fffff450200780c */ /* 0x000fe20003f26070 */
[----:B--2---:R-:W-:Y:S02]  /*1a950*/  VIADD R2, R128, 0xffffffa2 ;  /* 0xffffffa280027836 */ /* 0x004fe40000000000 */
[----:B------:R2:W-:Y:S01]  /*1a960*/  STL.64 [R1+0x910], R132 ;  /* 0x0009108401007387 */ /* 0x0005e20000100a00 */
[----:B------:R-:W-:-:S03]  /*1a970*/  IMAD.WIDE R128, R5, 0x4, R242 ;  /* 0x0000000405807825 */ /* 0x000fc600078e02f2 */
[----:B------:R2:W-:Y:S01]  /*1a980*/  LDGSTS.E [R251+-0x57ff8], desc[UR4][R132.64], !P2 ;  /* 0xa800800084fb7fae */ /* 0x0005e2000d121844 */
[----:B---3--:R-:W-:-:S05]  /*1a990*/  IMAD.WIDE R6, R5, 0x4, R238 ;  /* 0x0000000405067825 */ /* 0x008fca00078e02ee */
[----:B------:R3:W-:Y:S01]  /*1a9a0*/  STL.64 [R1+0x908], R6 ;  /* 0x0009080601007387 */ /* 0x0007e20000100a00 */
[----:B--2---:R-:W-:-:S03]  /*1a9b0*/  IMAD.WIDE R132, R5, 0x4, R162 ;  /* 0x0000000405847825 */ /* 0x004fc600078e02a2 */
[----:B------:R3:W-:Y:S04]  /*1a9c0*/  LDGSTS.E [R251+-0x57ff4], desc[UR4][R6.64], !P3 ;  /* 0xa800c00006fb7fae */ /* 0x0007e8000d921844 */
[----:B------:R2:W-:Y:S04]  /*1a9d0*/  STL.64 [R1+0x848], R132 ;  /* 0x0008488401007387 */ /* 0x0005e80000100a00 */
[----:B------:R2:W-:Y:S01]  /*1a9e0*/  LDGSTS.E [R251+-0x54000], desc[UR4][R132.64], !P4 ;  /* 0xac00000084fb7fae */ /* 0x0005e2000e121844 */
[----:B---3--:R-:W-:-:S03]  /*1a9f0*/  IMAD.WIDE R6, R5, 0x4, R214 ;  /* 0x0000000405067825 */ /* 0x008fc600078e02d6 */
[----:B------:R-:W-:Y:S04]  /*1aa00*/  STL.64 [R1+0x840], R128 ;  /* 0x0008408001007387 */ /* 0x000fe80000100a00 */
[----:B------:R-:W-:Y:S04]  /*1aa10*/  LDGSTS.E [R251+-0x53ffc], desc[UR4][R128.64], !P5 ;  /* 0xac00400080fb7fae */ /* 0x000fe8000e921844 */
[----:B------:R3:W-:Y:S04]  /*1aa20*/  STL.64 [R1+0x838], R6 ;  /* 0x0008380601007387 */ /* 0x0007e80000100a00 */
[----:B------:R3:W-:Y:S01]  /*1aa30*/  LDGSTS.E [R251+-0x53ff8], desc[UR4][R6.64], !P6 ;  /* 0xac00800006fb7fae */ /* 0x0007e2000f121844 */
[----:B------:R-:W-:Y:S01]  /*1aa40*/  VIADD R118, R127, 0xffffffa3 ;  /* 0xffffffa37f767836 */ /* 0x000fe20000000000 */
[----:B------:R-:W-:Y:S01]  /*1aa50*/  ISETP.GE.U32.AND P3, PT, R2, 0x7fffff63, PT ;  /* 0x7fffff630200780c */ /* 0x000fe20003f66070 */
[----:B--2---:R-:W-:Y:S01]  /*1aa60*/  IMAD.WIDE R132, R5, 0x4, R234 ;  /* 0x0000000405847825 */ /* 0x004fe200078e02ea */
[----:B------:R-:W-:Y:S01]  /*1aa70*/  STL.64 [R1+0x830], R134 ;  /* 0x0008308601007387 */ /* 0x000fe20000100a00 */
[----:B------:R-:W2:Y:S01]  /*1aa80*/  LDC R127, c[0x0][0x230] ;  /* 0x00008c00ff7f7b82 */ /* 0x000ea20000000800 */
[----:B---3--:R-:W3:Y:S01]  /*1aa90*/  S2R R7, SR_TID.X ;  /* 0x0000000000077919 */ /* 0x008ee20000002100 */
[----:B------:R-:W-:Y:S01]  /*1aaa0*/  ISETP.GE.U32.AND P2, PT, R118, 0x7fffff64, PT ;  /* 0x7fffff647600780c */ /* 0x000fe20003f46070 */
[----:B-1----:R-:W-:-:S05]  /*1aab0*/  VIADD R2, R121, 0xffffffa1 ;  /* 0xffffffa179027836 */ /* 0x002fca0000000000 */
[----:B------:R-:W1:Y:S01]  /*1aac0*/  LDC R128, c[0x0][0x230] ;  /* 0x00008c00ff807b82 */ /* 0x000e620000000800 */
[----:B------:R-:W-:Y:S01]  /*1aad0*/  VIADD R118, R125, 0xffffffa0 ;  /* 0xffffffa07d767836 */ /* 0x000fe20000000000 */
[----:B------:R-:W-:Y:S01]  /*1aae0*/  LDGSTS.E [R251+-0x53ff4], desc[UR4][R134.64], !P1 ;  /* 0xac00c00086fb7fae */ /* 0x000fe2000c921844 */
[----:B------:R-:W-:-:S03]  /*1aaf0*/  ISETP.GE.U32.AND P4, PT, R2, 0x7fffff62, PT ;  /* 0x7fffff620200780c */ /* 0x000fc60003f86070 */
[----:B------:R-:W-:Y:S02]  /*1ab00*/  ISETP.GE.U32.AND P5, PT, R118, 0x7fffff61, PT ;  /* 0x7fffff617600780c */ /* 0x000fe40003fa6070 */
[----:B---3--:R-:W-:Y:S01]  /*1ab10*/  LOP3.LUT R6, R7, 0x3f, RZ, 0xc0, !PT ;  /* 0x0000003f07067812 */ /* 0x008fe200078ec0ff */
[----:B------:R-:W3:Y:S01]  /*1ab20*/  LDC R121, c[0x0][0x230] ;  /* 0x00008c00ff797b82 */ /* 0x000ee20000000800 */
[----:B------:R-:W-:Y:S04]  /*1ab30*/  STL.64 [R1+0x1c90], R250 ;  /* 0x001c90fa01007387 */ /* 0x000fe80000100a00 */
[----:B------:R5:W-:Y:S03]  /*1ab40*/  LDGSTS.E [R8+-0x58000], desc[UR4][R132.64], !P2 ;  /* 0xa800000084087fae */ /* 0x000be6000d121844 */
[----:B------:R-:W4:Y:S01]  /*1ab50*/  LDC R7, c[0x0][0x230] ;  /* 0x00008c00ff077b82 */ /* 0x000f220000000800 */
[----:B------:R-:W-:Y:S01]  /*1ab60*/  VIADD R118, R119, 0xffffff80 ;  /* 0xffffff8077767836 */ /* 0x000fe20000000000 */
[----:B------:R5:W-:Y:S04]  /*1ab70*/  STL.64 [R1+0x900], R132 ;  /* 0x0009008401007387 */ /* 0x000be80000100a00 */
[----:B------:R-:W-:Y:S01]  /*1ab80*/  ISETP.GE.AND P1, PT, R6, R118, PT ;  /* 0x000000760600720c */ /* 0x000fe20003f26270 */
[----:B------:R-:W-:Y:S01]  /*1ab90*/  VIADD R120, R120, 0xffffff82 ;  /* 0xffffff8278787836 */ /* 0x000fe20000000000 */
[----:B------:R-:W1:Y:S01]  /*1aba0*/  LDC R125, c[0x0][0x230] ;  /* 0x00008c00ff7d7b82 */ /* 0x000e620000000800 */
[----:B-----5:R-:W-:Y:S01]  /*1abb0*/  IMAD.WIDE R132, R5, 0x4, R226 ;  /* 0x0000000405847825 */ /* 0x020fe200078e02e2 */
[----:B----4-:R-:W-:-:S04]  /*1abc0*/  IADD3 R7, R7, 0x3f, RZ ;  /* 0x0000003f07077810 */ /* 0x010fc80007ffe0ff */
[----:B------:R-:W-:Y:S01]  /*1abd0*/  LDGSTS.E [R8+-0x57ffc], desc[UR4][R132.64], !P3 ;  /* 0xa800400084087fae */ /* 0x000fe2000d921844 */
[----:B------:R-:W-:Y:S01]  /*1abe0*/  ISETP.GT.AND P2, PT, R7, 0xbf, PT ;  /* 0x000000bf0700780c */ /* 0x000fe20003f44270 */
[C---:B------:R-:W-:Y:S02]  /*1abf0*/  IMAD.WIDE R6, R5.reuse, 0x4, R130 ;  /* 0x0000000405067825 */ /* 0x040fe400078e0282 */
[----:B------:R-:W-:Y:S02]  /*1ac00*/  STL.64 [R1+0x8f8], R132 ;  /* 0x0008f88401007387 */ /* 0x000fe40000100a00 */
[C---:B------:R-:W-:Y:S02]  /*1ac10*/  IMAD.WIDE R130, R5.reuse, 0x4, R138 ;  /* 0x0000000405827825 */ /* 0x040fe400078e028a */
[----:B------:R4:W-:Y:S04]  /*1ac20*/  STL.64 [R1+0x8f0], R6 ;  /* 0x0008f00601007387 */ /* 0x0009e80000100a00 */
[----:B------:R4:W-:Y:S04]  /*1ac30*/  LDGSTS.E [R8+-0x57ff8], desc[UR4][R6.64], !P4 ;  /* 0xa800800006087fae */ /* 0x0009e8000e121844 */
[----:B------:R-:W5:Y:S04]  /*1ac40*/  LDL.LU R149, [R1+0x37c] ;  /* 0x00037c0001957983 */ /* 0x000f680000300800 */
[----:B------:R2:W-:Y:S01]  /*1ac50*/  STL.64 [R1+0x818], R130 ;  /* 0x0008188201007387 */ /* 0x0005e20000100a00 */
[----:B----4-:R-:W-:-:S03]  /*1ac60*/  IMAD.WIDE R6, R5, 0x4, R224 ;  /* 0x0000000405067825 */ /* 0x010fc600078e02e0 */
[----:B------:R2:W-:Y:S04]  /*1ac70*/  LDGSTS.E [R8+-0x57ff4], desc[UR4][R130.64], !P5 ;  /* 0xa800c00082087fae */ /* 0x0005e8000e921844 */
[----:B------:R4:W-:Y:S01]  /*1ac80*/  STL.64 [R1+0x810], R6 ;  /* 0x0008100601007387 */ /* 0x0009e20000100a00 */
[----:B------:R-:W-:Y:S01]  /*1ac90*/  VIADD R2, R124, 0xffffff83 ;  /* 0xffffff837c027836 */ /* 0x000fe20000000000 */
[----:B------:R-:W-:Y:S02]  /*1aca0*/  ISETP.GE.U32.AND P4, PT, R118, 0x7fffff41, PT ;  /* 0x7fffff417600780c */ /* 0x000fe40003f86070 */
[----:B------:R-:W5:Y:S01]  /*1acb0*/  LDL.LU.64 R212, [R1+0x208] ;  /* 0x0002080001d47983 */ /* 0x000f620000300a00 */
[----:B------:R-:W1:Y:S03]  /*1acc0*/  LDC R124, c[0x0][0x230] ;  /* 0x00008c00ff7c7b82 */ /* 0x000e660000000800 */
[----:B------:R-:W5:Y:S01]  /*1acd0*/  LDL.LU.64 R144, [R1+0x200] ;  /* 0x0002000001907983 */ /* 0x000f620000300a00 */
[----:B------:R-:W-:-:S03]  /*1ace0*/  ISETP.GE.U32.AND P6, PT, R2, 0x7fffff44, PT ;  /* 0x7fffff440200780c */ /* 0x000fc60003fc6070 */
[----:B------:R-:W5:Y:S01]  /*1acf0*/  LDL.LU.64 R146, [R1+0x1f8] ;  /* 0x0001f80001927983 */ /* 0x000f620000300a00 */
[----:B------:R-:W-:Y:S01]  /*1ad00*/  SEL R2, RZ, 0x4, P1 ;  /* 0x00000004ff027807 */ /* 0x000fe20000800000 */
[----:B--2---:R-:W-:Y:S01]  /*1ad10*/  IMAD.WIDE R130, R5, 0x4, R232 ;  /* 0x0000000405827825 */ /* 0x004fe200078e02e8 */
[----:B------:R-:W-:Y:S01]  /*1ad20*/  ISETP.GE.U32.AND P1, PT, R120, 0x7fffff43, PT ;  /* 0x7fffff437800780c */ /* 0x000fe20003f26070 */
[----:B------:R-:W2:Y:S02]  /*1ad30*/  LDL.LU.64 R164, [R1+0x1f0] ;  /* 0x0001f00001a47983 */ /* 0x000ea40000300a00 */
[----:B---3--:R-:W-:Y:S02]  /*1ad40*/  VIADD R118, R121, 0xffffff7f ;  /* 0xffffff7f79767836 */ /* 0x008fe40000000000 */
[----:B------:R-:W3:Y:S01]  /*1ad50*/  LDL.LU.64 R172, [R1+0x1e8] ;  /* 0x0001e80001ac7983 */ /* 0x000ee20000300a00 */
[----:B------:R-:W-:-:S03]  /*1ad60*/  IMAD.WIDE R120, R5, 0x4, R122 ;  /* 0x0000000405787825 */ /* 0x000fc600078e027a */
[----:B------:R-:W3:Y:S04]  /*1ad70*/  LDL.LU.64 R244, [R1+0x1e0] ;  /* 0x0001e00001f47983 */ /* 0x000ee80000300a00 */
[----:B------:R-:W-:Y:S04]  /*1ad80*/  STL.64 [R1+0x808], R130 ;  /* 0x0008088201007387 */ /* 0x000fe80000100a00 */
[----:B------:R-:W-:Y:S04]  /*1ad90*/  STL.64 [R1+0x1d68], R4 ;  /* 0x001d680401007387 */ /* 0x000fe80000100a00 */
[----:B------:R-:W-:Y:S04]  /*1ada0*/  STL.64 [R1+0x7f8], R120 ;  /* 0x0007f87801007387 */ /* 0x000fe80000100a00 */
[----:B------:R-:W3:Y:S04]  /*1adb0*/  LDL.LU.64 R152, [R1+0x1d8] ;  /* 0x0001d80001987983 */ /* 0x000ee80000300a00 */
[----:B------:R4:W-:Y:S01]  /*1adc0*/  LDGSTS.E [R8+-0x54000], desc[UR4][R6.64], !P6 ;  /* 0xac00000006087fae */ /* 0x0009e2000f121844 */
[----:B------:R-:W-:Y:S01]  /*1add0*/  SEL R2, R2, RZ, P2 ;  /* 0x000000ff02027207 */ /* 0x000fe20001000000 */
[----:B------:R-:W-:-:S02]  /*1ade0*/  VIADD R119, R126, 0xffffff81 ;  /* 0xffffff817e777836 */ /* 0x000fc40000000000 */
[----:B------:R-:W-:Y:S01]  /*1adf0*/  LDGSTS.E [R8+-0x53ffc], desc[UR4][R130.64], !P1 ;  /* 0xac00400082087fae */ /* 0x000fe2000c921844 */
[----:B----4-:R-:W-:-:S05]  /*1ae00*/  IMAD.WIDE R6, R5, 0x4, R182 ;  /* 0x0000000405067825 */ /* 0x010fca00078e02b6 */
[----:B------:R4:W-:Y:S04]  /*1ae10*/  STL.64 [R1+0x7f0], R6 ;  /* 0x0007f00601007387 */ /* 0x0009e80000100a00 */
[----:B------:R-:W3:Y:S04]  /*1ae20*/  LDL.LU.64 R210, [R1+0x1c8] ;  /* 0x0001c80001d27983 */ /* 0x000ee80000300a00 */
[----:B------:R-:W3:Y:S01]  /*1ae30*/  LDL.LU.64 R206, [R1+0x1c0] ;  /* 0x0001c00001ce7983 */ /* 0x000ee20000300a00 */
[----:B------:R-:W-:Y:S01]  /*1ae40*/  ISETP.NE.U32.AND P3, PT, R2, RZ, PT ;  /* 0x000000ff0200720c */ /* 0x000fe20003f65070 */
[----:B-1----:R-:W-:Y:S01]  /*1ae50*/  VIADD R2, R124, 0xffffff7e ;  /* 0xffffff7e7c027836 */ /* 0x002fe20000000000 */
[----:B------:R-:W-:Y:S01]  /*1ae60*/  ISETP.GE.U32.AND P2, PT, R119, 0x7fffff42, PT ;  /* 0x7fffff427700780c */ /* 0x000fe20003f46070 */
[----:B------:R-:W3:Y:S03]  /*1ae70*/  LDL.LU.64 R176, [R1+0x1b8] ;  /* 0x0001b80001b07983 */ /* 0x000ee60000300a00 */
[----:B------:R-:W-:Y:S01]  /*1ae80*/  ISETP.GE.U32.AND P6, PT, R2, 0x7fffff3f, PT ;  /* 0x7fffff3f0200780c */ /* 0x000fe20003fc6070 */
[----:B------:R-:W-:Y:S01]  /*1ae90*/  VIADD R2, R127, 0xffffff7d ;  /* 0xffffff7d7f027836 */ /* 0x000fe20000000000 */
[----:B------:R-:W-:-:S04]  /*1aea0*/  ISETP.GE.U32.AND P5, PT, R118, 0x7fffff40, PT ;  /* 0x7fffff407600780c */ /* 0x000fc80003fa6070 */
[----:B------:R-:W-:Y:S01]  /*1aeb0*/  ISETP.GE.U32.AND P1, PT, R2, 0x7fffff3e, PT ;  /* 0x7fffff3e0200780c */ /* 0x000fe20003f26070 */
[----:B------:R-:W-:Y:S02]  /*1aec0*/  VIADD R2, R128, 0xffffff5f ;  /* 0xffffff5f80027836 */ /* 0x000fe40000000000 */
[----:B------:R-:W-:Y:S01]  /*1aed0*/  LDGSTS.E [R8+-0x53ff8], desc[UR4][R120.64], !P2 ;  /* 0xac00800078087fae */ /* 0x000fe2000d121844 */
[----:B------:R-:W-:-:S03]  /*1aee0*/  VIADD R118, R125, 0xffffff7c ;  /* 0xffffff7c7d767836 */ /* 0x000fc60000000000 */
[----:B------:R1:W-:Y:S01]  /*1aef0*/  LDGSTS.E [R8+-0x53ff4], desc[UR4][R6.64], !P4 ;  /* 0xac00c00006087fae */ /* 0x0003e2000e121844 */
[----:B------:R-:W-:Y:S02]  /*1af00*/  ISETP.GE.U32.AND P4, PT, R2, 0x7fffff20, PT ;  /* 0x7fffff200200780c */ /* 0x000fe40003f86070 */
[----:B------:R-:W-:Y:S01]  /*1af10*/  ISETP.GE.U32.AND P2, PT, R118, 0x7fffff3d, PT ;  /* 0x7fffff3d7600780c */ /* 0x000fe20003f46070 */
[----:B------:R-:W0:Y:S04]  /*1af20*/  LDGDEPBAR ;  /* 0x00000000000079af */ /* 0x000e280000000000 */
[----:B----4-:R-:W4:Y:S04]  /*1af30*/  LDL.LU.64 R6, [R1+0x1a8] ;  /* 0x0001a80001067983 */ /* 0x010f280000300a00 */
[----:B------:R-:W4:Y:S04]  /*1af40*/  LDL.LU.64 R142, [R1+0x1a0] ;  /* 0x0001a000018e7983 */ /* 0x000f280000300a00 */
[----:B------:R1:W-:Y:S04]  /*1af50*/  STL.64 [R1+0x1ca8], R8 ;  /* 0x001ca80801007387 */ /* 0x0003e80000100a00 */
[----:B------:R-:W4:Y:S01]  /*1af60*/  LDL.LU.64 R150, [R1+0x188] ;  /* 0x0001880001967983 */ /* 0x000f220000300a00 */
[----:B-----5:R-:W-:-:S03]  /*1af70*/  IMAD.SHL.U32 R2, R149, 0x40, RZ ;  /* 0x0000004095027824 */ /* 0x020fc600078e00ff */
[----:B------:R-:W5:Y:S01]  /*1af80*/  LDL.LU.64 R148, [R1+0x180] ;  /* 0x0001800001947983 */ /* 0x000f620000300a00 */
[----:B------:R-:W-:-:S04]  /*1af90*/  IMAD.WIDE R118, R2, 0x4, R212 ;  /* 0x0000000402767825 */ /* 0x000fc800078e02d4 */
[C---:B-1----:R-:W-:Y:S01]  /*1afa0*/  IMAD.WIDE R8, R2.reuse, 0x4, R144 ;  /* 0x0000000402087825 */ /* 0x042fe200078e0290 */
[----:B------:R2:W-:Y:S03]  /*1afb0*/  STL.64 [R1+0x7e8], R118 ;  /* 0x0007e87601007387 */ /* 0x0005e60000100a00 */
[C---:B------:R-:W-:Y:S01]  /*1afc0*/  IMAD.WIDE R4, R2.reuse, 0x4, R146 ;  /* 0x0000000402047825 */ /* 0x040fe200078e0292 */
[----:B------:R-:W5:Y:S04]  /*1afd0*/  LDL.LU.64 R212, [R1+0x168] ;  /* 0x0001680001d47983 */ /* 0x000f680000300a00 */
[----:B------:R3:W-:Y:S04]  /*1afe0*/  STL.64 [R1+0x7d8], R8 ;  /* 0x0007d80801007387 */ /* 0x0007e80000100a00 */
[----:B------:R-:W5:Y:S01]  /*1aff0*/  LDL.LU.64 R146, [R1+0x160] ;  /* 0x0001600001927983 */ /* 0x000f620000300a00 */
[----:B--2---:R-:W-:-:S03]  /*1b000*/  IMAD.WIDE R118, R2, 0x4, R164 ;  /* 0x0000000402767825 */ /* 0x004fc600078e02a4 */
[----:B------:R1:W-:Y:S01]  /*1b010*/  STL.64 [R1+0x7d0], R4 ;  /* 0x0007d00401007387 */ /* 0x0003e20000100a00 */
[----:B---3--:R-:W-:-:S03]  /*1b020*/  IMAD.WIDE R8, R2, 0x4, R244 ;  /* 0x0000000402087825 */ /* 0x008fc600078e02f4 */
[----:B------:R2:W-:Y:S04]  /*1b030*/  STL.64 [R1+0x7c8], R118 ;  /* 0x0007c87601007387 */ /* 0x0005e80000100a00 */
[----:B------:R-:W3:Y:S01]  /*1b040*/  LDL.LU.64 R244, [R1+0x148] ;  /* 0x0001480001f47983 */ /* 0x000ee20000300a00 */
[----:B-1----:R-:W-:-:S05]  /*1b050*/  IMAD.WIDE R4, R2, 0x4, R172 ;  /* 0x0000000402047825 */ /* 0x002fca00078e02ac */
[----:B------:R1:W-:Y:S01]  /*1b060*/  STL.64 [R1+0x7c0], R4 ;  /* 0x0007c00401007387 */ /* 0x0003e20000100a00 */
[----:B--2---:R-:W-:-:S03]  /*1b070*/  IMAD.WIDE R118, R2, 0x4, R112 ;  /* 0x0000000402767825 */ /* 0x004fc600078e0270 */
[----:B------:R2:W-:Y:S01]  /*1b080*/  STL.64 [R1+0x7b8], R8 ;  /* 0x0007b80801007387 */ /* 0x0005e20000100a00 */
[----:B-1----:R-:W-:-:S03]  /*1b090*/  IMAD.WIDE R4, R2, 0x4, R152 ;  /* 0x0000000402047825 */ /* 0x002fc600078e0298 */
[----:B------:R-:W3:Y:S04]  /*1b0a0*/  LDL.LU.64 R152, [R1+0x140] ;  /* 0x0001400001987983 */ /* 0x000ee80000300a00 */
[----:B------:R1:W-:Y:S04]  /*1b0b0*/  STL.64 [R1+0x7b0], R4 ;  /* 0x0007b00401007387 */ /* 0x0003e80000100a00 */
[----:B------:R-:W5:Y:S01]  /*1b0c0*/  LDL.LU.64 R112, [R1+0x1fa0] ;  /* 0x001fa00001707983 */ /* 0x000f620000300a00 */
[----:B--2---:R-:W-:-:S03]  /*1b0d0*/  IMAD.WIDE R8, R2, 0x4, R210 ;  /* 0x0000000402087825 */ /* 0x004fc600078e02d2 */
[----:B------:R-:W-:Y:S01]  /*1b0e0*/  STL.64 [R1+0x7a8], R118 ;  /* 0x0007a87601007387 */ /* 0x000fe20000100a00 */
[----:B-1----:R-:W-:-:S03]  /*1b0f0*/  IMAD.WIDE R4, R2, 0x4, R206 ;  /* 0x0000000402047825 */ /* 0x002fc600078e02ce */
[----:B------:R-:W2:Y:S04]  /*1b100*/  LDL.LU.64 R144, [R1+0x128] ;  /* 0x0001280001907983 */ /* 0x000ea80000300a00 */
[----:B------:R1:W-:Y:S04]  /*1b110*/  STL.64 [R1+0x7a0], R8 ;  /* 0x0007a00801007387 */ /* 0x0003e80000100a00 */
[----:B------:R-:W3:Y:S04]  /*1b120*/  LDL.LU.64 R206, [R1+0x120] ;  /* 0x0001200001ce7983 */ /* 0x000ee80000300a00 */
[----:B------:R1:W-:Y:S02]  /*1b130*/  STL.64 [R1+0x798], R4 ;  /* 0x0007980401007387 */ /* 0x0003e40000100a00 */
[----:B-1----:R-:W-:-:S02]  /*1b140*/  IMAD.WIDE R8, R2, 0x4, R96 ;  /* 0x0000000402087825 */ /* 0x002fc400078e0260 */
[----:B------:R-:W2:Y:S02]  /*1b150*/  LDL.LU.64 R96, [R1+0x1f98] ;  /* 0x001f980001607983 */ /* 0x000ea40000300a00 */
[----:B------:R-:W-:-:S05]  /*1b160*/  IMAD.WIDE R4, R2, 0x4, R176 ;  /* 0x0000000402047825 */ /* 0x000fca00078e02b0 */
[----:B------:R4:W-:Y:S04]  /*1b170*/  STL.64 [R1+0x790], R4 ;  /* 0x0007900401007387 */ /* 0x0009e80000100a00 */
[----:B------:R-:W3:Y:S04]  /*1b180*/  LDL.LU.64 R164, [R1+0x108] ;  /* 0x0001080001a47983 */ /* 0x000ee80000300a00 */
[----:B------:R-:W-:Y:S01]  /*1b190*/  STL.64 [R1+0x788], R8 ;  /* 0x0007880801007387 */ /* 0x000fe20000100a00 */
[----:B----4-:R-:W-:-:S03]  /*1b1a0*/  IMAD.WIDE R4, R2, 0x4, R6 ;  /* 0x0000000402047825 */ /* 0x010fc600078e0206 */
[----:B------:R-:W4:Y:S04]  /*1b1b0*/  LDL.LU.64 R6, [R1+0x100] ;  /* 0x0001000001067983 */ /* 0x000f280000300a00 */
[----:B------:R1:W-:Y:S02]  /*1b1c0*/  STL.64 [R1+0x780], R4 ;  /* 0x0007800401007387 */ /* 0x0003e40000100a00 */
[----:B-1----:R-:W-:-:S04]  /*1b1d0*/  IMAD.WIDE R4, R2, 0x4, R142 ;  /* 0x0000000402047825 */ /* 0x002fc800078e028e */
[C---:B-----5:R-:W-:Y:S02]  /*1b1e0*/  IMAD.WIDE R8, R2.reuse, 0x4, R112 ;  /* 0x0000000402087825 */ /* 0x060fe400078e0270 */
[----:B------:R-:W5:Y:S04]  /*1b1f0*/  LDL.LU.64 R112, [R1+0x1f90] ;  /* 0x001f900001707983 */ /* 0x000f680000300a00 */
[----:B------:R1:W-:Y:S02]  /*1b200*/  STL.64 [R1+0x778], R4 ;  /* 0x0007780401007387 */ /* 0x0003e40000100a00 */
[C---:B-1----:R-:W-:Y:S02]  /*1b210*/  IMAD.WIDE R4, R2.reuse, 0x4, R104 ;  /* 0x0000000402047825 */ /* 0x042fe400078e0268 */
[----:B------:R-:W5:Y:S04]  /*1b220*/  LDL.LU.64 R104, [R1+0x1f88] ;  /* 0x001f880001687983 */ /* 0x000f680000300a00 */
[----:B------:R1:W-:Y:S04]  /*1b230*/  STL.64 [R1+0x770], R8 ;  /* 0x0007700801007387 */ /* 0x0003e80000100a00 */
[----:B------:R-:W5:Y:S04]  /*1b240*/  LDL.LU.64 R172, [R1+0xe8] ;  /* 0x0000e80001ac7983 */ /* 0x000f680000300a00 */
[----:B------:R-:W5:Y:S01]  /*1b250*/  LDL.LU.64 R210, [R1+0xe0] ;  /* 0x0000e00001d27983 */ /* 0x000f620000300a00 */
[----:B-1----:R-:W-:-:S03]  /*1b260*/  IMAD.WIDE R8, R2, 0x4, R150 ;  /* 0x0000000402087825 */ /* 0x002fc600078e0296 */
[----:B------:R1:W-:Y:S04]  /*1b270*/  STL.64 [R1+0x768], R4 ;  /* 0x0007680401007387 */ /* 0x0003e80000100a00 */
[----:B------:R-:W5:Y:S04]  /*1b280*/  LDL.LU.64 R176, [R1+0xc8] ;  /* 0x0000c80001b07983 */ /* 0x000f680000300a00 */
[----:B------:R2:W-:Y:S04]  /*1b290*/  STL.64 [R1+0x760], R8 ;  /* 0x0007600801007387 */ /* 0x0005e80000100a00 */
[----:B------:R-:W5:Y:S01]  /*1b2a0*/  LDL.LU.64 R142, [R1+0xc0] ;  /* 0x0000c000018e7983 */ /* 0x000f620000300a00 */
[----:B-1----:R-:W-:-:S05]  /*1b2b0*/  IMAD.WIDE R4, R2, 0x4, R148 ;  /* 0x0000000402047825 */ /* 0x002fca00078e0294 */
[----:B------:R1:W-:Y:S01]  /*1b2c0*/  STL.64 [R1+0x758], R4 ;  /* 0x0007580401007387 */ /* 0x0003e20000100a00 */
[----:B--2---:R-:W-:-:S03]  /*1b2d0*/  IMAD.WIDE R8, R2, 0x4, R96 ;  /* 0x0000000402087825 */ /* 0x004fc600078e0260 */
[----:B------:R-:W2:Y:S01]  /*1b2e0*/  LDL.LU.64 R96, [R1+0x1f80] ;  /* 0x001f800001607983 */ /* 0x000ea20000300a00 */
[----:B-1----:R-:W-:-:S03]  /*1b2f0*/  IMAD.WIDE R4, R2, 0x4, R88 ;  /* 0x0000000402047825 */ /* 0x002fc600078e0258 */
[----:B------:R-:W2:Y:S04]  /*1b300*/  LDL.LU.64 R88, [R1+0x1f78] ;  /* 0x001f780001587983 */ /* 0x000ea80000300a00 */
[----:B------:R1:W-:Y:S04]  /*1b310*/  STL.64 [R1+0x750], R8 ;  /* 0x0007500801007387 */ /* 0x0003e80000100a00 */
[----:B------:R-:W2:Y:S04]  /*1b320*/  LDL.LU.64 R150, [R1+0xa8] ;  /* 0x0000a80001967983 */ /* 0x000ea80000300a00 */
[----:B------:R-:W2:Y:S01]  /*1b330*/  LDL.LU.64 R148, [R1+0xa0] ;  /* 0x0000a00001947983 */ /* 0x000ea20000300a00 */
[----:B-1----:R-:W-:-:S03]  /*1b340*/  IMAD.WIDE R8, R2, 0x4, R212 ;  /* 0x0000000402087825 */ /* 0x002fc600078e02d4 */
[----:B------:R1:W-:Y:S02]  /*1b350*/  STL.64 [R1+0x748], R4 ;  /* 0x0007480401007387 */ /* 0x0003e40000100a00 */
[C---:B-1----:R-:W-:Y:S02]  /*1b360*/  IMAD.WIDE R4, R2.reuse, 0x4, R146 ;  /* 0x0000000402047825 */ /* 0x042fe400078e0292 */
[----:B------:R-:W2:Y:S04]  /*1b370*/  LDL.LU.64 R146, [R1+0x88] ;  /* 0x0000880001927983 */ /* 0x000ea80000300a00 */
[----:B------:R1:W-:Y:S04]  /*1b380*/  STL.64 [R1+0x740], R8 ;  /* 0x0007400801007387 */ /* 0x0003e80000100a00 */
[----:B------:R3:W-:Y:S01]  /*1b390*/  STL.64 [R1+0x738], R4 ;  /* 0x0007380401007387 */ /* 0x0007e20000100a00 */
[----:B-1----:R-:W-:-:S03]  /*1b3a0*/  IMAD.WIDE R8, R2, 0x4, R80 ;  /* 0x0000000402087825 */ /* 0x002fc600078e0250 */
[----:B------:R-:W2:Y:S01]  /*1b3b0*/  LDL.LU.64 R80, [R1+0x1f70] ;  /* 0x001f700001507983 */ /* 0x000ea20000300a00 */
[----:B---3--:R-:W-:-:S03]  /*1b3c0*/  IMAD.WIDE R4, R2, 0x4, R72 ;  /* 0x0000000402047825 */ /* 0x008fc600078e0248 */
[----:B------:R-:W3:Y:S04]  /*1b3d0*/  LDL.LU.64 R72, [R1+0x1f68] ;  /* 0x001f680001487983 */ /* 0x000ee80000300a00 */
[----:B------:R1:W-:Y:S01]  /*1b3e0*/  STL.64 [R1+0x730], R8 ;  /* 0x0007300801007387 */ /* 0x0003e20000100a00 */
[----:B------:R-:W-:-:S04]  /*1b3f0*/  IMAD.WIDE R118, R2, 0x4, R144 ;  /* 0x0000000402767825 */ /* 0x000fc800078e0290 */
[C---:B-1----:R-:W-:Y:S02]  /*1b400*/  IMAD.WIDE R8, R2.reuse, 0x4, R244 ;  /* 0x0000000402087825 */ /* 0x042fe400078e02f4 */
[----:B------:R-:W3:Y:S04]  /*1b410*/  LDL.LU.64 R244, [R1+0x68] ;  /* 0x0000680001f47983 */ /* 0x000ee80000300a00 */
[----:B------:R1:W-:Y:S04]  /*1b420*/  STL.64 [R1+0x728], R4 ;  /* 0x0007280401007387 */ /* 0x0003e80000100a00 */
[----:B------:R4:W-:Y:S01]  /*1b430*/  STL.64 [R1+0x720], R8 ;  /* 0x0007200801007387 */ /* 0x0009e20000100a00 */
[----:B-1----:R-:W-:-:S04]  /*1b440*/  IMAD.WIDE R4, R2, 0x4, R152 ;  /* 0x0000000402047825 */ /* 0x002fc800078e0298 */
[C---:B----4-:R-:W-:Y:S02]  /*1b450*/  IMAD.WIDE R8, R2.reuse, 0x4, R64 ;  /* 0x0000000402087825 */ /* 0x050fe400078e0240 */
[----:B------:R-:W4:Y:S04]  /*1b460*/  LDL.LU.64 R64, [R1+0x1f60] ;  /* 0x001f600001407983 */ /* 0x000f280000300a00 */
[----:B------:R1:W-:Y:S02]  /*1b470*/  STL.64 [R1+0x718], R4 ;  /* 0x0007180401007387 */ /* 0x0003e40000100a00 */
[C---:B-1----:R-:W-:Y:S02]  /*1b480*/  IMAD.WIDE R4, R2.reuse, 0x4, R56 ;  /* 0x0000000402047825 */ /* 0x042fe400078e0238 */
[----:B------:R-:W4:Y:S04]  /*1b490*/  LDL.LU.64 R56, [R1+0x1f58] ;  /* 0x001f580001387983 */ /* 0x000f280000300a00 */
[----:B------:R1:W-:Y:S04]  /*1b4a0*/  STL.64 [R1+0x710], R8 ;  /* 0x0007100801007387 */ /* 0x0003e80000100a00 */
[----:B------:R-:W4:Y:S04]  /*1b4b0*/  LDL.LU.64 R152, [R1+0x48] ;  /* 0x0000480001987983 */ /* 0x000f280000300a00 */
[----:B------:R1:W-:Y:S02]  /*1b4c0*/  STL.64 [R1+0x708], R4 ;  /* 0x0007080401007387 */ /* 0x0003e40000100a00 */
[----:B-1----:R-:W-:-:S02]  /*1b4d0*/  IMAD.WIDE R8, R2, 0x4, R206 ;  /* 0x0000000402087825 */ /* 0x002fc400078e02ce */
[----:B------:R1:W-:Y:S02]  /*1b4e0*/  STL.64 [R1+0x700], R118 ;  /* 0x0007007601007387 */ /* 0x0003e40000100a00 */
[C---:B------:R-:W-:Y:S02]  /*1b4f0*/  IMAD.WIDE R4, R2.reuse, 0x4, R48 ;  /* 0x0000000402047825 */ /* 0x040fe400078e0230 */
[----:B------:R-:W4:Y:S02]  /*1b500*/  LDL.LU.64 R48, [R1+0x1f50] ;  /* 0x001f500001307983 */ /* 0x000f240000300a00 */
[C---:B-1----:R-:W-:Y:S02]  /*1b510*/  IMAD.WIDE R118, R2.reuse, 0x4, R40 ;  /* 0x0000000402767825 */ /* 0x042fe400078e0228 */
[----:B------:R1:W-:Y:S04]  /*1b520*/  STL.64 [R1+0x6f8], R8 ;  /* 0x0006f80801007387 */ /* 0x0003e80000100a00 */
[----:B------:R-:W4:Y:S04]  /*1b530*/  LDL.LU.64 R206, [R1+0x28] ;  /* 0x0000280001ce7983 */ /* 0x000f280000300a00 */
[----:B------:R1:W-:Y:S02]  /*1b540*/  STL.64 [R1+0x6f0], R4 ;  /* 0x0006f00401007387 */ /* 0x0003e40000100a00 */
[----:B-1----:R-:W-:-:S02]  /*1b550*/  IMAD.WIDE R8, R2, 0x4, R164 ;  /* 0x0000000402087825 */ /* 0x002fc400078e02a4 */
[----:B------:R-:W4:Y:S04]  /*1b560*/  LDL.LU.64 R40, [R1+0x1f48] ;  /* 0x001f480001287983 */ /* 0x000f280000300a00 */
[----:B------:R-:W-:Y:S01]  /*1b570*/  STL.64 [R1+0x6e8], R118 ;  /* 0x0006e87601007387 */ /* 0x000fe20000100a00 */
[----:B------:R-:W-:-:S03]  /*1b580*/  IMAD.WIDE R4, R2, 0x4, R6 ;  /* 0x0000000402047825 */ /* 0x000fc600078e0206 */
[----:B------:R-:W4:Y:S04]  /*1b590*/  LDL.LU.64 R6, [R1+0x8] ;  /* 0x0000080001067983 */ /* 0x000f280000300a00 */
[----:B------:R1:W-:Y:S04]  /*1b5a0*/  STL.64 [R1+0x6e0], R8 ;  /* 0x0006e00801007387 */ /* 0x0003e80000100a00 */
[----:B------:R1:W-:Y:S02]  /*1b5b0*/  STL.64 [R1+0x6d8], R4 ;  /* 0x0006d80401007387 */ /* 0x0003e40000100a00 */
[----:B-1----:R-:W-:-:S02]  /*1b5c0*/  IMAD.WIDE R8, R2, 0x4, R32 ;  /* 0x0000000402087825 */ /* 0x002fc400078e0220 */
[----:B------:R-:W4:Y:S02]  /*1b5d0*/  LDL.LU.64 R32, [R1+0x1f40] ;  /* 0x001f400001207983 */ /* 0x000f240000300a00 */
[C---:B------:R-:W-:Y:S02]  /*1b5e0*/  IMAD.WIDE R4, R2.reuse, 0x4, R24 ;  /* 0x0000000402047825 */ /* 0x040fe400078e0218 */
[----:B------:R-:W4:Y:S04]  /*1b5f0*/  LDL.LU.64 R24, [R1+0x1f38] ;  /* 0x001f380001187983 */ /* 0x000f280000300a00 */
[----:B------:R-:W-:Y:S04]  /*1b600*/  STL.64 [R1+0x6d0], R8 ;  /* 0x0006d00801007387 */ /* 0x000fe80000100a00 */
[----:B------:R1:W-:Y:S02]  /*1b610*/  STL.64 [R1+0x6c8], R4 ;  /* 0x0006c80401007387 */ /* 0x0003e40000100a00 */
[----:B-1----:R-:W-:-:S04]  /*1b620*/  IMAD.WIDE R4, R2, 0x4, R16 ;  /* 0x0000000402047825 */ /* 0x002fc800078e0210 */
[----:B-----5:R-:W-:-:S04]  /*1b630*/  IMAD.WIDE R118, R2, 0x4, R172 ;  /* 0x0000000402767825 */ /* 0x020fc800078e02ac */
[C---:B------:R-:W-:Y:S01]  /*1b640*/  IMAD.WIDE R8, R2.reuse, 0x4, R210 ;  /* 0x0000000402087825 */ /* 0x040fe200078e02d2 */
[----:B------:R1:W-:Y:S04]  /*1b650*/  STL.64 [R1+0x6c0], R118 ;  /* 0x0006c07601007387 */ /* 0x0003e80000100a00 */
[----:B------:R-:W5:Y:S04]  /*1b660*/  LDL.LU.64 R16, [R1+0x1f30] ;  /* 0x001f300001107983 */ /* 0x000f680000300a00 */
[----:B------:R1:W-:Y:S02]  /*1b670*/  STL.64 [R1+0x6b8], R8 ;  /* 0x0006b80801007387 */ /* 0x0003e40000100a00 */
[----:B-1----:R-:W-:-:S04]  /*1b680*/  IMAD.WIDE R118, R2, 0x4, R176 ;  /* 0x0000000402767825 */ /* 0x002fc800078e02b0 */
[C---:B------:R-:W-:Y:S02]  /*1b690*/  IMAD.WIDE R8, R2.reuse, 0x4, R22 ;  /* 0x0000000402087825 */ /* 0x040fe400078e0216 */
[----:B------:R-:W5:Y:S04]  /*1b6a0*/  LDL.LU.64 R22, [R1+0x1f28] ;  /* 0x001f280001167983 */ /* 0x000f680000300a00 */
[----:B------:R1:W-:Y:S04]  /*1b6b0*/  STL.64 [R1+0x6b0], R4 ;  /* 0x0006b00401007387 */ /* 0x0003e80000100a00 */
[----:B------:R1:W-:Y:S04]  /*1b6c0*/  STL.64 [R1+0x6a8], R8 ;  /* 0x0006a80801007387 */ /* 0x0003e80000100a00 */
[----:B------:R2:W-:Y:S01]  /*1b6d0*/  STL.64 [R1+0x6a0], R118 ;  /* 0x0006a07601007387 */ /* 0x0005e20000100a00 */
[----:B-1----:R-:W-:-:S04]  /*1b6e0*/  IMAD.WIDE R4, R2, 0x4, R142 ;  /* 0x0000000402047825 */ /* 0x002fc800078e028e */
[C---:B------:R-:W-:Y:S02]  /*1b6f0*/  IMAD.WIDE R8, R2.reuse, 0x4, R38 ;  /* 0x0000000402087825 */ /* 0x040fe400078e0226 */
[----:B------:R-:W5:Y:S04]  /*1b700*/  LDL.LU.64 R38, [R1+0x1f20] ;  /* 0x001f200001267983 */ /* 0x000f680000300a00 */
[----:B------:R1:W-:Y:S01]  /*1b710*/  STL.64 [R1+0x698], R4 ;  /* 0x0006980401007387 */ /* 0x0003e20000100a00 */
[----:B--2---:R-:W-:-:S04]  /*1b720*/  IMAD.WIDE R118, R2, 0x4, R150 ;  /* 0x0000000402767825 */ /* 0x004fc800078e0296 */
[C---:B-1----:R-:W-:Y:S02]  /*1b730*/  IMAD.WIDE R4, R2.reuse, 0x4, R110 ;  /* 0x0000000402047825 */ /* 0x042fe400078e026e */
[----:B------:R-:W2:Y:S04]  /*1b740*/  LDL.LU.64 R110, [R1+0x1f18] ;  /* 0x001f1800016e7983 */ /* 0x000ea80000300a00 */
[----:B------:R1:W-:Y:S04]  /*1b750*/  STL.64 [R1+0x690], R8 ;  /* 0x0006900801007387 */ /* 0x0003e80000100a00 */
[----:B------:R1:W-:Y:S04]  /*1b760*/  STL.64 [R1+0x688], R4 ;  /* 0x0006880401007387 */ /* 0x0003e80000100a00 */
[----:B------:R1:W-:Y:S02]  /*1b770*/  STL.64 [R1+0x680], R118 ;  /* 0x0006807601007387 */ /* 0x0003e40000100a00 */
[----:B-1----:R-:W-:-:S04]  /*1b780*/  IMAD.WIDE R8, R2, 0x4, R148 ;  /* 0x0000000402087825 */ /* 0x002fc800078e0294 */
[C---:B------:R-:W-:Y:S02]  /*1b790*/  IMAD.WIDE R4, R2.reuse, 0x4, R62 ;  /* 0x0000000402047825 */ /* 0x040fe400078e023e */
[----:B------:R-:W4:Y:S02]  /*1b7a0*/  LDL.LU.64 R62, [R1+0x1f10] ;  /* 0x001f1000013e7983 */ /* 0x000f240000300a00 */
[C---:B------:R-:W-:Y:S02]  /*1b7b0*/  IMAD.WIDE R118, R2.reuse, 0x4, R86 ;  /* 0x0000000402767825 */ /* 0x040fe400078e0256 */
[----:B------:R-:W-:Y:S04]  /*1b7c0*/  STL.64 [R1+0x678], R8 ;  /* 0x0006780801007387 */ /* 0x000fe80000100a00 */
[----:B------:R-:W3:Y:S04]  /*1b7d0*/  LDL.LU.64 R86, [R1+0x1f08] ;  /* 0x001f080001567983 */ /* 0x000ee80000300a00 */
[----:B------:R1:W-:Y:S04]  /*1b7e0*/  STL.64 [R1+0x670], R4 ;  /* 0x0006700401007387 */ /* 0x0003e80000100a00 */
[----:B------:R1:W-:Y:S02]  /*1b7f0*/  STL.64 [R1+0x668], R118 ;  /* 0x0006687601007387 */ /* 0x0003e40000100a00 */
[----:B-1----:R-:W-:-:S04]  /*1b800*/  IMAD.WIDE R4, R2, 0x4, R146 ;  /* 0x0000000402047825 */ /* 0x002fc800078e0292 */
[----:B------:R-:W-:-:S04]  /*1b810*/  IMAD.WIDE R118, R2, 0x4, R94 ;  /* 0x0000000402767825 */ /* 0x000fc800078e025e */
[C---:B--2---:R-:W-:Y:S02]  /*1b820*/  IMAD.WIDE R8, R2.reuse, 0x4, R110 ;  /* 0x0000000402087825 */ /* 0x044fe400078e026e */
[----:B------:R-:W2:Y:S04]  /*1b830*/  LDL.LU.64 R110, [R1+0x1f00] ;  /* 0x001f0000016e7983 */ /* 0x000ea80000300a00 */
[----:B------:R1:W-:Y:S02]  /*1b840*/  STL.64 [R1+0x660], R4 ;  /* 0x0006600401007387 */ /* 0x0003e40000100a00 */
[C---:B-1----:R-:W-:Y:S02]  /*1b850*/  IMAD.WIDE R4, R2.reuse, 0x4, R102 ;  /* 0x0000000402047825 */ /* 0x042fe400078e0266 */
[----:B------:R-:W2:Y:S04]  /*1b860*/  LDL.LU.64 R102, [R1+0x1ef8] ;  /* 0x001ef80001667983 */ /* 0x000ea80000300a00 */
[----:B------:R3:W-:Y:S04]  /*1b870*/  STL.64 [R1+0x658], R8 ;  /* 0x0006580801007387 */ /* 0x0007e80000100a00 */
[----:B------:R-:W2:Y:S04]  /*1b880*/  LDL.LU.64 R94, [R1+0x1ef0] ;  /* 0x001ef000015e7983 */ /* 0x000ea80000300a00 */
[----:B------:R1:W-:Y:S01]  /*1b890*/  STL.64 [R1+0x200], R4 ;  /* 0x0002000401007387 */ /* 0x0003e20000100a00 */
[----:B---3--:R-:W-:-:S03]  /*1b8a0*/  IMAD.WIDE R8, R2, 0x4, R86 ;  /* 0x0000000402087825 */ /* 0x008fc600078e0256 */
[----:B------:R3:W-:Y:S04]  /*1b8b0*/  STL.64 [R1+0x1f0], R118 ;  /* 0x0001f07601007387 */ /* 0x0007e80000100a00 */
[----:B------:R-:W2:Y:S01]  /*1b8c0*/  LDL.LU.64 R86, [R1+0x1ee8] ;  /* 0x001ee80001567983 */ /* 0x000ea20000300a00 */
[----:B-1----:R-:W-:-:S05]  /*1b8d0*/  IMAD.WIDE R4, R2, 0x4, R244 ;  /* 0x0000000402047825 */ /* 0x002fca00078e02f4 */
[----:B------:R1:W-:Y:S01]  /*1b8e0*/  STL.64 [R1+0x1e0], R4 ;  /* 0x0001e00401007387 */ /* 0x0003e20000100a00 */
[----:B---3--:R-:W-:-:S04]  /*1b8f0*/  IMAD.WIDE R118, R2, 0x4, R70 ;  /* 0x0000000402767825 */ /* 0x008fc800078e0246 */
[C---:B-1----:R-:W-:Y:S02]  /*1b900*/  IMAD.WIDE R4, R2.reuse, 0x4, R78 ;  /* 0x0000000402047825 */ /* 0x042fe400078e024e */
[----:B------:R-:W3:Y:S04]  /*1b910*/  LDL.LU.64 R78, [R1+0x1ee0] ;  /* 0x001ee000014e7983 */ /* 0x000ee80000300a00 */
[----:B------:R4:W-:Y:S04]  /*1b920*/  STL.64 [R1+0x1d0], R8 ;  /* 0x0001d00801007387 */ /* 0x0009e80000100a00 */
[----:B------:R-:W2:Y:S04]  /*1b930*/  LDL.LU.64 R70, [R1+0x1ed8] ;  /* 0x001ed80001467983 */ /* 0x000ea80000300a00 */
[----:B------:R1:W-:Y:S01]  /*1b940*/  STL.64 [R1+0x1c0], R4 ;  /* 0x0001c00401007387 */ /* 0x0003e20000100a00 */
[----:B----4-:R-:W-:-:S03]  /*1b950*/  IMAD.WIDE R8, R2, 0x4, R62 ;  /* 0x0000000402087825 */ /* 0x010fc600078e023e */
[----:B------:R4:W-:Y:S04]  /*1b960*/  STL.64 [R1+0x1b0], R118 ;  /* 0x0001b07601007387 */ /* 0x0009e80000100a00 */
[----:B------:R-:W3:Y:S01]  /*1b970*/  LDL.LU.64 R62, [R1+0x1ed0] ;  /* 0x001ed000013e7983 */ /* 0x000ee20000300a00 */
[----:B-1----:R-:W-:-:S05]  /*1b980*/  IMAD.WIDE R4, R2, 0x4, R152 ;  /* 0x0000000402047825 */ /* 0x002fca00078e0298 */
[----:B------:R1:W-:Y:S01]  /*1b990*/  STL.64 [R1+0x1a0], R4 ;  /* 0x0001a00401007387 */ /* 0x0003e20000100a00 */
[----:B----4-:R-:W-:-:S04]  /*1b9a0*/  IMAD.WIDE R118, R2, 0x4, R46 ;  /* 0x0000000402767825 */ /* 0x010fc800078e022e */
[C---:B-1----:R-:W-:Y:S02]  /*1b9b0*/  IMAD.WIDE R4, R2.reuse, 0x4, R54 ;  /* 0x0000000402047825 */ /* 0x042fe400078e0236 */
[----:B------:R-:W4:Y:S04]  /*1b9c0*/  LDL.LU.64 R54, [R1+0x1ec8] ;  /* 0x001ec80001367983 */ /* 0x000f280000300a00 */
[----:B------:R5:W-:Y:S04]  /*1b9d0*/  STL.64 [R1+0x190], R8 ;  /* 0x0001900801007387 */ /* 0x000be80000100a00 */
[----:B------:R-:W2:Y:S04]  /*1b9e0*/  LDL.LU.64 R46, [R1+0x1ec0] ;  /* 0x001ec000012e7983 */ /* 0x000ea80000300a00 */
[----:B------:R1:W-:Y:S01]  /*1b9f0*/  STL.64 [R1+0x180], R4 ;  /* 0x0001800401007387 */ /* 0x0003e20000100a00 */
[----:B-----5:R-:W-:-:S03]  /*1ba00*/  IMAD.WIDE R8, R2, 0x4, R38 ;  /* 0x0000000402087825 */ /* 0x020fc600078e0226 */
[----:B------:R-:W-:Y:S04]  /*1ba10*/  STL.64 [R1+0x170], R118 ;  /* 0x0001707601007387 */ /* 0x000fe80000100a00 */
[----:B------:R-:W5:Y:S01]  /*1ba20*/  LDL.LU.64 R38, [R1+0x1eb8] ;  /* 0x001eb80001267983 */ /* 0x000f620000300a00 */
[----:B-1----:R-:W-:-:S05]  /*1ba30*/  IMAD.WIDE R4, R2, 0x4, R206 ;  /* 0x0000000402047825 */ /* 0x002fca00078e02ce */
[----:B------:R1:W-:Y:S02]  /*1ba40*/  STL.64 [R1+0x160], R4 ;  /* 0x0001600401007387 */ /* 0x0003e40000100a00 */
[C---:B-1----:R-:W-:Y:S02]  /*1ba50*/  IMAD.WIDE R4, R2.reuse, 0x4, R14 ;  /* 0x0000000402047825 */ /* 0x042fe400078e020e */
[----:B------:R-:W3:Y:S04]  /*1ba60*/  LDL.LU.64 R14, [R1+0x1eb0] ;  /* 0x001eb000010e7983 */ /* 0x000ee80000300a00 */
[----:B------:R1:W-:Y:S02]  /*1ba70*/  STL.64 [R1+0x150], R8 ;  /* 0x0001500801007387 */ /* 0x0003e40000100a00 */
[----:B-1----:R-:W-:-:S02]  /*1ba80*/  IMAD.WIDE R8, R2, 0x4, R30 ;  /* 0x0000000402087825 */ /* 0x002fc400078e021e */
[----:B------:R-:W4:Y:S04]  /*1ba90*/  LDL.LU.64 R30, [R1+0x1ea8] ;  /* 0x001ea800011e7983 */ /* 0x000f280000300a00 */
[----:B------:R1:W-:Y:S04]  /*1baa0*/  STL.64 [R1+0x140], R4 ;  /* 0x0001400401007387 */ /* 0x0003e80000100a00 */
[----:B------:R1:W-:Y:S02]  /*1bab0*/  STL.64 [R1+0x130], R8 ;  /* 0x0001300801007387 */ /* 0x0003e40000100a00 */
[----:B-1----:R-:W-:-:S04]  /*1bac0*/  IMAD.WIDE R4, R2, 0x4, R6 ;  /* 0x0000000402047825 */ /* 0x002fc800078e0206 */
[C---:B------:R-:W-:Y:S02]  /*1bad0*/  IMAD.WIDE R6, R2.reuse, 0x4, R22 ;  /* 0x0000000402067825 */ /* 0x040fe400078e0216 */
[----:B------:R-:W2:Y:S02]  /*1bae0*/  LDL.LU.64 R22, [R1+0x1ea0] ;  /* 0x001ea00001167983 */ /* 0x000ea40000300a00 */
[C---:B------:R-:W-:Y:S02]  /*1baf0*/  IMAD.WIDE R8, R2.reuse, 0x4, R12 ;  /* 0x0000000402087825 */ /* 0x040fe400078e020c */
[----:B------:R1:W-:Y:S04]  /*1bb00*/  STL.64 [R1+0x120], R4 ;  /* 0x0001200401007387 */ /* 0x0003e80000100a00 */
[----:B------:R-:W-:Y:S01]  /*1bb10*/  STL.64 [R1+0x110], R6 ;  /* 0x0001100601007387 */ /* 0x000fe20000100a00 */
[----:B-1----:R-:W-:-:S05]  /*1bb20*/  IMAD.WIDE R4, R2, 0x4, R10 ;  /* 0x0000000402047825 */ /* 0x002fca00078e020a */
[----:B------:R1:W-:Y:S04]  /*1bb30*/  STL.64 [R1+0x100], R4 ;  /* 0x0001000401007387 */ /* 0x0003e80000100a00 */
[----:B------:R1:W-:Y:S02]  /*1bb40*/  STL.64 [R1+0xf0], R8 ;  /* 0x0000f00801007387 */ /* 0x0003e40000100a00 */
[----:B-1----:R-:W-:-:S04]  /*1bb50*/  IMAD.WIDE R4, R2, 0x4, R16 ;  /* 0x0000000402047825 */ /* 0x002fc800078e0210 */
[----:B------:R-:W-:-:S04]  /*1bb60*/  IMAD.WIDE R8, R2, 0x4, R18 ;  /* 0x0000000402087825 */ /* 0x000fc800078e0212 */
[----:B---3--:R-:W-:-:S05]  /*1bb70*/  IMAD.WIDE R6, R2, 0x4, R14 ;  /* 0x0000000402067825 */ /* 0x008fca00078e020e */
[----:B------:R1:W-:Y:S04]  /*1bb80*/  STL.64 [R1+0xe0], R6 ;  /* 0x0000e00601007387 */ /* 0x0003e80000100a00 */
[----:B------:R-:W-:Y:S04]  /*1bb90*/  STL.64 [R1+0xd0], R4 ;  /* 0x0000d00401007387 */ /* 0x000fe80000100a00 */
[----:B------:R3:W-:Y:S01]  /*1bba0*/  STL.64 [R1+0xc0], R8 ;  /* 0x0000c00801007387 */ /* 0x0007e20000100a00 */
[----:B-1----:R-:W-:-:S05]  /*1bbb0*/  IMAD.WIDE R6, R2, 0x4, R20 ;  /* 0x0000000402067825 */ /* 0x002fca00078e0214 */
[----:B------:R1:W-:Y:S01]  /*1bbc0*/  STL.64 [R1+0xb0], R6 ;  /* 0x0000b00601007387 */ /* 0x0003e20000100a00 */
[----:B---3--:R-:W-:-:S04]  /*1bbd0*/  IMAD.WIDE R8, R2, 0x4, R24 ;  /* 0x0000000402087825 */ /* 0x008fc800078e0218 */
[----:B-1----:R-:W-:-:S04]  /*1bbe0*/  IMAD.WIDE R6, R2, 0x4, R26 ;  /* 0x0000000402067825 */ /* 0x002fc800078e021a */
[----:B--2---:R-:W-:-:S05]  /*1bbf0*/  IMAD.WIDE R4, R2, 0x4, R22 ;  /* 0x0000000402047825 */ /* 0x004fca00078e0216 */
[----:B------:R1:W-:Y:S04]  /*1bc00*/  STL.64 [R1+0xa0], R4 ;  /* 0x0000a00401007387 */ /* 0x0003e80000100a00 */
[----:B------:R4:W-:Y:S04]  /*1bc10*/  STL.64 [R1+0x90], R8 ;  /* 0x0000900801007387 */ /* 0x0009e80000100a00 */
[----:B------:R2:W-:Y:S01]  /*1bc20*/  STL.64 [R1+0x80], R6 ;  /* 0x0000800601007387 */ /* 0x0005e20000100a00 */
[----:B-1----:R-:W-:-:S04]  /*1bc30*/  IMAD.WIDE R4, R2, 0x4, R28 ;  /* 0x0000000402047825 */ /* 0x002fc800078e021c */
[C---:B----4-:R-:W-:Y:S01]  /*1bc40*/  IMAD.WIDE R8, R2.reuse, 0x4, R30 ;  /* 0x0000000402087825 */ /* 0x050fe200078e021e */
[----:B------:R1:W-:Y:S03]  /*1bc50*/  STL.64 [R1+0x70], R4 ;  /* 0x0000700401007387 */ /* 0x0003e60000100a00 */
[C---:B--2---:R-:W-:Y:S01]  /*1bc60*/  IMAD.WIDE R6, R2.reuse, 0x4, R32 ;  /* 0x0000000402067825 */ /* 0x044fe200078e0220 */
[----:B------:R5:W-:Y:S04]  /*1bc70*/  STL.64 [R1+0x60], R8 ;  /* 0x0000600801007387 */ /* 0x000be80000100a00 */
[----:B------:R2:W-:Y:S01]  /*1bc80*/  STL.64 [R1+0x50], R6 ;  /* 0x0000500601007387 */ /* 0x0005e20000100a00 */
[----:B-1----:R-:W-:-:S04]  /*1bc90*/  IMAD.WIDE R4, R2, 0x4, R34 ;  /* 0x0000000402047825 */ /* 0x002fc800078e0222 */
[C---:B-----5:R-:W-:Y:S01]  /*1bca0*/  IMAD.WIDE R8, R2.reuse, 0x4, R38 ;  /* 0x0000000402087825 */ /* 0x060fe200078e0226 */
[----:B------:R1:W-:Y:S03]  /*1bcb0*/  STL.64 [R1+0x40], R4 ;  /* 0x0000400401007387 */ /* 0x0003e60000100a00 */
[C---:B--2---:R-:W-:Y:S01]  /*1bcc0*/  IMAD.WIDE R6, R2.reuse, 0x4, R40 ;  /* 0x0000000402067825 */ /* 0x044fe200078e0228 */
[----:B------:R-:W-:Y:S04]  /*1bcd0*/  STL.64 [R1+0x20], R8 ;  /* 0x0000200801007387 */ /* 0x000fe80000100a00 */
[----:B------:R-:W2:Y:S01]  /*1bce0*/  LDL.LU.64 R210, [R1+0x210] ;  /* 0x0002100001d27983 */ /* 0x000ea20000300a00 */
[----:B-1----:R-:W-:-:S03]  /*1bcf0*/  IMAD.WIDE R4, R2, 0x4, R42 ;  /* 0x0000000402047825 */ /* 0x002fc600078e022a */
[----:B------:R1:W-:Y:S04]  /*1bd00*/  STL.64 [R1+0x10], R6 ;  /* 0x0000100601007387 */ /* 0x0003e80000100a00 */
[----:B------:R-:W3:Y:S04]  /*1bd10*/  LDL.LU.64 R172, [R1+0x218] ;  /* 0x0002180001ac7983 */ /* 0x000ee80000300a00 */
[----:B------:R-:W-:Y:S04]  /*1bd20*/  STL.64 [R1], R4 ;  /* 0x0000000401007387 */ /* 0x000fe80000100a00 */
[----:B------:R-:W4:Y:S04]  /*1bd30*/  LDL.LU.64 R176, [R1+0x220] ;  /* 0x0002200001b07983 */ /* 0x000f280000300a00 */
[----:B-1----:R-:W5:Y:S04]  /*1bd40*/  LDL.LU.64 R6, [R1+0x228] ;  /* 0x0002280001067983 */ /* 0x002f680000300a00 */
[----:B------:R-:W5:Y:S01]  /*1bd50*/  LDL.LU.64 R244, [R1+0x230] ;  /* 0x0002300001f47983 */ /* 0x000f620000300a00 */
[----:B------:R-:W-:-:S03]  /*1bd60*/  IMAD.WIDE R250, R2, 0x4, R36 ;  /* 0x0000000402fa7825 */ /* 0x000fc600078e0224 */
        /* <DEDUP_REMOVED lines=10> */
[----:B------:R-:W-:Y:S01]  /*1be10*/  STL.64 [R1+0x30], R250 ;  /* 0x000030fa01007387 */ /* 0x000fe20000100a00 */
[----:B------:R-:W-:-:S03]  /*1be20*/  IMAD.WIDE R54, R2, 0x4, R54 ;  /* 0x0000000402367825 */ /* 0x000fc600078e0236 */
[----:B------:R-:W-:Y:S01]  /*1be30*/  STL.64 [R1+0x1cd0], R250 ;  /* 0x001cd0fa01007387 */ /* 0x000fe20000100a00 */
[----:B------:R-:W-:-:S03]  /*1be40*/  IMAD.WIDE R56, R2, 0x4, R56 ;  /* 0x0000000402387825 */ /* 0x000fc600078e0238 */
[----:B------:R-:W-:Y:S01]  /*1be50*/  STL.64 [R1+0x1cd8], R242 ;  /* 0x001cd8f201007387 */ /* 0x000fe20000100a00 */
[----:B------:R-:W-:-:S03]  /*1be60*/  IMAD.WIDE R58, R2, 0x4, R58 ;  /* 0x00000004023a7825 */ /* 0x000fc600078e023a */
[----:B------:R1:W-:Y:S01]  /*1be70*/  STL.64 [R1+0x1e08], R238 ;  /* 0x001e08ee01007387 */ /* 0x0003e20000100a00 */
[----:B------:R-:W-:-:S03]  /*1be80*/  IMAD.WIDE R60, R2, 0x4, R60 ;  /* 0x00000004023c7825 */ /* 0x000fc600078e023c */
[----:B------:R1:W-:Y:S01]  /*1be90*/  STL.64 [R1+0x1da8], R234 ;  /* 0x001da8ea01007387 */ /* 0x0003e20000100a00 */
[----:B------:R-:W-:-:S03]  /*1bea0*/  IMAD.WIDE R62, R2, 0x4, R62 ;  /* 0x00000004023e7825 */ /* 0x000fc600078e023e */
[----:B------:R-:W-:Y:S01]  /*1beb0*/  STL.64 [R1+0x1d40], R230 ;  /* 0x001d40e601007387 */ /* 0x000fe20000100a00 */
        /* <DEDUP_REMOVED lines=53> */
[----:B------:R-:W-:Y:S04]  /*1c210*/  STL.64 [R1+0x1de0], R146 ;  /* 0x001de09201007387 */ /* 0x000fe80000100a00 */
[----:B------:R-:W-:Y:S04]  /*1c220*/  STL.64 [R1+0x1d80], R150 ;  /* 0x001d809601007387 */ /* 0x000fe80000100a00 */
[----:B------:R-:W-:Y:S04]  /*1c230*/  STL.64 [R1+0x1d20], R154 ;  /* 0x001d209a01007387 */ /* 0x000fe80000100a00 */
[----:B------:R-:W-:Y:S04]  /*1c240*/  STL.64 [R1+0x1e48], R158 ;  /* 0x001e489e01007387 */ /* 0x000fe80000100a00 */
[----:B------:R-:W-:Y:S04]  /*1c250*/  STL.64 [R1+0x1de8], R162 ;  /* 0x001de8a201007387 */ /* 0x000fe80000100a00 */
[----:B------:R-:W-:Y:S04]  /*1c260*/  STL.64 [R1+0x1d88], R166 ;  /* 0x001d88a601007387 */ /* 0x000fe80000100a00 */
[----:B------:R-:W-:Y:S01]  /*1c270*/  STL.64 [R1+0x1d28], R198 ;  /* 0x001d28c601007387 */ /* 0x000fe20000100a00 */
[----:B--2---:R-:W-:-:S03]  /*1c280*/  IMAD.WIDE R214, R2, 0x4, R210 ;  /* 0x0000000402d67825 */ /* 0x004fc600078e02d2 */
[----:B------:R-:W2:Y:S04]  /*1c290*/  LDL.LU.64 R210, [R1+0x260] ;  /* 0x0002600001d27983 */ /* 0x000ea80000300a00 */
[----:B------:R-:W-:Y:S01]  /*1c2a0*/  STL.64 [R1+0x1e50], R214 ;  /* 0x001e50d601007387 */ /* 0x000fe20000100a00 */
[----:B---3--:R-:W-:-:S03]  /*1c2b0*/  IMAD.WIDE R170, R2, 0x4, R172 ;  /* 0x0000000402aa7825 */ /* 0x008fc600078e02ac */
[----:B------:R-:W3:Y:S04]  /*1c2c0*/  LDL.LU.64 R212, [R1+0x268] ;  /* 0x0002680001d47983 */ /* 0x000ee80000300a00 */
[----:B------:R-:W-:Y:S01]  /*1c2d0*/  STL.64 [R1+0x1df0], R170 ;  /* 0x001df0aa01007387 */ /* 0x000fe20000100a00 */
[----:B----4-:R-:W-:-:S03]  /*1c2e0*/  IMAD.WIDE R184, R2, 0x4, R176 ;  /* 0x0000000402b87825 */ /* 0x010fc600078e02b0 */
[----:B------:R-:W4:Y:S01]  /*1c2f0*/  LDL.LU.64 R176, [R1+0x270] ;  /* 0x0002700001b07983 */ /* 0x000f220000300a00 */
[----:B-----5:R-:W-:-:S03]  /*1c300*/  IMAD.WIDE R200, R2, 0x4, R6 ;  /* 0x0000000402c87825 */ /* 0x020fc600078e0206 */
[----:B------:R-:W-:Y:S01]  /*1c310*/  STL.64 [R1+0x1d90], R184 ;  /* 0x001d90b801007387 */ /* 0x000fe20000100a00 */
[----:B------:R-:W-:-:S03]  /*1c320*/  IMAD.WIDE R216, R2, 0x4, R244 ;  /* 0x0000000402d87825 */ /* 0x000fc600078e02f4 */
[----:B------:R-:W5:Y:S04]  /*1c330*/  LDL.LU.64 R6, [R1+0x278] ;  /* 0x0002780001067983 */ /* 0x000f680000300a00 */
[----:B------:R-:W-:Y:S04]  /*1c340*/  STL.64 [R1+0x1d30], R200 ;  /* 0x001d30c801007387 */ /* 0x000fe80000100a00 */
[----:B------:R-:W-:Y:S04]  /*1c350*/  STL.64 [R1+0x1e58], R216 ;  /* 0x001e58d801007387 */ /* 0x000fe80000100a00 */
[----:B------:R-:W5:Y:S01]  /*1c360*/  LDL.LU.64 R244, [R1+0x280] ;  /* 0x0002800001f47983 */ /* 0x000f620000300a00 */
[----:B------:R-:W-:-:S03]  /*1c370*/  IMAD.WIDE R172, R2, 0x4, R206 ;  /* 0x0000000402ac7825 */ /* 0x000fc600078e02ce */
[----:B------:R-:W5:Y:S01]  /*1c380*/  LDL.LU.64 R206, [R1+0x288] ;  /* 0x0002880001ce7983 */ /* 0x000f620000300a00 */
[----:B------:R-:W-:-:S03]  /*1c390*/  IMAD.WIDE R186, R2, 0x4, R164 ;  /* 0x0000000402ba7825 */ /* 0x000fc600078e02a4 */
[----:B------:R-:W-:Y:S01]  /*1c3a0*/  STL.64 [R1+0x1df8], R172 ;  /* 0x001df8ac01007387 */ /* 0x000fe20000100a00 */
[----:B------:R-:W-:-:S03]  /*1c3b0*/  IMAD.WIDE R202, R2, 0x4, R144 ;  /* 0x0000000402ca7825 */ /* 0x000fc600078e0290 */
[----:B------:R-:W5:Y:S01]  /*1c3c0*/  LDL.LU.64 R164, [R1+0x290] ;  /* 0x0002900001a47983 */ /* 0x000f620000300a00 */
[----:B------:R-:W-:-:S03]  /*1c3d0*/  IMAD.WIDE R218, R2, 0x4, R148 ;  /* 0x0000000402da7825 */ /* 0x000fc600078e0294 */
[----:B------:R-:W-:Y:S01]  /*1c3e0*/  STL.64 [R1+0x1d98], R186 ;  /* 0x001d98ba01007387 */ /* 0x000fe20000100a00 */
[----:B------:R-:W-:-:S03]  /*1c3f0*/  IMAD.WIDE R174, R2, 0x4, R152 ;  /* 0x0000000402ae7825 */ /* 0x000fc600078e0298 */
[----:B------:R-:W5:Y:S04]  /*1c400*/  LDL.LU.64 R156, [R1+0x298] ;  /* 0x00029800019c7983 */ /* 0x000f680000300a00 */
[----:B------:R1:W-:Y:S04]  /*1c410*/  STL.64 [R1+0x1d38], R202 ;  /* 0x001d38ca01007387 */ /* 0x0003e80000100a00 */
[----:B------:R-:W5:Y:S04]  /*1c420*/  LDL.LU.64 R160, [R1+0x2a0] ;  /* 0x0002a00001a07983 */ /* 0x000f680000300a00 */
[----:B------:R-:W-:Y:S04]  /*1c430*/  STL.64 [R1+0x1e60], R218 ;  /* 0x001e60da01007387 */ /* 0x000fe80000100a00 */
[----:B------:R-:W5:Y:S04]  /*1c440*/  LDL.LU.64 R140, [R1+0x2a8] ;  /* 0x0002a800018c7983 */ /* 0x000f680000300a00 */
[----:B------:R-:W5:Y:S04]  /*1c450*/  LDL.LU.64 R152, [R1+0x2b0] ;  /* 0x0002b00001987983 */ /* 0x000f680000300a00 */
[----:B------:R-:W5:Y:S04]  /*1c460*/  LDL.LU.64 R148, [R1+0x2b8] ;  /* 0x0002b80001947983 */ /* 0x000f680000300a00 */
[----:B------:R-:W-:Y:S04]  /*1c470*/  STL.64 [R1+0x1e00], R174 ;  /* 0x001e00ae01007387 */ /* 0x000fe80000100a00 */
[----:B------:R-:W5:Y:S01]  /*1c480*/  LDL.LU.64 R144, [R1+0x2c0] ;  /* 0x0002c00001907983 */ /* 0x000f620000300a00 */
[----:B--2---:R-:W-:-:S03]  /*1c490*/  IMAD.WIDE R188, R2, 0x4, R210 ;  /* 0x0000000402bc7825 */ /* 0x004fc600078e02d2 */
[----:B------:R-:W2:Y:S04]  /*1c4a0*/  LDL.LU.64 R210, [R1+0x2c8] ;  /* 0x0002c80001d27983 */ /* 0x000ea80000300a00 */
[----:B------:R-:W-:Y:S01]  /*1c4b0*/  STL.64 [R1+0x1da0], R188 ;  /* 0x001da0bc01007387 */ /* 0x000fe20000100a00 */
[----:B---3--:R-:W-:-:S03]  /*1c4c0*/  IMAD.WIDE R204, R2, 0x4, R212 ;  /* 0x0000000402cc7825 */ /* 0x008fc600078e02d4 */
[----:B------:R-:W3:Y:S04]  /*1c4d0*/  LDL.LU.64 R246, [R1+0x2d0] ;  /* 0x0002d00001f67983 */ /* 0x000ee80000300a00 */
[----:B------:R-:W-:Y:S01]  /*1c4e0*/  STL.64 [R1+0x1e68], R204 ;  /* 0x001e68cc01007387 */ /* 0x000fe20000100a00 */
[----:B----4-:R-:W-:-:S03]  /*1c4f0*/  IMAD.WIDE R220, R2, 0x4, R176 ;  /* 0x0000000402dc7825 */ /* 0x010fc600078e02b0 */
[----:B------:R-:W4:Y:S04]  /*1c500*/  LDL.LU.64 R228, [R1+0x2d8] ;  /* 0x0002d80001e47983 */ /* 0x000f280000300a00 */
[----:B------:R-:W-:Y:S01]  /*1c510*/  STL.64 [R1+0x1e70], R220 ;  /* 0x001e70dc01007387 */ /* 0x000fe20000100a00 */
[----:B-----5:R-:W-:-:S03]  /*1c520*/  IMAD.WIDE R176, R2, 0x4, R6 ;  /* 0x0000000402b07825 */ /* 0x020fc600078e0206 */
[----:B------:R-:W5:Y:S04]  /*1c530*/  LDL.LU.64 R212, [R1+0x2e0] ;  /* 0x0002e00001d47983 */ /* 0x000f680000300a00 */
[----:B------:R-:W2:Y:S01]  /*1c540*/  LDL.LU.64 R6, [R1+0x2e8] ;  /* 0x0002e80001067983 */ /* 0x000ea20000300a00 */
[----:B------:R-:W-:-:S03]  /*1c550*/  IMAD.WIDE R190, R2, 0x4, R244 ;  /* 0x0000000402be7825 */ /* 0x000fc600078e02f4 */
[----:B------:R-:W-:Y:S04]  /*1c560*/  STL.64 [R1+0x1e78], R176 ;  /* 0x001e78b001007387 */ /* 0x000fe80000100a00 */
[----:B------:R-:W-:Y:S04]  /*1c570*/  STL.64 [R1+0x1e80], R190 ;  /* 0x001e80be01007387 */ /* 0x000fe80000100a00 */
[----:B------:R-:W2:Y:S01]  /*1c580*/  LDL.LU.64 R244, [R1+0x2f0] ;  /* 0x0002f00001f47983 */ /* 0x000ea20000300a00 */
[----:B------:R-:W-:-:S04]  /*1c590*/  IMAD.WIDE R206, R2, 0x4, R206 ;  /* 0x0000000402ce7825 */ /* 0x000fc800078e02ce */
[C---:B------:R-:W-:Y:S01]  /*1c5a0*/  IMAD.WIDE R222, R2.reuse, 0x4, R164 ;  /* 0x0000000402de7825 */ /* 0x040fe200078e02a4 */
[----:B------:R-:W-:Y:S04]  /*1c5b0*/  STL.64 [R1+0x1e88], R206 ;  /* 0x001e88ce01007387 */ /* 0x000fe80000100a00 */
[----:B------:R-:W2:Y:S01]  /*1c5c0*/  LDL.LU.64 R164, [R1+0x2f8] ;  /* 0x0002f80001a47983 */ /* 0x000ea20000300a00 */
[----:B------:R-:W-:-:S03]  /*1c5d0*/  IMAD.WIDE R178, R2, 0x4, R156 ;  /* 0x0000000402b27825 */ /* 0x000fc600078e029c */
[----:B------:R-:W-:Y:S04]  /*1c5e0*/  STL.64 [R1+0x1e90], R222 ;  /* 0x001e90de01007387 */ /* 0x000fe80000100a00 */
[----:B------:R-:W-:Y:S01]  /*1c5f0*/  STL.64 [R1+0x1e98], R178 ;  /* 0x001e98b201007387 */ /* 0x000fe20000100a00 */
[----:B------:R-:W-:-:S03]  /*1c600*/  IMAD.WIDE R192, R2, 0x4, R160 ;  /* 0x0000000402c07825 */ /* 0x000fc600078e02a0 */
[----:B------:R-:W2:Y:S04]  /*1c610*/  LDL.LU.64 R160, [R1+0x300] ;  /* 0x0003000001a07983 */ /* 0x000ea80000300a00 */
[----:B------:R-:W2:Y:S01]  /*1c620*/  LDL.LU.64 R156, [R1+0x308] ;  /* 0x00030800019c7983 */ /* 0x000ea20000300a00 */
[----:B------:R-:W-:-:S04]  /*1c630*/  IMAD.WIDE R208, R2, 0x4, R140 ;  /* 0x0000000402d07825 */ /* 0x000fc800078e028c */
[C---:B------:R-:W-:Y:S02]  /*1c640*/  IMAD.WIDE R224, R2.reuse, 0x4, R152 ;  /* 0x0000000402e07825 */ /* 0x040fe400078e0298 */
[----:B------:R-:W2:Y:S02]  /*1c650*/  LDL.LU.64 R152, [R1+0x310] ;  /* 0x0003100001987983 */ /* 0x000ea40000300a00 */
[C---:B------:R-:W-:Y:S02]  /*1c660*/  IMAD.WIDE R180, R2.reuse, 0x4, R148 ;  /* 0x0000000402b47825 */ /* 0x040fe400078e0294 */
[----:B------:R-:W2:Y:S02]  /*1c670*/  LDL.LU.64 R148, [R1+0x318] ;  /* 0x0003180001947983 */ /* 0x000ea40000300a00 */
[C---:B------:R-:W-:Y:S02]  /*1c680*/  IMAD.WIDE R194, R2.reuse, 0x4, R144 ;  /* 0x0000000402c27825 */ /* 0x040fe400078e0290 */
[----:B------:R-:W2:Y:S04]  /*1c690*/  LDL.LU.64 R144, [R1+0x320] ;  /* 0x0003200001907983 */ /* 0x000ea80000300a00 */
[----:B------:R-:W2:Y:S04]  /*1c6a0*/  LDL.LU.64 R140, [R1+0x328] ;  /* 0x00032800018c7983 */ /* 0x000ea80000300a00 */
[----:B------:R-:W2:Y:S01]  /*1c6b0*/  LDL.LU.64 R132, [R1+0x330] ;  /* 0x0003300001847983 */ /* 0x000ea20000300a00 */
[----:B---3--:R-:W-:-:S03]  /*1c6c0*/  IMAD.WIDE R226, R2, 0x4, R246 ;  /* 0x0000000402e27825 */ /* 0x008fc600078e02f6 */
[----:B------:R-:W3:Y:S04]  /*1c6d0*/  LDL.LU.64 R246, [R1+0x338] ;  /* 0x0003380001f67983 */ /* 0x000ee80000300a00 */
[----:B------:R-:W3:Y:S01]  /*1c6e0*/  LDL.LU.64 R120, [R1+0x340] ;  /* 0x0003400001787983 */ /* 0x000ee20000300a00 */
[----:B----4-:R-:W-:-:S03]  /*1c6f0*/  IMAD.WIDE R182, R2, 0x4, R228 ;  /* 0x0000000402b67825 */ /* 0x010fc600078e02e4 */
[----:B------:R-:W4:Y:S04]  /*1c700*/  LDL.LU.64 R240, [R1+0x348] ;  /* 0x0003480001f07983 */ /* 0x000f280000300a00 */
[----:B------:R-:W4:Y:S01]  /*1c710*/  LDL.LU.64 R228, [R1+0x350] ;  /* 0x0003500001e47983 */ /* 0x000f220000300a00 */
[----:B-----5:R-:W-:-:S03]  /*1c720*/  IMAD.WIDE R196, R2, 0x4, R212 ;  /* 0x0000000402c47825 */ /* 0x020fc600078e02d4 */
[----:B------:R-:W5:Y:S01]  /*1c730*/  LDL.LU.64 R38, [R1+0x358] ;  /* 0x0003580001267983 */ /* 0x000f620000300a00 */
[----:B--2---:R-:W-:-:S03]  /*1c740*/  IMAD.WIDE R212, R2, 0x4, R6 ;  /* 0x0000000402d47825 */ /* 0x004fc600078e0206 */
[----:B------:R-:W2:Y:S04]  /*1c750*/  LDL.LU.64 R40, [R1+0x360] ;  /* 0x0003600001287983 */ /* 0x000ea80000300a00 */
[----:B------:R-:W2:Y:S04]  /*1c760*/  LDL.LU.64 R42, [R1+0x368] ;  /* 0x00036800012a7983 */ /* 0x000ea80000300a00 */
[----:B------:R-:W5:Y:S01]  /*1c770*/  LDL.LU.64 R6, [R1+0x370] ;  /* 0x0003700001067983 */ /* 0x000f620000300a00 */
[----:B------:R-:W-:-:S03]  /*1c780*/  IMAD.WIDE R168, R2, 0x4, R244 ;  /* 0x0000000402a87825 */ /* 0x000fc600078e02f4 */
[----:B------:R-:W2:Y:S04]  /*1c790*/  LDL.LU.64 R244, [R1+0x380] ;  /* 0x0003800001f47983 */ /* 0x000ea80000300a00 */
[----:B------:R-:W2:Y:S04]  /*1c7a0*/  LDL.LU.64 R48, [R1+0x388] ;  /* 0x0003880001307983 */ /* 0x000ea80000300a00 */
[----:B-1----:R-:W2:Y:S04]  /*1c7b0*/  LDL.LU.64 R238, [R1+0x390] ;  /* 0x0003900001ee7983 */ /* 0x002ea80000300a00 */
[----:B------:R-:W2:Y:S04]  /*1c7c0*/  LDL.LU.64 R118, [R1+0x398] ;  /* 0x0003980001767983 */ /* 0x000ea80000300a00 */
[----:B------:R-:W2:Y:S04]  /*1c7d0*/  LDL.LU.64 R242, [R1+0x3a0] ;  /* 0x0003a00001f27983 */ /* 0x000ea80000300a00 */
[----:B------:R-:W2:Y:S04]  /*1c7e0*/  LDL.LU.64 R250, [R1+0x3a8] ;  /* 0x0003a80001fa7983 */ /* 0x000ea80000300a00 */
[----:B------:R-:W2:Y:S04]  /*1c7f0*/  LDL.LU.64 R8, [R1+0x3b0] ;  /* 0x0003b00001087983 */ /* 0x000ea80000300a00 */
[----:B------:R-:W2:Y:S04]  /*1c800*/  LDL.LU.64 R4, [R1+0x3b8] ;  /* 0x0003b80001047983 */ /* 0x000ea80000300a00 */
[----:B------:R-:W2:Y:S04]  /*1c810*/  LDL.LU.64 R232, [R1+0x3c0] ;  /* 0x0003c00001e87983 */ /* 0x000ea80000300a00 */
[----:B------:R-:W2:Y:S04]  /*1c820*/  LDL.LU.64 R236, [R1+0x3c8] ;  /* 0x0003c80001ec7983 */ /* 0x000ea80000300a00 */
[----:B------:R-:W2:Y:S01]  /*1c830*/  LDL.LU.64 R248, [R1+0x3d0] ;  /* 0x0003d00001f87983 */ /* 0x000ea20000300a00 */
[----:B------:R-:W-:-:S04]  /*1c840*/  IMAD.WIDE R136, R2, 0x4, R132 ;  /* 0x0000000402887825 */ /* 0x000fc800078e0284 */
[C---:B---3--:R-:W-:Y:S02]  /*1c850*/  IMAD.WIDE R132, R2.reuse, 0x4, R246 ;  /* 0x0000000402847825 */ /* 0x048fe400078e02f6 */
[----:B------:R-:W3:Y:S02]  /*1c860*/  LDL.LU.64 R246, [R1+0x3d8] ;  /* 0x0003d80001f67983 */ /* 0x000ee40000300a00 */
[----:B------:R-:W-:-:S04]  /*1c870*/  IMAD.WIDE R128, R2, 0x4, R120 ;  /* 0x0000000402807825 */ /* 0x000fc800078e0278 */
[C---:B----4-:R-:W-:Y:S02]  /*1c880*/  IMAD.WIDE R124, R2.reuse, 0x4, R240 ;  /* 0x00000004027c7825 */ /* 0x050fe400078e02f0 */
[----:B------:R-:W4:Y:S02]  /*1c890*/  LDL.LU.64 R240, [R1+0x3e0] ;  /* 0x0003e00001f07983 */ /* 0x000f240000300a00 */
[C---:B------:R-:W-:Y:S02]  /*1c8a0*/  IMAD.WIDE R120, R2.reuse, 0x4, R228 ;  /* 0x0000000402787825 */ /* 0x040fe400078e02e4 */
[----:B------:R-:W4:Y:S02]  /*1c8b0*/  LDL.LU.64 R228, [R1+0x3e8] ;  /* 0x0003e80001e47983 */ /* 0x000f240000300a00 */
[C---:B-----5:R-:W-:Y:S02]  /*1c8c0*/  IMAD.WIDE R44, R2.reuse, 0x4, R6 ;  /* 0x00000004022c7825 */ /* 0x060fe400078e0206 */
[----:B------:R-:W5:Y:S02]  /*1c8d0*/  LDL.LU.64 R6, [R1+0x3f0] ;  /* 0x0003f00001067983 */ /* 0x000f640000300a00 */
[----:B--2---:R-:W-:-:S02]  /*1c8e0*/  IMAD.WIDE R46, R2, 0x4, R244 ;  /* 0x00000004022e7825 */ /* 0x004fc400078e02f4 */
[----:B------:R-:W2:Y:S04]  /*1c8f0*/  LDL.LU.64 R244, [R1+0x3f8] ;  /* 0x0003f80001f47983 */ /* 0x000ea80000300a00 */
[----:B------:R-:W2:Y:S01]  /*1c900*/  LDL.LU.64 R234, [R1+0x400] ;  /* 0x0004000001ea7983 */ /* 0x000ea20000300a00 */
[----:B------:R-:W-:-:S03]  /*1c910*/  IMAD.WIDE R50, R2, 0x4, R238 ;  /* 0x0000000402327825 */ /* 0x000fc600078e02ee */
[----:B------:R-:W2:Y:S01]  /*1c920*/  LDL.LU.64 R238, [R1+0x408] ;  /* 0x0004080001ee7983 */ /* 0x000ea20000300a00 */
[----:B------:R-:W-:-:S03]  /*1c930*/  IMAD.WIDE R116, R2, 0x4, R242 ;  /* 0x0000000402747825 */ /* 0x000fc600078e02f2 */
[----:B------:R-:W2:Y:S01]  /*1c940*/  LDL.LU.64 R242, [R1+0x410] ;  /* 0x0004100001f27983 */ /* 0x000ea20000300a00 */
[----:B------:R-:W-:-:S03]  /*1c950*/  IMAD.WIDE R114, R2, 0x4, R250 ;  /* 0x0000000402727825 */ /* 0x000fc600078e02fa */
[----:B------:R-:W2:Y:S01]  /*1c960*/  LDL.LU.64 R250, [R1+0x418] ;  /* 0x0004180001fa7983 */ /* 0x000ea20000300a00 */
[----:B------:R-:W-:-:S03]  /*1c970*/  IMAD.WIDE R112, R2, 0x4, R8 ;  /* 0x0000000402707825 */ /* 0x000fc600078e0208 */
[----:B------:R-:W2:Y:S04]  /*1c980*/  LDL.LU.64 R62, [R1+0x420] ;  /* 0x00042000013e7983 */ /* 0x000ea80000300a00 */
[----:B------:R-:W2:Y:S04]  /*1c990*/  LDL.LU.64 R60, [R1+0x428] ;  /* 0x00042800013c7983 */ /* 0x000ea80000300a00 */
[----:B------:R-:W2:Y:S04]  /*1c9a0*/  LDL.LU.64 R52, [R1+0x430] ;  /* 0x0004300001347983 */ /* 0x000ea80000300a00 */
[----:B------:R-:W2:Y:S01]  /*1c9b0*/  LDL.LU.64 R8, [R1+0x438] ;  /* 0x0004380001087983 */ /* 0x000ea20000300a00 */
[----:B------:R-:W-:-:S03]  /*1c9c0*/  IMAD.WIDE R110, R2, 0x4, R4 ;  /* 0x00000004026e7825 */ /* 0x000fc600078e0204 */
[----:B------:R-:W2:Y:S04]  /*1c9d0*/  LDL.LU.64 R58, [R1+0x440] ;  /* 0x00044000013a7983 */ /* 0x000ea80000300a00 */
[----:B------:R-:W2:Y:S01]  /*1c9e0*/  LDL.LU.64 R4, [R1+0x448] ;  /* 0x0004480001047983 */ /* 0x000ea20000300a00 */
[----:B------:R-:W-:-:S04]  /*1c9f0*/  IMAD.WIDE R108, R2, 0x4, R232 ;  /* 0x00000004026c7825 */ /* 0x000fc800078e02e8 */
[----:B------:R-:W-:-:S04]  /*1ca00*/  IMAD.WIDE R64, R2, 0x4, R236 ;  /* 0x0000000402407825 */ /* 0x000fc800078e02ec */
[----:B------:R-:W-:-:S04]  /*1ca10*/  IMAD.WIDE R66, R2, 0x4, R248 ;  /* 0x0000000402427825 */ /* 0x000fc800078e02f8 */
[C---:B---3--:R-:W-:Y:S02]  /*1ca20*/  IMAD.WIDE R68, R2.reuse, 0x4, R246 ;  /* 0x0000000402447825 */ /* 0x048fe400078e02f6 */
[----:B------:R-:W3:Y:S04]  /*1ca30*/  LDL.LU.64 R246, [R1+0x450] ;  /* 0x0004500001f67983 */ /* 0x000ee80000300a00 */
[----:B------:R-:W3:Y:S04]  /*1ca40*/  LDL.LU.64 R56, [R1+0x458] ;  /* 0x0004580001387983 */ /* 0x000ee80000300a00 */
[----:B------:R-:W3:Y:S01]  /*1ca50*/  LDL.LU.64 R230, [R1+0x460] ;  /* 0x0004600001e67983 */ /* 0x000ee20000300a00 */
[----:B----4-:R-:W-:-:S03]  /*1ca60*/  IMAD.WIDE R72, R2, 0x4, R228 ;  /* 0x0000000402487825 */ /* 0x010fc600078e02e4 */
[----:B------:R-:W4:Y:S04]  /*1ca70*/  LDL.LU.64 R232, [R1+0x468] ;  /* 0x0004680001e87983 */ /* 0x000f280000300a00 */
[----:B------:R-:W4:Y:S01]  /*1ca80*/  LDL.LU.64 R228, [R1+0x470] ;  /* 0x0004700001e47983 */ /* 0x000f220000300a00 */
[----:B------:R-:W-:-:S04]  /*1ca90*/  IMAD.WIDE R70, R2, 0x4, R240 ;  /* 0x0000000402467825 */ /* 0x000fc800078e02f0 */
[C---:B-----5:R-:W-:Y:S02]  /*1caa0*/  IMAD.WIDE R74, R2.reuse, 0x4, R6 ;  /* 0x00000004024a7825 */ /* 0x060fe400078e0206 */
[----:B------:R-:W5:Y:S04]  /*1cab0*/  LDL.LU.64 R6, [R1+0x478] ;  /* 0x0004780001067983 */ /* 0x000f680000300a00 */
[----:B------:R-:W5:Y:S01]  /*1cac0*/  LDL.LU.64 R236, [R1+0x480] ;  /* 0x0004800001ec7983 */ /* 0x000f620000300a00 */
[----:B--2---:R-:W-:-:S03]  /*1cad0*/  IMAD.WIDE R76, R2, 0x4, R244 ;  /* 0x00000004024c7825 */ /* 0x004fc600078e02f4 */
[----:B------:R-:W2:Y:S04]  /*1cae0*/  LDL.LU.64 R248, [R1+0x488] ;  /* 0x0004880001f87983 */ /* 0x000ea80000300a00 */
[----:B------:R-:W2:Y:S01]  /*1caf0*/  LDL.LU.64 R240, [R1+0x490] ;  /* 0x0004900001f07983 */ /* 0x000ea20000300a00 */
[----:B------:R-:W-:-:S03]  /*1cb00*/  IMAD.WIDE R78, R2, 0x4, R234 ;  /* 0x00000004024e7825 */ /* 0x000fc600078e02ea */
[----:B------:R-:W2:Y:S04]  /*1cb10*/  LDL.LU.64 R244, [R1+0x498] ;  /* 0x0004980001f47983 */ /* 0x000ea80000300a00 */
[----:B------:R-:W2:Y:S01]  /*1cb20*/  LDL.LU.64 R54, [R1+0x4a0] ;  /* 0x0004a00001367983 */ /* 0x000ea20000300a00 */
[----:B------:R-:W-:-:S03]  /*1cb30*/  IMAD.WIDE R80, R2, 0x4, R238 ;  /* 0x0000000402507825 */ /* 0x000fc600078e02ee */
        /* <DEDUP_REMOVED lines=12> */
[----:B------:R-:W-:-:S04]  /*1cc00*/  IMAD.WIDE R94, R2, 0x4, R58 ;  /* 0x00000004025e7825 */ /* 0x000fc800078e023a */
[C---:B---3--:R-:W-:Y:S02]  /*1cc10*/  IMAD.WIDE R98, R2.reuse, 0x4, R246 ;  /* 0x0000000402627825 */ /* 0x048fe400078e02f6 */
[----:B------:R-:W3:Y:S02]  /*1cc20*/  LDL.LU.64 R246, [R1+0x4e0] ;  /* 0x0004e00001f67983 */ /* 0x000ee40000300a00 */
[C---:B------:R-:W-:Y:S02]  /*1cc30*/  IMAD.WIDE R102, R2.reuse, 0x4, R230 ;  /* 0x0000000402667825 */ /* 0x040fe400078e02e6 */
[----:B------:R-:W3:Y:S02]  /*1cc40*/  LDL.LU.64 R230, [R1+0x4e8] ;  /* 0x0004e80001e67983 */ /* 0x000ee40000300a00 */
[----:B----4-:R-:W-:-:S04]  /*1cc50*/  IMAD.WIDE R106, R2, 0x4, R228 ;  /* 0x00000004026a7825 */ /* 0x010fc800078e02e4 */
[----:B------:R-:W-:-:S04]  /*1cc60*/  IMAD.WIDE R104, R2, 0x4, R232 ;  /* 0x0000000402687825 */ /* 0x000fc800078e02e8 */
[C---:B-----5:R-:W-:Y:S02]  /*1cc70*/  IMAD.WIDE R228, R2.reuse, 0x4, R6 ;  /* 0x0000000402e47825 */ /* 0x060fe400078e0206 */
[----:B------:R-:W4:Y:S02]  /*1cc80*/  LDL.LU.64 R6, [R1+0x4f0] ;  /* 0x0004f00001067983 */ /* 0x000f240000300a00 */
[C---:B------:R-:W-:Y:S02]  /*1cc90*/  IMAD.WIDE R232, R2.reuse, 0x4, R236 ;  /* 0x0000000402e87825 */ /* 0x040fe400078e02ec */
[----:B------:R-:W5:Y:S02]  /*1cca0*/  LDL.LU.64 R58, [R1+0x4f8] ;  /* 0x0004f800013a7983 */ /* 0x000f640000300a00 */
[C---:B--2---:R-:W-:Y:S02]  /*1ccb0*/  IMAD.WIDE R236, R2.reuse, 0x4, R248 ;  /* 0x0000000402ec7825 */ /* 0x044fe400078e02f8 */
[----:B------:R-:W2:Y:S02]  /*1ccc0*/  LDL.LU.64 R248, [R1+0x500] ;  /* 0x0005000001f87983 */ /* 0x000ea40000300a00 */
[----:B------:R-:W-:-:S04]  /*1ccd0*/  IMAD.WIDE R10, R2, 0x4, R54 ;  /* 0x00000004020a7825 */ /* 0x000fc800078e0236 */
[C---:B------:R-:W-:Y:S02]  /*1cce0*/  IMAD.WIDE R202, R2.reuse, 0x4, R234 ;  /* 0x0000000402ca7825 */ /* 0x040fe400078e02ea */
[----:B------:R-:W2:Y:S04]  /*1ccf0*/  LDL.LU.64 R234, [R1+0x508] ;  /* 0x0005080001ea7983 */ /* 0x000ea80000300a00 */
[----:B------:R1:W-:Y:S02]  /*1cd00*/  STL.64 [R1+0x8], R10 ;  /* 0x0000080a01007387 */ /* 0x0003e40000100a00 */
[C---:B-1----:R-:W-:Y:S02]  /*1cd10*/  IMAD.WIDE R10, R2.reuse, 0x4, R238 ;  /* 0x00000004020a7825 */ /* 0x042fe400078e02ee */
[----:B------:R-:W2:Y:S02]  /*1cd20*/  LDL.LU.64 R238, [R1+0x510] ;  /* 0x0005100001ee7983 */ /* 0x000ea40000300a00 */
[----:B------:R-:W-:-:S02]  /*1cd30*/  IMAD.WIDE R174, R2, 0x4, R242 ;  /* 0x0000000402ae7825 */ /* 0x000fc400078e02f2 */
[----:B------:R1:W-:Y:S02]  /*1cd40*/  STL.64 [R1+0x28], R10 ;  /* 0x0000280a01007387 */ /* 0x0003e40000100a00 */
[C---:B------:R-:W-:Y:S02]  /*1cd50*/  IMAD.WIDE R188, R2.reuse, 0x4, R250 ;  /* 0x0000000402bc7825 */ /* 0x040fe400078e02fa */
[----:B------:R-:W2:Y:S02]  /*1cd60*/  LDL.LU.64 R242, [R1+0x518] ;  /* 0x0005180001f27983 */ /* 0x000ea40000300a00 */
[C---:B------:R-:W-:Y:S02]  /*1cd70*/  IMAD.WIDE R100, R2.reuse, 0x4, R56 ;  /* 0x0000000402647825 */ /* 0x040fe400078e0238 */
[----:B------:R-:W2:Y:S04]  /*1cd80*/  LDL.LU.64 R250, [R1+0x520] ;  /* 0x0005200001fa7983 */ /* 0x000ea80000300a00 */
[----:B------:R-:W-:Y:S01]  /*1cd90*/  STL.64 [R1+0x18], R202 ;  /* 0x000018ca01007387 */ /* 0x000fe20000100a00 */
[----:B-1----:R-:W-:-:S03]  /*1cda0*/  IMAD.WIDE R10, R2, 0x4, R8 ;  /* 0x00000004020a7825 */ /* 0x002fc600078e0208 */
[----:B------:R-:W-:Y:S04]  /*1cdb0*/  STL.64 [R1+0x38], R174 ;  /* 0x000038ae01007387 */ /* 0x000fe80000100a00 */
[----:B------:R-:W2:Y:S04]  /*1cdc0*/  LDL.LU.64 R56, [R1+0x528] ;  /* 0x0005280001387983 */ /* 0x000ea80000300a00 */
[----:B------:R-:W2:Y:S01]  /*1cdd0*/  LDL.LU.64 R8, [R1+0x530] ;  /* 0x0005300001087983 */ /* 0x000ea20000300a00 */
[----:B------:R-:W-:-:S03]  /*1cde0*/  IMAD.WIDE R172, R2, 0x4, R4 ;  /* 0x0000000402ac7825 */ /* 0x000fc600078e0204 */
[----:B------:R-:W-:Y:S04]  /*1cdf0*/  STL.64 [R1+0x68], R10 ;  /* 0x0000680a01007387 */ /* 0x000fe80000100a00 */
[----:B------:R-:W-:Y:S04]  /*1ce00*/  STL.64 [R1+0x48], R188 ;  /* 0x000048bc01007387 */ /* 0x000fe80000100a00 */
[----:B------:R-:W2:Y:S04]  /*1ce10*/  LDL.LU.64 R54, [R1+0x538] ;  /* 0x0005380001367983 */ /* 0x000ea80000300a00 */
[----:B------:R-:W2:Y:S01]  /*1ce20*/  LDL.LU.64 R4, [R1+0x540] ;  /* 0x0005400001047983 */ /* 0x000ea20000300a00 */
[----:B------:R-:W-:-:S04]  /*1ce30*/  IMAD.WIDE R200, R2, 0x4, R52 ;  /* 0x0000000402c87825 */ /* 0x000fc800078e0234 */
[C---:B---3--:R-:W-:Y:S02]  /*1ce40*/  IMAD.WIDE R186, R2.reuse, 0x4, R246 ;  /* 0x0000000402ba7825 */ /* 0x048fe400078e02f6 */
[----:B------:R-:W3:Y:S04]  /*1ce50*/  LDL.LU.64 R246, [R1+0x548] ;  /* 0x0005480001f67983 */ /* 0x000ee80000300a00 */
[----:B------:R-:W-:Y:S04]  /*1ce60*/  STL.64 [R1+0x58], R200 ;  /* 0x000058c801007387 */ /* 0x000fe80000100a00 */
[----:B------:R-:W-:Y:S01]  /*1ce70*/  STL.64 [R1+0x78], R172 ;  /* 0x000078ac01007387 */ /* 0x000fe20000100a00 */
[----:B------:R-:W-:-:S03]  /*1ce80*/  IMAD.WIDE R198, R2, 0x4, R230 ;  /* 0x0000000402c67825 */ /* 0x000fc600078e02e6 */
[----:B------:R-:W3:Y:S04]  /*1ce90*/  LDL.LU.64 R52, [R1+0x550] ;  /* 0x0005500001347983 */ /* 0x000ee80000300a00 */
[----:B------:R-:W3:Y:S01]  /*1cea0*/  LDL.LU.64 R230, [R1+0x558] ;  /* 0x0005580001e67983 */ /* 0x000ee20000300a00 */
[----:B----4-:R-:W-:-:S04]  /*1ceb0*/  IMAD.WIDE R6, R2, 0x4, R6 ;  /* 0x0000000402067825 */ /* 0x010fc800078e0206 */
[C---:B-----5:R-:W-:Y:S01]  /*1cec0*/  IMAD.WIDE R170, R2.reuse, 0x4, R58 ;  /* 0x0000000402aa7825 */ /* 0x060fe200078e023a */
[----:B------:R1:W-:Y:S03]  /*1ced0*/  STL.64 [R1+0xa8], R6 ;  /* 0x0000a80601007387 */ /* 0x0003e60000100a00 */
[C---:B--2---:R-:W-:Y:S01]  /*1cee0*/  IMAD.WIDE R184, R2.reuse, 0x4, R248 ;  /* 0x0000000402b87825 */ /* 0x044fe200078e02f8 */
[----:B-1----:R-:W2:Y:S04]  /*1cef0*/  LDL.LU.64 R6, [R1+0x560] ;  /* 0x0005600001067983 */ /* 0x002ea80000300a00 */
[----:B------:R-:W-:Y:S04]  /*1cf00*/  STL.64 [R1+0x88], R186 ;  /* 0x000088ba01007387 */ /* 0x000fe80000100a00 */
[----:B------:R-:W4:Y:S01]  /*1cf10*/  LDL.LU.64 R248, [R1+0x568] ;  /* 0x0005680001f87983 */ /* 0x000f220000300a00 */
[----:B------:R-:W-:-:S03]  /*1cf20*/  IMAD.WIDE R154, R2, 0x4, R234 ;  /* 0x00000004029a7825 */ /* 0x000fc600078e02ea */
[----:B------:R-:W-:Y:S04]  /*1cf30*/  STL.64 [R1+0x98], R198 ;  /* 0x000098c601007387 */ /* 0x000fe80000100a00 */
[----:B------:R-:W-:Y:S04]  /*1cf40*/  STL.64 [R1+0xb8], R170 ;  /* 0x0000b8aa01007387 */ /* 0x000fe80000100a00 */
[----:B------:R-:W5:Y:S01]  /*1cf50*/  LDL.LU.64 R234, [R1+0x570] ;  /* 0x0005700001ea7983 */ /* 0x000f620000300a00 */
[----:B------:R-:W-:-:S03]  /*1cf60*/  IMAD.WIDE R10, R2, 0x4, R238 ;  /* 0x00000004020a7825 */ /* 0x000fc600078e02ee */
[----:B------:R-:W-:Y:S04]  /*1cf70*/  STL.64 [R1+0xc8], R184 ;  /* 0x0000c8b801007387 */ /* 0x000fe80000100a00 */
[----:B------:R1:W-:Y:S04]  /*1cf80*/  STL.64 [R1+0xe8], R10 ;  /* 0x0000e80a01007387 */ /* 0x0003e80000100a00 */
[----:B------:R-:W5:Y:S01]  /*1cf90*/  LDL.LU.64 R238, [R1+0x578] ;  /* 0x0005780001ee7983 */ /* 0x000f620000300a00 */
[----:B------:R-:W-:-:S03]  /*1cfa0*/  IMAD.WIDE R162, R2, 0x4, R242 ;  /* 0x0000000402a27825 */ /* 0x000fc600078e02f2 */
[----:B------:R-:W5:Y:S01]  /*1cfb0*/  LDL.LU.64 R242, [R1+0x580] ;  /* 0x0005800001f27983 */ /* 0x000f620000300a00 */
[----:B------:R-:W-:-:S03]  /*1cfc0*/  IMAD.WIDE R166, R2, 0x4, R250 ;  /* 0x0000000402a67825 */ /* 0x000fc600078e02fa */
[----:B------:R-:W5:Y:S04]  /*1cfd0*/  LDL.LU.64 R250, [R1+0x588] ;  /* 0x0005880001fa7983 */ /* 0x000f680000300a00 */
[----:B------:R-:W-:Y:S04]  /*1cfe0*/  STL.64 [R1+0xd8], R154 ;  /* 0x0000d89a01007387 */ /* 0x000fe80000100a00 */
[----:B------:R-:W-:Y:S01]  /*1cff0*/  STL.64 [R1+0xf8], R162 ;  /* 0x0000f8a201007387 */ /* 0x000fe20000100a00 */
[----:B-1----:R-:W-:-:S03]  /*1d000*/  IMAD.WIDE R10, R2, 0x4, R8 ;  /* 0x00000004020a7825 */ /* 0x002fc600078e0208 */
[----:B------:R-:W5:Y:S01]  /*1d010*/  LDL.LU.64 R8, [R1+0x590] ;  /* 0x0005900001087983 */ /* 0x000f620000300a00 */
[----:B------:R-:W-:-:S03]  /*1d020*/  IMAD.WIDE R138, R2, 0x4, R56 ;  /* 0x00000004028a7825 */ /* 0x000fc600078e0238 */
[----:B------:R-:W-:Y:S04]  /*1d030*/  STL.64 [R1+0x108], R166 ;  /* 0x000108a601007387 */ /* 0x000fe80000100a00 */
[----:B------:R1:W-:Y:S04]  /*1d040*/  STL.64 [R1+0x128], R10 ;  /* 0x0001280a01007387 */ /* 0x0003e80000100a00 */
[----:B------:R-:W-:Y:S01]  /*1d050*/  STL.64 [R1+0x118], R138 ;  /* 0x0001188a01007387 */ /* 0x000fe20000100a00 */
[----:B------:R-:W-:-:S03]  /*1d060*/  IMAD.WIDE R150, R2, 0x4, R4 ;  /* 0x0000000402967825 */ /* 0x000fc600078e0204 */
[----:B------:R-:W5:Y:S01]  /*1d070*/  LDL.LU.64 R4, [R1+0x598] ;  /* 0x0005980001047983 */ /* 0x000f620000300a00 */
[----:B------:R-:W-:-:S04]  /*1d080*/  IMAD.WIDE R146, R2, 0x4, R54 ;  /* 0x0000000402927825 */ /* 0x000fc800078e0236 */
[C---:B---3--:R-:W-:Y:S02]  /*1d090*/  IMAD.WIDE R122, R2.reuse, 0x4, R246 ;  /* 0x00000004027a7825 */ /* 0x048fe400078e02f6 */
[----:B------:R-:W3:Y:S04]  /*1d0a0*/  LDL.LU.64 R246, [R1+0x5a0] ;  /* 0x0005a00001f67983 */ /* 0x000ee80000300a00 */
[----:B------:R-:W-:Y:S01]  /*1d0b0*/  STL.64 [R1+0x138], R146 ;  /* 0x0001389201007387 */ /* 0x000fe20000100a00 */
[----:B-1----:R-:W-:-:S03]  /*1d0c0*/  IMAD.WIDE R10, R2, 0x4, R52 ;  /* 0x00000004020a7825 */ /* 0x002fc600078e0234 */
[----:B------:R-:W-:Y:S04]  /*1d0d0*/  STL.64 [R1+0x148], R150 ;  /* 0x0001489601007387 */ /* 0x000fe80000100a00 */
[----:B------:R1:W-:Y:S01]  /*1d0e0*/  STL.64 [R1+0x168], R10 ;  /* 0x0001680a01007387 */ /* 0x0003e20000100a00 */
[----:B------:R-:W-:-:S04]  /*1d0f0*/  IMAD.WIDE R130, R2, 0x4, R230 ;  /* 0x0000000402827825 */ /* 0x000fc800078e02e6 */
[C---:B--2---:R-:W-:Y:S02]  /*1d100*/  IMAD.WIDE R134, R2.reuse, 0x4, R6 ;  /* 0x0000000402867825 */ /* 0x044fe400078e0206 */
[----:B------:R-:W2:Y:S04]  /*1d110*/  LDL.LU.64 R6, [R1+0x5a8] ;  /* 0x0005a80001067983 */ /* 0x000ea80000300a00 */
[----:B------:R-:W-:Y:S04]  /*1d120*/  STL.64 [R1+0x158], R122 ;  /* 0x0001587a01007387 */ /* 0x000fe80000100a00 */
[----:B------:R-:W2:Y:S01]  /*1d130*/  LDL.LU.64 R12, [R1+0x5b0] ;  /* 0x0005b000010c7983 */ /* 0x000ea20000300a00 */
[----:B----4-:R-:W-:-:S03]  /*1d140*/  IMAD.WIDE R30, R2, 0x4, R248 ;  /* 0x00000004021e7825 */ /* 0x010fc600078e02f8 */
[----:B-1----:R-:W4:Y:S04]  /*1d150*/  LDL.LU.64 R10, [R1+0x5b8] ;  /* 0x0005b800010a7983 */ /* 0x002f280000300a00 */
[----:B------:R-:W4:Y:S01]  /*1d160*/  LDL.LU.64 R248, [R1+0x5c0] ;  /* 0x0005c00001f87983 */ /* 0x000f220000300a00 */
[----:B-----5:R-:W-:-:S03]  /*1d170*/  IMAD.WIDE R14, R2, 0x4, R234 ;  /* 0x00000004020e7825 */ /* 0x020fc600078e02ea */
[----:B------:R-:W-:Y:S04]  /*1d180*/  STL.64 [R1+0x178], R130 ;  /* 0x0001788201007387 */ /* 0x000fe80000100a00 */
[----:B------:R-:W5:Y:S04]  /*1d190*/  LDL.LU.64 R230, [R1+0x5c8] ;  /* 0x0005c80001e67983 */ /* 0x000f680000300a00 */
[----:B------:R-:W-:Y:S04]  /*1d1a0*/  STL.64 [R1+0x188], R134 ;  /* 0x0001888601007387 */ /* 0x000fe80000100a00 */
[----:B------:R-:W-:Y:S01]  /*1d1b0*/  STL.64 [R1+0x1a8], R14 ;  /* 0x0001a80e01007387 */ /* 0x000fe20000100a00 */
[----:B------:R-:W-:-:S03]  /*1d1c0*/  IMAD.WIDE R34, R2, 0x4, R238 ;  /* 0x0000000402227825 */ /* 0x000fc600078e02ee */
[----:B------:R-:W5:Y:S01]  /*1d1d0*/  LDL.LU.64 R238, [R1+0x5d0] ;  /* 0x0005d00001ee7983 */ /* 0x000f620000300a00 */
[----:B------:R-:W-:-:S03]  /*1d1e0*/  IMAD.WIDE R86, R2, 0x4, R62 ;  /* 0x0000000402567825 */ /* 0x000fc600078e023e */
[----:B------:R-:W-:Y:S01]  /*1d1f0*/  STL.64 [R1+0x198], R30 ;  /* 0x0001981e01007387 */ /* 0x000fe20000100a00 */
[----:B------:R-:W-:-:S03]  /*1d200*/  IMAD.WIDE R88, R2, 0x4, R60 ;  /* 0x0000000402587825 */ /* 0x000fc600078e023c */
[----:B------:R-:W5:Y:S04]  /*1d210*/  LDL.LU.64 R62, [R1+0x5d8] ;  /* 0x0005d800013e7983 */ /* 0x000f680000300a00 */
[----:B------:R-:W5:Y:S04]  /*1d220*/  LDL.LU.64 R60, [R1+0x5e0] ;  /* 0x0005e000013c7983 */ /* 0x000f680000300a00 */
[----:B------:R-:W5:Y:S01]  /*1d230*/  LDL.LU.64 R58, [R1+0x5e8] ;  /* 0x0005e800013a7983 */ /* 0x000f620000300a00 */
[----:B------:R-:W-:-:S03]  /*1d240*/  IMAD.WIDE R8, R2, 0x4, R8 ;  /* 0x0000000402087825 */ /* 0x000fc600078e0208 */
[----:B------:R-:W-:Y:S01]  /*1d250*/  STL.64 [R1+0x1b8], R34 ;  /* 0x0001b82201007387 */ /* 0x000fe20000100a00 */
[----:B------:R-:W-:-:S03]  /*1d260*/  IMAD.WIDE R36, R2, 0x4, R242 ;  /* 0x0000000402247825 */ /* 0x000fc600078e02f2 */
[----:B------:R-:W5:Y:S01]  /*1d270*/  LDL.LU.64 R56, [R1+0x5f0] ;  /* 0x0005f00001387983 */ /* 0x000f620000300a00 */
[----:B------:R-:W-:-:S03]  /*1d280*/  IMAD.WIDE R22, R2, 0x4, R250 ;  /* 0x0000000402167825 */ /* 0x000fc600078e02fa */
[----:B------:R-:W5:Y:S04]  /*1d290*/  LDL.LU.64 R54, [R1+0x5f8] ;  /* 0x0005f80001367983 */ /* 0x000f680000300a00 */
[----:B------:R1:W-:Y:S04]  /*1d2a0*/  STL.64 [R1+0x1e8], R8 ;  /* 0x0001e80801007387 */ /* 0x0003e80000100a00 */
[----:B------:R-:W5:Y:S04]  /*1d2b0*/  LDL.LU.64 R52, [R1+0x600] ;  /* 0x0006000001347983 */ /* 0x000f680000300a00 */
[----:B------:R-:W-:Y:S01]  /*1d2c0*/  STL.64 [R1+0x1c8], R36 ;  /* 0x0001c82401007387 */ /* 0x000fe20000100a00 */
[----:B------:R-:W-:-:S03]  /*1d2d0*/  IMAD.WIDE R26, R2, 0x4, R4 ;  /* 0x00000004021a7825 */ /* 0x000fc600078e0204 */
[----:B------:R-:W5:Y:S04]  /*1d2e0*/  LDL.LU.64 R234, [R1+0x608] ;  /* 0x0006080001ea7983 */ /* 0x000f680000300a00 */
[----:B-1----:R-:W5:Y:S04]  /*1d2f0*/  LDL.LU.64 R8, [R1+0x610] ;  /* 0x0006100001087983 */ /* 0x002f680000300a00 */
[----:B------:R-:W5:Y:S04]  /*1d300*/  LDL.LU.64 R242, [R1+0x618] ;  /* 0x0006180001f27983 */ /* 0x000f680000300a00 */
[----:B------:R-:W5:Y:S04]  /*1d310*/  LDL.LU.64 R250, [R1+0x620] ;  /* 0x0006200001fa7983 */ /* 0x000f680000300a00 */
[----:B------:R-:W-:Y:S01]  /*1d320*/  STL.64 [R1+0x1d8], R22 ;  /* 0x0001d81601007387 */ /* 0x000fe20000100a00 */
[----:B---3--:R-:W-:-:S03]  /*1d330*/  IMAD.WIDE R4, R2, 0x4, R246 ;  /* 0x0000000402047825 */ /* 0x008fc600078e02f6 */
[----:B------:R-:W3:Y:S04]  /*1d340*/  LDL.LU.64 R246, [R1+0x628] ;  /* 0x0006280001f67983 */ /* 0x000ee80000300a00 */
[----:B------:R-:W-:Y:S04]  /*1d350*/  STL.64 [R1+0x1f8], R26 ;  /* 0x0001f81a01007387 */ /* 0x000fe80000100a00 */
[----:B------:R-:W-:Y:S01]  /*1d360*/  STL.64 [R1+0x208], R4 ;  /* 0x0002080401007387 */ /* 0x000fe20000100a00 */
[----:B--2---:R-:W-:-:S04]  /*1d370*/  IMAD.WIDE R6, R2, 0x4, R6 ;  /* 0x0000000402067825 */ /* 0x004fc800078e0206 */
[----:B------:R-:W-:-:S04]  /*1d380*/  IMAD.WIDE R12, R2, 0x4, R12 ;  /* 0x00000004020c7825 */ /* 0x000fc800078e020c */
[C---:B----4-:R-:W-:Y:S01]  /*1d390*/  IMAD.WIDE R18, R2.reuse, 0x4, R10 ;  /* 0x0000000402127825 */ /* 0x050fe200078e020a */
[----:B------:R-:W-:Y:S03]  /*1d3a0*/  STL.64 [R1+0x228], R12 ;  /* 0x0002280c01007387 */ /* 0x000fe60000100a00 */
[C---:B------:R-:W-:Y:S02]  /*1d3b0*/  IMAD.WIDE R28, R2.reuse, 0x4, R248 ;  /* 0x00000004021c7825 */ /* 0x040fe400078e02f8 */
[----:B------:R-:W2:Y:S04]  /*1d3c0*/  LDL.LU.64 R248, [R1+0x630] ;  /* 0x0006300001f87983 */ /* 0x000ea80000300a00 */
[----:B------:R-:W-:Y:S01]  /*1d3d0*/  STL.64 [R1+0x218], R6 ;  /* 0x0002180601007387 */ /* 0x000fe20000100a00 */
[----:B-----5:R-:W-:-:S03]  /*1d3e0*/  IMAD.WIDE R14, R2, 0x4, R230 ;  /* 0x00000004020e7825 */ /* 0x020fc600078e02e6 */
[----:B------:R-:W-:Y:S04]  /*1d3f0*/  STL.64 [R1+0x238], R18 ;  /* 0x0002381201007387 */ /* 0x000fe80000100a00 */
[----:B------:R-:W4:Y:S01]  /*1d400*/  LDL.LU.64 R230, [R1+0x638] ;  /* 0x0006380001e67983 */ /* 0x000f220000300a00 */
[----:B------:R-:W-:-:S03]  /*1d410*/  IMAD.WIDE R10, R2, 0x4, R238 ;  /* 0x00000004020a7825 */ /* 0x000fc600078e02ee */
[----:B------:R-:W5:Y:S04]  /*1d420*/  LDL.LU.64 R238, [R1+0x648] ;  /* 0x0006480001ee7983 */ /* 0x000f680000300a00 */
[----:B------:R1:W-:Y:S04]  /*1d430*/  STL.64 [R1+0x268], R10 ;  /* 0x0002680a01007387 */ /* 0x0003e80000100a00 */
[----:B------:R-:W-:Y:S01]  /*1d440*/  STL.64 [R1+0x248], R28 ;  /* 0x0002481c01007387 */ /* 0x000fe20000100a00 */
[----:B------:R-:W-:-:S03]  /*1d450*/  IMAD.WIDE R20, R2, 0x4, R60 ;  /* 0x0000000402147825 */ /* 0x000fc600078e023c */
[----:B------:R-:W-:Y:S01]  /*1d460*/  STL.64 [R1+0x258], R14 ;  /* 0x0002580e01007387 */ /* 0x000fe20000100a00 */
[----:B-1----:R-:W-:-:S04]  /*1d470*/  IMAD.WIDE R10, R2, 0x4, R62 ;  /* 0x00000004020a7825 */ /* 0x002fc800078e023e */
[C---:B------:R-:W-:Y:S01]  /*1d480*/  IMAD.WIDE R12, R2.reuse, 0x4, R56 ;  /* 0x00000004020c7825 */ /* 0x040fe200078e0238 */
[----:B------:R-:W-:Y:S03]  /*1d490*/  STL.64 [R1+0x270], R10 ;  /* 0x0002700a01007387 */ /* 0x000fe60000100a00 */
[C---:B------:R-:W-:Y:S01]  /*1d4a0*/  IMAD.WIDE R60, R2.reuse, 0x4, R58 ;  /* 0x00000004023c7825 */ /* 0x040fe200078e023a */
[----:B------:R-:W-:Y:S03]  /*1d4b0*/  STL.64 [R1+0x280], R20 ;  /* 0x0002801401007387 */ /* 0x000fe60000100a00 */
[C---:B------:R-:W-:Y:S01]  /*1d4c0*/  IMAD.WIDE R56, R2.reuse, 0x4, R54 ;  /* 0x0000000402387825 */ /* 0x040fe200078e0236 */
[----:B------:R1:W-:Y:S04]  /*1d4d0*/  STL.64 [R1+0x298], R12 ;  /* 0x0002980c01007387 */ /* 0x0003e80000100a00 */
[----:B------:R-:W-:Y:S04]  /*1d4e0*/  STL.64 [R1+0x290], R60 ;  /* 0x0002903c01007387 */ /* 0x000fe80000100a00 */
[----:B------:R-:W-:Y:S01]  /*1d4f0*/  STL.64 [R1+0x2a0], R56 ;  /* 0x0002a03801007387 */ /* 0x000fe20000100a00 */
[----:B-1----:R-:W-:-:S04]  /*1d500*/  IMAD.WIDE R12, R2, 0x4, R52 ;  /* 0x00000004020c7825 */ /* 0x002fc800078e0234 */
[C---:B------:R-:W-:Y:S01]  /*1d510*/  IMAD.WIDE R52, R2.reuse, 0x4, R234 ;  /* 0x0000000402347825 */ /* 0x040fe200078e02ea */
[----:B------:R-:W-:Y:S03]  /*1d520*/  STL.64 [R1+0x2a8], R12 ;  /* 0x0002a80c01007387 */ /* 0x000fe60000100a00 */
[----:B------:R-:W-:-:S04]  /*1d530*/  IMAD.WIDE R234, R2, 0x4, R242 ;  /* 0x0000000402ea7825 */ /* 0x000fc800078e02f2 */
[----:B------:R-:W-:-:S04]  /*1d540*/  IMAD.WIDE R8, R2, 0x4, R8 ;  /* 0x0000000402087825 */ /* 0x000fc800078e0208 */
[C---:B------:R-:W-:Y:S02]  /*1d550*/  IMAD.WIDE R58, R2.reuse, 0x4, R250 ;  /* 0x00000004023a7825 */ /* 0x040fe400078e02fa */
[----:B------:R-:W2:Y:S04]  /*1d560*/  LDL.LU.64 R250, [R1+0x640] ;  /* 0x0006400001fa7983 */ /* 0x000ea80000300a00 */
[----:B------:R-:W-:Y:S01]  /*1d570*/  STL.64 [R1+0x2b0], R52 ;  /* 0x0002b03401007387 */ /* 0x000fe20000100a00 */
[----:B---3--:R-:W-:-:S03]  /*1d580*/  IMAD.WIDE R242, R2, 0x4, R246 ;  /* 0x0000000402f27825 */ /* 0x008fc600078e02f6 */
[----:B------:R-:W3:Y:S04]  /*1d590*/  LDL.LU.64 R246, [R1+0x650] ;  /* 0x0006500001f67983 */ /* 0x000ee80000300a00 */
[----:B------:R-:W-:Y:S04]  /*1d5a0*/  STL.64 [R1+0x2c0], R234 ;  /* 0x0002c0ea01007387 */ /* 0x000fe80000100a00 */
[----:B------:R-:W-:Y:S04]  /*1d5b0*/  STL.64 [R1+0x2b8], R8 ;  /* 0x0002b80801007387 */ /* 0x000fe80000100a00 */
[----:B------:R-:W-:Y:S04]  /*1d5c0*/  STL.64 [R1+0x2c8], R58 ;  /* 0x0002c83a01007387 */ /* 0x000fe80000100a00 */
[----:B------:R4:W-:Y:S04]  /*1d5d0*/  STL.64 [R1+0x1cb0], R8 ;  /* 0x001cb00801007387 */ /* 0x0009e80000100a00 */
[----:B------:R-:W3:Y:S04]  /*1d5e0*/  LDL.64 R178, [R1+0x7e8] ;  /* 0x0007e80001b27983 */ /* 0x000ee80000100a00 */
[----:B------:R-:W3:Y:S04]  /*1d5f0*/  LDL.64 R222, [R1+0x7c0] ;  /* 0x0007c00001de7983 */ /* 0x000ee80000100a00 */
[----:B------:R-:W-:Y:S04]  /*1d600*/  STL.64 [R1+0x2d0], R242 ;  /* 0x0002d0f201007387 */ /* 0x000fe80000100a00 */
[----:B------:R-:W3:Y:S04]  /*1d610*/  LDL.64 R206, [R1+0x7a0] ;  /* 0x0007a00001ce7983 */ /* 0x000ee80000100a00 */
        /* <DEDUP_REMOVED lines=9> */
[----:B------:R-:W3:Y:S01]  /*1d6b0*/  LDL.64 R126, [R1+0x660] ;  /* 0x00066000017e7983 */ /* 0x000ee20000100a00 */
[----:B----4-:R-:W-:-:S03]  /*1d6c0*/  IMAD.WIDE R8, R2, 0x4, R230 ;  /* 0x0000000402087825 */ /* 0x010fc600078e02e6 */
[----:B------:R-:W4:Y:S01]  /*1d6d0*/  LDL.64 R32, [R1+0x1e0] ;  /* 0x0001e00001207983 */ /* 0x000f220000100a00 */
[----:B-----5:R-:W-:-:S03]  /*1d6e0*/  IMAD.WIDE R230, R2, 0x4, R238 ;  /* 0x0000000402e67825 */ /* 0x020fc600078e02ee */
[----:B------:R-:W5:Y:S04]  /*1d6f0*/  LDL.64 R24, [R1+0x1a0] ;  /* 0x0001a00001187983 */ /* 0x000f680000100a00 */
[----:B------:R-:W5:Y:S04]  /*1d700*/  LDL.64 R16, [R1+0x160] ;  /* 0x0001600001107983 */ /* 0x000f680000100a00 */
[----:B------:R-:W5:Y:S04]  /*1d710*/  LDL.64 R62, [R1+0x120] ;  /* 0x00012000013e7983 */ /* 0x000f680000100a00 */
[----:B------:R-:W5:Y:S04]  /*1d720*/  LDL.64 R54, [R1+0xe0] ;  /* 0x0000e00001367983 */ /* 0x000f680000100a00 */
[----:B------:R-:W5:Y:S01]  /*1d730*/  LDL.64 R238, [R1+0xa0] ;  /* 0x0000a00001ee7983 */ /* 0x000f620000100a00 */
[----:B--2---:R-:W-:-:S05]  /*1d740*/  IMAD.WIDE R248, R2, 0x4, R248 ;  /* 0x0000000402f87825 */ /* 0x004fca00078e02f8 */
[----:B------:R-:W-:Y:S04]  /*1d750*/  STL.64 [R1+0x2d8], R248 ;  /* 0x0002d8f801007387 */ /* 0x000fe80000100a00 */
[----:B------:R-:W-:Y:S04]  /*1d760*/  STL.64 [R1+0x2e0], R8 ;  /* 0x0002e00801007387 */ /* 0x000fe80000100a00 */
[----:B------:R1:W-:Y:S04]  /*1d770*/  STL.64 [R1+0x1cb8], R248 ;  /* 0x001cb8f801007387 */ /* 0x0003e80000100a00 */
[----:B-1----:R-:W2:Y:S04]  /*1d780*/  LDL.64 R248, [R1+0x20] ;  /* 0x0000200001f87983 */ /* 0x002ea80000100a00 */
[----:B------:R-:W-:Y:S01]  /*1d790*/  STL.64 [R1+0x2e8], R230 ;  /* 0x0002e8e601007387 */ /* 0x000fe20000100a00 */
[----:B------:R-:W-:-:S05]  /*1d7a0*/  IMAD.WIDE R250, R2, 0x4, R250 ;  /* 0x0000000402fa7825 */ /* 0x000fca00078e02fa */
[----:B------:R-:W-:Y:S01]  /*1d7b0*/  STL.64 [R1+0x2f0], R250 ;  /* 0x0002f0fa01007387 */ /* 0x000fe20000100a00 */
[----:B---3--:R-:W-:-:S03]  /*1d7c0*/  IMAD.WIDE R246, R2, 0x4, R246 ;  /* 0x0000000402f67825 */ /* 0x008fc600078e02f6 */
[----:B------:R-:W-:Y:S04]  /*1d7d0*/  LDGSTS.E [R0+0x20000], desc[UR4][R178.64], P0 ;  /* 0x20000000b2007fae */ /* 0x000fe80008121844 */
[----:B------:R-:W-:Y:S04]  /*1d7e0*/  LDGSTS.E [R0+0x20400], desc[UR4][R222.64], P0 ;  /* 0x20400000de007fae */ /* 0x000fe80008121844 */
[----:B------:R-:W3:Y:S04]  /*1d7f0*/  LDL.LU.64 R178, [R1+0x1e98] ;  /* 0x001e980001b27983 */ /* 0x000ee80000300a00 */
[----:B------:R-:W3:Y:S04]  /*1d800*/  LDL.LU.64 R222, [R1+0x1e90] ;  /* 0x001e900001de7983 */ /* 0x000ee80000300a00 */
[----:B------:R-:W-:Y:S04]  /*1d810*/  STL.64 [R1+0x2f8], R246 ;  /* 0x0002f8f601007387 */ /* 0x000fe80000100a00 */
[----:B------:R1:W-:Y:S04]  /*1d820*/  STL.64 [R1+0x1cc0], R246 ;  /* 0x001cc0f601007387 */ /* 0x0003e80000100a00 */
[----:B------:R-:W-:Y:S04]  /*1d830*/  LDGSTS.E [R0+0x20800], desc[UR4][R206.64], P0 ;  /* 0x20800000ce007fae */ /* 0x000fe80008121844 */
[----:B------:R-:W-:Y:S04]  /*1d840*/  LDGSTS.E [R0+0x20c00], desc[UR4][R190.64], P0 ;  /* 0x20c00000be007fae */ /* 0x000fe80008121844 */
[----:B-1----:R-:W2:Y:S04]  /*1d850*/  LDL.64 R246, [R1+0x60] ;  /* 0x0000600001f67983 */ /* 0x002ea80000100a00 */
[----:B------:R-:W3:Y:S04]  /*1d860*/  LDL.LU.64 R206, [R1+0x1e88] ;  /* 0x001e880001ce7983 */ /* 0x000ee80000300a00 */
[----:B------:R-:W3:Y:S04]  /*1d870*/  LDL.LU.64 R190, [R1+0x1e80] ;  /* 0x001e800001be7983 */ /* 0x000ee80000300a00 */
[----:B------:R-:W-:Y:S04]  /*1d880*/  LDGSTS.E [R0+0x21000], desc[UR4][R176.64], P0 ;  /* 0x21000000b0007fae */ /* 0x000fe80008121844 */
[----:B------:R-:W-:Y:S04]  /*1d890*/  LDGSTS.E [R0+0x21400], desc[UR4][R220.64], P0 ;  /* 0x21400000dc007fae */ /* 0x000fe80008121844 */
[----:B------:R-:W-:Y:S04]  /*1d8a0*/  LDGSTS.E [R0+0x21800], desc[UR4][R204.64], P0 ;  /* 0x21800000cc007fae */ /* 0x000fe80008121844 */
[----:B------:R-:W3:Y:S04]  /*1d8b0*/  LDL.LU.64 R176, [R1+0x1e78] ;  /* 0x001e780001b07983 */ /* 0x000ee80000300a00 */
        /* <DEDUP_REMOVED lines=14> */
[----:B----4-:R-:W-:Y:S04]  /*1d9a0*/  LDGSTS.E [R0+0x23400], desc[UR4][R32.64], P0 ;  /* 0x2340000020007fae */ /* 0x010fe80008121844 */
[----:B-----5:R-:W-:Y:S04]  /*1d9b0*/  LDGSTS.E [R0+0x23800], desc[UR4][R24.64], P0 ;  /* 0x2380000018007fae */ /* 0x020fe80008121844 */
[----:B------:R-:W-:Y:S04]  /*1d9c0*/  LDGSTS.E [R0+0x23c00], desc[UR4][R16.64], P0 ;  /* 0x23c0000010007fae */ /* 0x000fe80008121844 */
[----:B------:R-:W4:Y:S04]  /*1d9d0*/  LDL.LU.64 R32, [R1+0x1e30] ;  /* 0x001e300001207983 */ /* 0x000f280000300a00 */
[----:B------:R-:W5:Y:S04]  /*1d9e0*/  LDL.LU.64 R24, [R1+0x1e28] ;  /* 0x001e280001187983 */ /* 0x000f680000300a00 */
[----:B------:R-:W3:Y:S04]  /*1d9f0*/  LDL.LU.64 R16, [R1+0x1e20] ;  /* 0x001e200001107983 */ /* 0x000ee80000300a00 */
[----:B------:R-:W-:Y:S04]  /*1da00*/  LDGSTS.E [R0+0x24000], desc[UR4][R62.64], P0 ;  /* 0x240000003e007fae */ /* 0x000fe80008121844 */
[----:B------:R-:W-:Y:S04]  /*1da10*/  LDGSTS.E [R0+0x24400], desc[UR4][R54.64], P0 ;  /* 0x2440000036007fae */ /* 0x000fe80008121844 */
[----:B------:R-:W-:Y:S04]  /*1da20*/  LDGSTS.E [R0+0x24800], desc[UR4][R238.64], P0 ;  /* 0x24800000ee007fae */ /* 0x000fe80008121844 */
[----:B------:R-:W4:Y:S04]  /*1da30*/  LDL.LU.64 R62, [R1+0x1e18] ;  /* 0x001e1800013e7983 */ /* 0x000f280000300a00 */
[----:B------:R-:W5:Y:S04]  /*1da40*/  LDL.LU.64 R54, [R1+0x1e10] ;  /* 0x001e100001367983 */ /* 0x000f680000300a00 */
[----:B------:R-:W3:Y:S01]  /*1da50*/  LDL.LU.64 R238, [R1+0x1e08] ;  /* 0x001e080001ee7983 */ /* 0x000ee20000300a00 */
[----:B------:R-:W-:-:S04]  /*1da60*/  IMAD.WIDE R152, R2, 0x4, R152 ;  /* 0x0000000402987825 */ /* 0x000fc800078e0298 */
[----:B------:R-:W-:-:S04]  /*1da70*/  IMAD.WIDE R118, R2, 0x4, R118 ;  /* 0x0000000402767825 */ /* 0x000fc800078e0276 */
[C---:B------:R-:W-:Y:S01]  /*1da80*/  IMAD.WIDE R244, R2.reuse, 0x4, R244 ;  /* 0x0000000402f47825 */ /* 0x040fe200078e02f4 */
[----:B--2---:R-:W-:Y:S04]  /*1da90*/  LDGSTS.E [R0+0x24c00], desc[UR4][R246.64], P0 ;  /* 0x24c00000f6007fae */ /* 0x004fe80008121844 */
[----:B------:R-:W-:Y:S04]  /*1daa0*/  LDGSTS.E [R0+0x25000], desc[UR4][R248.64], P0 ;  /* 0x25000000f8007fae */ /* 0x000fe80008121844 */
[----:B---3--:R-:W-:Y:S04]  /*1dab0*/  LDGSTS.E [R0+0x25400], desc[UR4][R238.64], P0 ;  /* 0x25400000ee007fae */ /* 0x008fe80008121844 */
[----:B------:R1:W-:Y:S04]  /*1dac0*/  STL.64 [R1+0x1b00], R238 ;  /* 0x001b00ee01007387 */ /* 0x0003e80000100a00 */
[----:B-----5:R-:W-:Y:S04]  /*1dad0*/  LDGSTS.E [R0+0x25800], desc[UR4][R54.64], P0 ;  /* 0x2580000036007fae */ /* 0x020fe80008121844 */
[----:B----4-:R-:W-:Y:S04]  /*1dae0*/  LDGSTS.E [R0+0x25c00], desc[UR4][R62.64], P0 ;  /* 0x25c000003e007fae */ /* 0x010fe80008121844 */
[----:B-1----:R-:W2:Y:S04]  /*1daf0*/  LDL.64 R238, [R1+0x6f8] ;  /* 0x0006f80001ee7983 */ /* 0x002ea80000100a00 */
[----:B------:R1:W-:Y:S04]  /*1db00*/  STL.64 [R1+0x1b08], R54 ;  /* 0x001b083601007387 */ /* 0x0003e80000100a00 */
[----:B------:R-:W-:Y:S04]  /*1db10*/  LDGSTS.E [R0+0x26000], desc[UR4][R16.64], P0 ;  /* 0x2600000010007fae */ /* 0x000fe80008121844 */
[----:B------:R-:W-:Y:S04]  /*1db20*/  LDGSTS.E [R0+0x26400], desc[UR4][R24.64], P0 ;  /* 0x2640000018007fae */ /* 0x000fe80008121844 */
[----:B-1----:R-:W3:Y:S04]  /*1db30*/  LDL.64 R54, [R1+0x718] ;  /* 0x0007180001367983 */ /* 0x002ee80000100a00 */
[----:B------:R1:W-:Y:S04]  /*1db40*/  STL.64 [R1+0x1b10], R62 ;  /* 0x001b103e01007387 */ /* 0x0003e80000100a00 */
[----:B------:R-:W-:Y:S04]  /*1db50*/  LDGSTS.E [R0+0x26800], desc[UR4][R32.64], P0 ;  /* 0x2680000020007fae */ /* 0x000fe80008121844 */
[----:B------:R-:W-:Y:S04]  /*1db60*/  LDGSTS.E [R0+0x26c00], desc[UR4][R126.64], P0 ;  /* 0x26c000007e007fae */ /* 0x000fe80008121844 */
[----:B-1----:R-:W4:Y:S04]  /*1db70*/  LDL.64 R62, [R1+0x738] ;  /* 0x00073800013e7983 */ /* 0x002f280000100a00 */
[----:B------:R-:W-:Y:S04]  /*1db80*/  STL.64 [R1+0x1b18], R16 ;  /* 0x001b181001007387 */ /* 0x000fe80000100a00 */
[----:B------:R1:W-:Y:S04]  /*1db90*/  STL.64 [R1+0x1b20], R24 ;  /* 0x001b201801007387 */ /* 0x0003e80000100a00 */
[----:B------:R-:W-:Y:S04]  /*1dba0*/  LDGSTS.E [R0+0x27000], desc[UR4][R142.64], P0 ;  /* 0x270000008e007fae */ /* 0x000fe80008121844 */
[----:B------:R-:W-:Y:S04]  /*1dbb0*/  LDGSTS.E [R0+0x27400], desc[UR4][R158.64], P0 ;  /* 0x274000009e007fae */ /* 0x000fe80008121844 */
[----:B-1----:R-:W5:Y:S04]  /*1dbc0*/  LDL.LU.64 R24, [R1+0x7d8] ;  /* 0x0007d80001187983 */ /* 0x002f680000300a00 */
[----:B------:R1:W-:Y:S04]  /*1dbd0*/  STL.64 [R1+0x1b28], R32 ;  /* 0x001b282001007387 */ /* 0x0003e80000100a00 */
[----:B------:R-:W-:Y:S04]  /*1dbe0*/  LDGSTS.E [R0+0x27800], desc[UR4][R214.64], P0 ;  /* 0x27800000d6007fae */ /* 0x000fe80008121844 */
[----:B------:R-:W-:Y:S04]  /*1dbf0*/  LDGSTS.E [R0+0x27c00], desc[UR4][R216.64], P0 ;  /* 0x27c00000d8007fae */ /* 0x000fe80008121844 */
[----:B-1----:R-:W2:Y:S04]  /*1dc00*/  LDL.64 R32, [R1+0x758] ;  /* 0x0007580001207983 */ /* 0x002ea80000100a00 */
[----:B------:R1:W-:Y:S04]  /*1dc10*/  STL.64 [R1+0x1b30], R126 ;  /* 0x001b307e01007387 */ /* 0x0003e80000100a00 */
[----:B------:R-:W-:Y:S04]  /*1dc20*/  LDGSTS.E [R0+0x30000], desc[UR4][R218.64], P0 ;  /* 0x30000000da007fae */ /* 0x000fe80008121844 */
[----:B------:R-:W-:Y:S04]  /*1dc30*/  LDGSTS.E [R0+0x30400], desc[UR4][R220.64], P0 ;  /* 0x30400000dc007fae */ /* 0x000fe80008121844 */
[----:B-1----:R-:W3:Y:S04]  /*1dc40*/  LDL.64 R126, [R1+0x778] ;  /* 0x00077800017e7983 */ /* 0x002ee80000100a00 */
[----:B------:R-:W-:Y:S04]  /*1dc50*/  STL.64 [R1+0x1b38], R142 ;  /* 0x001b388e01007387 */ /* 0x000fe80000100a00 */
[----:B------:R1:W-:Y:S04]  /*1dc60*/  STL.64 [R1+0x1b40], R158 ;  /* 0x001b409e01007387 */ /* 0x0003e80000100a00 */
[----:B------:R-:W-:Y:S04]  /*1dc70*/  LDGSTS.E [R0+0x30800], desc[UR4][R222.64], P0 ;  /* 0x30800000de007fae */ /* 0x000fe80008121844 */
[----:B------:R-:W-:Y:S04]  /*1dc80*/  LDGSTS.E [R0+0x30c00], desc[UR4][R224.64], P0 ;  /* 0x30c00000e0007fae */ /* 0x000fe80008121844 */
[----:B-1----:R-:W4:Y:S04]  /*1dc90*/  LDL.LU.64 R158, [R1+0x678] ;  /* 0x00067800019e7983 */ /* 0x002f280000300a00 */
        /* <DEDUP_REMOVED lines=9> */
[----:B------:R-:W-:Y:S04]  /*1dd30*/  STL.64 [R1+0x1b60], R220 ;  /* 0x001b60dc01007387 */ /* 0x000fe80000100a00 */
[----:B------:R-:W-:Y:S04]  /*1dd40*/  STL.64 [R1+0x1b68], R222 ;  /* 0x001b68de01007387 */ /* 0x000fe80000100a00 */
[----:B------:R-:W-:Y:S04]  /*1dd50*/  STL.64 [R1+0x1b70], R224 ;  /* 0x001b70e001007387 */ /* 0x000fe80000100a00 */
[----:B------:R-:W-:Y:S04]  /*1dd60*/  STL.64 [R1+0x1b78], R226 ;  /* 0x001b78e201007387 */ /* 0x000fe80000100a00 */
[----:B------:R-:W-:Y:S04]  /*1dd70*/  STL.64 [R1+0x1b80], R168 ;  /* 0x001b80a801007387 */ /* 0x000fe80000100a00 */
[----:B------:R-:W-:Y:S04]  /*1dd80*/  STL.64 [R1+0x1b88], R152 ;  /* 0x001b889801007387 */ /* 0x000fe80000100a00 */
        /* <DEDUP_REMOVED lines=12> */
[----:B------:R1:W-:Y:S04]  /*1de50*/  STL.64 [R1+0x1bc0], R76 ;  /* 0x001bc04c01007387 */ /* 0x0003e80000100a00 */
[----:B------:R-:W-:Y:S04]  /*1de60*/  LDGSTS.E [R0+0x33800], desc[UR4][R84.64], P0 ;  /* 0x3380000054007fae */ /* 0x000fe80008121844 */
[----:B------:R-:W-:Y:S04]  /*1de70*/  LDGSTS.E [R0+0x33c00], desc[UR4][R92.64], P0 ;  /* 0x33c000005c007fae */ /* 0x000fe80008121844 */
[----:B-1----:R-:W4:Y:S04]  /*1de80*/  LDL.LU.64 R76, [R1+0x6d8] ;  /* 0x0006d800014c7983 */ /* 0x002f280000300a00 */
[----:B------:R1:W-:Y:S04]  /*1de90*/  STL.64 [R1+0x1bc8], R84 ;  /* 0x001bc85401007387 */ /* 0x0003e80000100a00 */
[----:B------:R-:W-:Y:S04]  /*1dea0*/  LDGSTS.E [R0+0x34000], desc[UR4][R100.64], P0 ;  /* 0x3400000064007fae */ /* 0x000fe80008121844 */
[----:B------:R-:W-:Y:S04]  /*1deb0*/  LDGSTS.E [R0+0x34400], desc[UR4][R228.64], P0 ;  /* 0x34400000e4007fae */ /* 0x000fe80008121844 */
[----:B-1----:R-:W4:Y:S04]  /*1dec0*/  LDL.LU.64 R84, [R1+0x698] ;  /* 0x0006980001547983 */ /* 0x002f280000300a00 */
[----:B------:R-:W-:Y:S04]  /*1ded0*/  STL.64 [R1+0x1bd0], R92 ;  /* 0x001bd05c01007387 */ /* 0x000fe80000100a00 */
[----:B------:R-:W-:Y:S04]  /*1dee0*/  STL.64 [R1+0x1bd8], R100 ;  /* 0x001bd86401007387 */ /* 0x000fe80000100a00 */
[----:B------:R1:W-:Y:S04]  /*1def0*/  STL.64 [R1+0x1be0], R228 ;  /* 0x001be0e401007387 */ /* 0x0003e80000100a00 */
[----:B------:R-:W-:Y:S04]  /*1df00*/  LDGSTS.E [R0+0x34800], desc[UR4][R244.64], P0 ;  /* 0x34800000f4007fae */ /* 0x000fe80008121844 */
[----:B------:R-:W-:Y:S04]  /*1df10*/  LDGSTS.E [R0+0x34c00], desc[UR4][R174.64], P0 ;  /* 0x34c00000ae007fae */ /* 0x000fe80008121844 */
[----:B-1----:R-:W4:Y:S04]  /*1df20*/  LDL.LU.64 R228, [R1+0x6b8] ;  /* 0x0006b80001e47983 */ /* 0x002f280000300a00 */
[----:B------:R-:W-:Y:S04]  /*1df30*/  STL.64 [R1+0x1be8], R244 ;  /* 0x001be8f401007387 */ /* 0x000fe80000100a00 */
[----:B------:R-:W4:Y:S04]  /*1df40*/  LDL.LU.64 R174, [R1+0x1e00] ;  /* 0x001e000001ae7983 */ /* 0x000f280000300a00 */
[----:B------:R-:W4:Y:S04]  /*1df50*/  LDL.LU.64 R68, [R1+0x1d0] ;  /* 0x0001d00001447983 */ /* 0x000f280000300a00 */
[----:B------:R-:W4:Y:S04]  /*1df60*/  LDL.LU.64 R120, [R1+0x190] ;  /* 0x0001900001787983 */ /* 0x000f280000300a00 */
[----:B------:R-:W4:Y:S04]  /*1df70*/  LDL.LU.64 R226, [R1+0x150] ;  /* 0x0001500001e27983 */ /* 0x000f280000300a00 */
[----:B------:R-:W4:Y:S04]  /*1df80*/  LDL.LU.64 R218, [R1+0x110] ;  /* 0x0001100001da7983 */ /* 0x000f280000300a00 */
[----:B------:R-:W4:Y:S04]  /*1df90*/  LDL.LU.64 R142, [R1+0xd0] ;  /* 0x0000d000018e7983 */ /* 0x000f280000300a00 */
[----:B------:R-:W4:Y:S04]  /*1dfa0*/  LDL.LU.64 R16, [R1+0x90] ;  /* 0x0000900001107983 */ /* 0x000f280000300a00 */
[----:B------:R-:W-:Y:S04]  /*1dfb0*/  LDGSTS.E [R0+0x35000], desc[UR4][R172.64], P0 ;  /* 0x35000000ac007fae */ /* 0x000fe80008121844 */
[----:B------:R-:W-:Y:S04]  /*1dfc0*/  LDGSTS.E [R0+0x35400], desc[UR4][R170.64], P0 ;  /* 0x35400000aa007fae */ /* 0x000fe80008121844 */
[----:B------:R-:W-:Y:S04]  /*1dfd0*/  LDGSTS.E [R0+0x35800], desc[UR4][R162.64], P0 ;  /* 0x35800000a2007fae */ /* 0x000fe80008121844 */
[----:B------:R-:W4:Y:S04]  /*1dfe0*/  LDL.LU.64 R172, [R1+0x1df8] ;  /* 0x001df80001ac7983 */ /* 0x000f280000300a00 */
[----:B------:R-:W4:Y:S04]  /*1dff0*/  LDL.64 R246, [R1+0x658] ;  /* 0x0006580001f67983 */ /* 0x000f280000100a00 */
        /* <DEDUP_REMOVED lines=19> */
[----:B------:R-:W4:Y:S04]  /*1e130*/  LDL.64 R248, [R1+0x50] ;  /* 0x0000500001f87983 */ /* 0x000f280000100a00 */
[----:B------:R-:W4:Y:S04]  /*1e140*/  LDL.64 R8, [R1+0x10] ;  /* 0x0000100001087983 */ /* 0x000f280000100a00 */
[----:B-----5:R-:W-:Y:S04]  /*1e150*/  LDGSTS.E [R3+0x20100], desc[UR4][R24.64], P0 ;  /* 0x2010000018037fae */ /* 0x020fe80008121844 */
[----:B------:R-:W-:Y:S04]  /*1e160*/  STL.64 [R1+0x1c88], R24 ;  /* 0x001c881801007387 */ /* 0x000fe80000100a00 */
[----:B---3--:R-:W-:Y:S04]  /*1e170*/  LDGSTS.E [R3+0x20500], desc[UR4][R216.64], P0 ;  /* 0x20500000d8037fae */ /* 0x008fe80008121844 */
[----:B--2---:R-:W-:Y:S04]  /*1e180*/  LDGSTS.E [R3+0x20900], desc[UR4][R214.64], P0 ;  /* 0x20900000d6037fae */ /* 0x004fe80008121844 */
[----:B------:R-:W-:Y:S04]  /*1e190*/  LDGSTS.E [R3+0x20d00], desc[UR4][R126.64], P0 ;  /* 0x20d000007e037fae */ /* 0x000fe80008121844 */
[----:B------:R-:W-:Y:S04]  /*1e1a0*/  LDGSTS.E [R3+0x21100], desc[UR4][R32.64], P0 ;  /* 0x2110000020037fae */ /* 0x000fe80008121844 */
[----:B----4-:R-:W-:Y:S04]  /*1e1b0*/  LDGSTS.E [R3+0x21500], desc[UR4][R62.64], P0 ;  /* 0x215000003e037fae */ /* 0x010fe80008121844 */
[----:B------:R-:W-:Y:S04]  /*1e1c0*/  LDGSTS.E [R3+0x21900], desc[UR4][R54.64], P0 ;  /* 0x2190000036037fae */ /* 0x000fe80008121844 */
[----:B------:R-:W-:Y:S04]  /*1e1d0*/  LDGSTS.E [R3+0x21d00], desc[UR4][R238.64], P0 ;  /* 0x21d00000ee037fae */ /* 0x000fe80008121844 */
[----:B------:R-:W-:Y:S04]  /*1e1e0*/  LDGSTS.E [R3+0x22100], desc[UR4][R76.64], P0 ;  /* 0x221000004c037fae */ /* 0x000fe80008121844 */
[----:B------:R1:W-:Y:S04]  /*1e1f0*/  STL.64 [R1+0x1bf8], R76 ;  /* 0x001bf84c01007387 */ /* 0x0003e80000100a00 */
        /* <DEDUP_REMOVED lines=10> */
[----:B------:R-:W-:Y:S04]  /*1e2a0*/  STL.64 [R1+0x1c30], R142 ;  /* 0x001c308e01007387 */ /* 0x000fe80000100a00 */
[----:B------:R-:W-:Y:S01]  /*1e2b0*/  STL.64 [R1+0x1c38], R16 ;  /* 0x001c381001007387 */ /* 0x000fe20000100a00 */
[----:B------:R-:W-:-:S03]  /*1e2c0*/  IMAD.WIDE R164, R2, 0x4, R164 ;  /* 0x0000000402a47825 */ /* 0x000fc600078e02a4 */
[----:B------:R-:W3:Y:S04]  /*1e2d0*/  LDL.64 R32, [R1+0x750] ;  /* 0x0007500001207983 */ /* 0x000ee80000100a00 */
[----:B------:R-:W-:Y:S04]  /*1e2e0*/  LDGSTS.E [R3+0x23100], desc[UR4][R246.64], P0 ;  /* 0x23100000f6037fae */ /* 0x000fe80008121844 */
[----:B------:R-:W-:Y:S04]  /*1e2f0*/  LDGSTS.E [R3+0x23500], desc[UR4][R68.64], P0 ;  /* 0x2350000044037fae */ /* 0x000fe80008121844 */
[----:B------:R-:W-:Y:S04]  /*1e300*/  LDGSTS.E [R3+0x23900], desc[UR4][R120.64], P0 ;  /* 0x2390000078037fae */ /* 0x000fe80008121844 */
[----:B------:R-:W-:Y:S04]  /*1e310*/  LDGSTS.E [R3+0x23d00], desc[UR4][R226.64], P0 ;  /* 0x23d00000e2037fae */ /* 0x000fe80008121844 */
[----:B------:R-:W-:Y:S04]  /*1e320*/  LDGSTS.E [R3+0x24100], desc[UR4][R218.64], P0 ;  /* 0x24100000da037fae */ /* 0x000fe80008121844 */
[----:B------:R-:W-:Y:S04]  /*1e330*/  LDGSTS.E [R3+0x24500], desc[UR4][R142.64], P0 ;  /* 0x245000008e037fae */ /* 0x000fe80008121844 */
[----:B------:R-:W-:Y:S01]  /*1e340*/  LDGSTS.E [R3+0x24900], desc[UR4][R16.64], P0 ;  /* 0x2490000010037fae */ /* 0x000fe20008121844 */
[----:B------:R-:W-:-:S03]  /*1e350*/  IMAD.WIDE R148, R2, 0x4, R148 ;  /* 0x0000000402947825 */ /* 0x000fc600078e0294 */
[----:B------:R-:W4:Y:S04]  /*1e360*/  LDL.64 R54, [R1+0x730] ;  /* 0x0007300001367983 */ /* 0x000f280000100a00 */
[----:B------:R-:W-:Y:S04]  /*1e370*/  LDGSTS.E [R3+0x24d00], desc[UR4][R248.64], P0 ;  /* 0x24d00000f8037fae */ /* 0x000fe80008121844 */
[----:B------:R-:W-:Y:S04]  /*1e380*/  LDGSTS.E [R3+0x25100], desc[UR4][R8.64], P0 ;  /* 0x2510000008037fae */ /* 0x000fe80008121844 */
[----:B------:R-:W-:Y:S04]  /*1e390*/  LDGSTS.E [R3+0x25500], desc[UR4][R234.64], P0 ;  /* 0x25500000ea037fae */ /* 0x000fe80008121844 */
        /* <DEDUP_REMOVED lines=12> */
[----:B------:R-:W-:Y:S04]  /*1e460*/  LDGSTS.E [R3+0x30100], desc[UR4][R174.64], P0 ;  /* 0x30100000ae037fae */ /* 0x000fe80008121844 */
[----:B-1----:R-:W3:Y:S04]  /*1e470*/  LDL.LU.64 R76, [R1+0x790] ;  /* 0x00079000014c7983 */ /* 0x002ee80000300a00 */
[----:B------:R-:W-:Y:S04]  /*1e480*/  LDGSTS.E [R3+0x30500], desc[UR4][R176.64], P0 ;  /* 0x30500000b0037fae */ /* 0x000fe80008121844 */
[----:B------:R-:W4:Y:S04]  /*1e490*/  LDL.LU.64 R44, [R1+0x770] ;  /* 0x00077000012c7983 */ /* 0x000f280000300a00 */
[----:B------:R-:W-:Y:S04]  /*1e4a0*/  LDGSTS.E [R3+0x30900], desc[UR4][R178.64], P0 ;  /* 0x30900000b2037fae */ /* 0x000fe80008121844 */
[----:B--2---:R-:W2:Y:S04]  /*1e4b0*/  LDL.LU.64 R218, [R1+0x710] ;  /* 0x0007100001da7983 */ /* 0x004ea80000300a00 */
[----:B------:R-:W-:Y:S04]  /*1e4c0*/  LDGSTS.E [R3+0x30d00], desc[UR4][R180.64], P0 ;  /* 0x30d00000b4037fae */ /* 0x000fe80008121844 */
[----:B------:R-:W2:Y:S04]  /*1e4d0*/  LDL.LU.64 R158, [R1+0x6f0] ;  /* 0x0006f000019e7983 */ /* 0x000ea80000300a00 */
[----:B------:R-:W-:Y:S04]  /*1e4e0*/  LDGSTS.E [R3+0x31100], desc[UR4][R182.64], P0 ;  /* 0x31100000b6037fae */ /* 0x000fe80008121844 */
[----:B------:R-:W2:Y:S04]  /*1e4f0*/  LDL.LU.64 R228, [R1+0x6d0] ;  /* 0x0006d00001e47983 */ /* 0x000ea80000300a00 */
[----:B------:R-:W-:Y:S04]  /*1e500*/  LDGSTS.E [R3+0x31500], desc[UR4][R164.64], P0 ;  /* 0x31500000a4037fae */ /* 0x000fe80008121844 */
[----:B------:R-:W2:Y:S04]  /*1e510*/  LDL.LU.64 R100, [R1+0x6b0] ;  /* 0x0006b00001647983 */ /* 0x000ea80000300a00 */
[----:B------:R-:W-:Y:S04]  /*1e520*/  LDGSTS.E [R3+0x31900], desc[UR4][R148.64], P0 ;  /* 0x3190000094037fae */ /* 0x000fe80008121844 */
[----:B------:R-:W2:Y:S04]  /*1e530*/  LDL.LU.64 R220, [R1+0x690] ;  /* 0x0006900001dc7983 */ /* 0x000ea80000300a00 */
        /* <DEDUP_REMOVED lines=14> */
[----:B-1----:R-:W3:Y:S04]  /*1e620*/  LDL.LU.64 R34, [R1+0x7b0] ;  /* 0x0007b00001227983 */ /* 0x002ee80000300a00 */
[----:B------:R-:W-:Y:S04]  /*1e630*/  STL.64 [R1+0x1c70], R130 ;  /* 0x001c708201007387 */ /* 0x000fe80000100a00 */
[----:B------:R-:W-:Y:S04]  /*1e640*/  LDGSTS.E [R3+0x33d00], desc[UR4][R94.64], P0 ;  /* 0x33d000005e037fae */ /* 0x000fe80008121844 */
[----:B------:R-:W-:Y:S04]  /*1e650*/  STL.64 [R1+0x1c78], R146 ;  /* 0x001c789201007387 */ /* 0x000fe80000100a00 */
[----:B------:R-:W-:Y:S04]  /*1e660*/  LDGSTS.E [R3+0x34100], desc[UR4][R102.64], P0 ;  /* 0x3410000066037fae */ /* 0x000fe80008121844 */
[----:B------:R1:W-:Y:S04]  /*1e670*/  STL.64 [R1+0x1c80], R162 ;  /* 0x001c80a201007387 */ /* 0x0003e80000100a00 */
[----:B------:R-:W-:Y:S04]  /*1e680*/  LDGSTS.E [R3+0x34500], desc[UR4][R232.64], P0 ;  /* 0x34500000e8037fae */ /* 0x000fe80008121844 */
[----:B-1----:R-:W4:Y:S04]  /*1e690*/  LDL.LU.64 R162, [R1+0x7d0] ;  /* 0x0007d00001a27983 */ /* 0x002f280000300a00 */
[----:B------:R1:W-:Y:S04]  /*1e6a0*/  STL.64 [R1+0x1cc8], R170 ;  /* 0x001cc8aa01007387 */ /* 0x0003e80000100a00 */
[----:B-----5:R-:W-:Y:S04]  /*1e6b0*/  LDGSTS.E [R3+0x34900], desc[UR4][R8.64], P0 ;  /* 0x3490000008037fae */ /* 0x020fe80008121844 */
[----:B------:R-:W-:Y:S04]  /*1e6c0*/  LDGSTS.E [R3+0x34d00], desc[UR4][R188.64], P0 ;  /* 0x34d00000bc037fae */ /* 0x000fe80008121844 */
[----:B------:R-:W-:Y:S04]  /*1e6d0*/  LDGSTS.E [R3+0x35100], desc[UR4][R186.64], P0 ;  /* 0x35100000ba037fae */ /* 0x000fe80008121844 */
[----:B------:R-:W-:Y:S04]  /*1e6e0*/  LDGSTS.E [R3+0x35500], desc[UR4][R184.64], P0 ;  /* 0x35500000b8037fae */ /* 0x000fe80008121844 */
[----:B------:R-:W5:Y:S04]  /*1e6f0*/  LDL.LU.64 R188, [R1+0x1da0] ;  /* 0x001da00001bc7983 */ /* 0x000f680000300a00 */
[----:B------:R-:W5:Y:S04]  /*1e700*/  LDL.64 R238, [R1+0x670] ;  /* 0x0006700001ee7983 */ /* 0x000f680000100a00 */
[----:B------:R-:W5:Y:S04]  /*1e710*/  LDL.64 R246, [R1+0x200] ;  /* 0x0002000001f67983 */ /* 0x000f680000100a00 */
        /* <DEDUP_REMOVED lines=8> */
[----:B------:R-:W5:Y:S04]  /*1e7a0*/  LDL.64 R248, [R1+0x40] ;  /* 0x0000400001f87983 */ /* 0x000f680000100a00 */
[----:B------:R-:W5:Y:S04]  /*1e7b0*/  LDL.64 R8, [R1] ;  /* 0x0000000001087983 */ /* 0x000f680000100a00 */
[----:B------:R-:W-:Y:S04]  /*1e7c0*/  LDGSTS.E [R3+0x35900], desc[UR4][R166.64], P0 ;  /* 0x35900000a6037fae */ /* 0x000fe80008121844 */
[----:B------:R-:W-:Y:S04]  /*1e7d0*/  LDGSTS.E [R3+0x35d00], desc[UR4][R150.64], P0 ;  /* 0x35d0000096037fae */ /* 0x000fe80008121844 */
[----:B------:R-:W-:Y:S04]  /*1e7e0*/  LDGSTS.E [R3+0x36100], desc[UR4][R134.64], P0 ;  /* 0x3610000086037fae */ /* 0x000fe80008121844 */
[----:B------:R-:W5:Y:S04]  /*1e7f0*/  LDL.LU.64 R166, [R1+0x1d88] ;  /* 0x001d880001a67983 */ /* 0x000f680000300a00 */
[----:B------:R-:W5:Y:S04]  /*1e800*/  LDL.LU.64 R150, [R1+0x1d80] ;  /* 0x001d800001967983 */ /* 0x000f680000300a00 */
[----:B------:R-:W5:Y:S04]  /*1e810*/  LDL.LU.64 R134, [R1+0x1d78] ;  /* 0x001d780001867983 */ /* 0x000f680000300a00 */
        /* <DEDUP_REMOVED lines=9> */
[----:B------:R-:W5:Y:S04]  /*1e8b0*/  LDL.LU.64 R20, [R1+0x1d58] ;  /* 0x001d580001147983 */ /* 0x000f680000300a00 */
[----:B------:R-:W5:Y:S04]  /*1e8c0*/  LDL.LU.64 R12, [R1+0x1d50] ;  /* 0x001d5000010c7983 */ /* 0x000f680000300a00 */
[----:B------:R-:W5:Y:S04]  /*1e8d0*/  LDL.LU.64 R58, [R1+0x1d48] ;  /* 0x001d4800013a7983 */ /* 0x000f680000300a00 */
[----:B------:R-:W-:Y:S04]  /*1e8e0*/  LDGSTS.E [R3+0x37d00], desc[UR4][R230.64], P0 ;  /* 0x37d00000e6037fae */ /* 0x000fe80008121844 */
[----:B------:R-:W5:Y:S01]  /*1e8f0*/  LDL.LU.64 R230, [R1+0x1d40] ;  /* 0x001d400001e67983 */ /* 0x000f620000300a00 */
[----:B------:R-:W-:-:S04]  /*1e900*/  IMAD.WIDE R160, R2, 0x4, R160 ;  /* 0x0000000402a07825 */ /* 0x000fc800078e02a0 */
[----:B------:R-:W-:-:S04]  /*1e910*/  IMAD.WIDE R144, R2, 0x4, R144 ;  /* 0x0000000402907825 */ /* 0x000fc800078e0290 */
[----:B------:R-:W-:-:S04]  /*1e920*/  IMAD.WIDE R40, R2, 0x4, R40 ;  /* 0x0000000402287825 */ /* 0x000fc800078e0228 */
[C---:B------:R-:W-:Y:S01]  /*1e930*/  IMAD.WIDE R48, R2.reuse, 0x4, R48 ;  /* 0x0000000402307825 */ /* 0x040fe200078e0230 */
[----:B----4-:R-:W-:Y:S04]  /*1e940*/  LDGSTS.E [R4+0x20200], desc[UR4][R162.64], P0 ;  /* 0x20200000a2047fae */ /* 0x010fe80008121844 */
[----:B---3--:R-:W-:Y:S04]  /*1e950*/  LDGSTS.E [R4+0x20600], desc[UR4][R34.64], P0 ;  /* 0x2060000022047fae */ /* 0x008fe80008121844 */
[----:B------:R-:W-:Y:S04]  /*1e960*/  LDGSTS.E [R4+0x20a00], desc[UR4][R76.64], P0 ;  /* 0x20a000004c047fae */ /* 0x000fe80008121844 */
[----:B------:R-:W-:Y:S04]  /*1e970*/  LDGSTS.E [R4+0x20e00], desc[UR4][R44.64], P0 ;  /* 0x20e000002c047fae */ /* 0x000fe80008121844 */
[----:B------:R-:W-:Y:S04]  /*1e980*/  LDGSTS.E [R4+0x21200], desc[UR4][R32.64], P0 ;  /* 0x2120000020047fae */ /* 0x000fe80008121844 */
[----:B------:R-:W-:Y:S04]  /*1e990*/  LDGSTS.E [R4+0x21600], desc[UR4][R54.64], P0 ;  /* 0x2160000036047fae */ /* 0x000fe80008121844 */
[----:B--2---:R-:W-:Y:S04]  /*1e9a0*/  LDGSTS.E [R4+0x21a00], desc[UR4][R218.64], P0 ;  /* 0x21a00000da047fae */ /* 0x004fe80008121844 */
[----:B------:R-:W-:Y:S04]  /*1e9b0*/  LDGSTS.E [R4+0x21e00], desc[UR4][R158.64], P0 ;  /* 0x21e000009e047fae */ /* 0x000fe80008121844 */
[----:B------:R-:W-:Y:S04]  /*1e9c0*/  LDGSTS.E [R4+0x22200], desc[UR4][R228.64], P0 ;  /* 0x22200000e4047fae */ /* 0x000fe80008121844 */
[----:B------:R-:W-:Y:S04]  /*1e9d0*/  LDGSTS.E [R4+0x22600], desc[UR4][R100.64], P0 ;  /* 0x2260000064047fae */ /* 0x000fe80008121844 */
[----:B------:R-:W-:Y:S04]  /*1e9e0*/  LDGSTS.E [R4+0x22a00], desc[UR4][R220.64], P0 ;  /* 0x22a00000dc047fae */ /* 0x000fe80008121844 */
[----:B-----5:R-:W-:Y:S04]  /*1e9f0*/  LDGSTS.E [R4+0x22e00], desc[UR4][R238.64], P0 ;  /* 0x22e00000ee047fae */ /* 0x020fe80008121844 */
        /* <DEDUP_REMOVED lines=30> */
[----:B------:R-:W-:Y:S04]  /*1ebe0*/  LDGSTS.E [R4+0x32600], desc[UR4][R48.64], P0 ;  /* 0x3260000030047fae */ /* 0x000fe80008121844 */
[----:B------:R-:W3:Y:S04]  /*1ebf0*/  LDL.LU.64 R146, [R1+0x7c8] ;  /* 0x0007c80001927983 */ /* 0x000ee80000300a00 */
[----:B------:R-:W-:Y:S04]  /*1ec00*/  LDGSTS.E [R4+0x32a00], desc[UR4][R114.64], P0 ;  /* 0x32a0000072047fae */ /* 0x000fe80008121844 */
[----:B------:R-:W4:Y:S04]  /*1ec10*/  LDL.LU.64 R120, [R1+0x7a8] ;  /* 0x0007a80001787983 */ /* 0x000f280000300a00 */
[----:B------:R-:W-:Y:S04]  /*1ec20*/  LDGSTS.E [R4+0x32e00], desc[UR4][R64.64], P0 ;  /* 0x32e0000040047fae */ /* 0x000fe80008121844 */
[----:B------:R-:W5:Y:S04]  /*1ec30*/  LDL.LU.64 R18, [R1+0x788] ;  /* 0x0007880001127983 */ /* 0x000f680000300a00 */
        /* <DEDUP_REMOVED lines=13> */
[----:B------:R-:W-:Y:S04]  /*1ed10*/  LDGSTS.E [R4+0x34e00], desc[UR4][R200.64], P0 ;  /* 0x34e00000c8047fae */ /* 0x000fe80008121844 */
[----:B------:R-:W-:Y:S04]  /*1ed20*/  LDGSTS.E [R4+0x35200], desc[UR4][R198.64], P0 ;  /* 0x35200000c6047fae */ /* 0x000fe80008121844 */
[----:B------:R-:W2:Y:S04]  /*1ed30*/  LDL.LU.64 R202, [R1+0x1d38] ;  /* 0x001d380001ca7983 */ /* 0x000ea80000300a00 */
[----:B------:R-:W2:Y:S04]  /*1ed40*/  LDL.LU.64 R200, [R1+0x1d30] ;  /* 0x001d300001c87983 */ /* 0x000ea80000300a00 */
[----:B------:R-:W2:Y:S04]  /*1ed50*/  LDL.64 R248, [R1+0x688] ;  /* 0x0006880001f87983 */ /* 0x000ea80000100a00 */
[----:B------:R-:W2:Y:S04]  /*1ed60*/  LDL.64 R8, [R1+0x668] ;  /* 0x0006680001087983 */ /* 0x000ea80000100a00 */
[----:B------:R-:W2:Y:S04]  /*1ed70*/  LDL.LU.64 R238, [R1+0x1f0] ;  /* 0x0001f00001ee7983 */ /* 0x000ea80000300a00 */
[----:B------:R-:W2:Y:S04]  /*1ed80*/  LDL.LU.64 R118, [R1+0x1b0] ;  /* 0x0001b00001767983 */ /* 0x000ea80000300a00 */
[----:B------:R-:W2:Y:S04]  /*1ed90*/  LDL.LU.64 R152, [R1+0x170] ;  /* 0x0001700001987983 */ /* 0x000ea80000300a00 */
[----:B------:R-:W2:Y:S04]  /*1eda0*/  LDL.LU.64 R222, [R1+0x130] ;  /* 0x0001300001de7983 */ /* 0x000ea80000300a00 */
[----:B------:R-:W2:Y:S04]  /*1edb0*/  LDL.LU.64 R214, [R1+0xf0] ;  /* 0x0000f00001d67983 */ /* 0x000ea80000300a00 */
        /* <DEDUP_REMOVED lines=14> */
[----:B------:R-:W3:Y:S04]  /*1eea0*/  LDL.LU.64 R6, [R1+0x1cf8] ;  /* 0x001cf80001067983 */ /* 0x000ee80000300a00 */
        /* <DEDUP_REMOVED lines=8> */
[----:B------:R-:W2:Y:S04]  /*1ef30*/  LDL.LU.64 R242, [R1+0x1cd8] ;  /* 0x001cd80001f27983 */ /* 0x000ea80000300a00 */
[----:B------:R-:W2:Y:S04]  /*1ef40*/  LDL.LU.64 R250, [R1+0x1cd0] ;  /* 0x001cd00001fa7983 */ /* 0x000ea80000300a00 */
[----:B-1----:R-:W2:Y:S04]  /*1ef50*/  LDL.64 R170, [R1+0x28] ;  /* 0x0000280001aa7983 */ /* 0x002ea80000100a00 */
[----:B------:R-:W2:Y:S01]  /*1ef60*/  LDL.64 R68, [R1+0x68] ;  /* 0x0000680001447983 */ /* 0x000ea20000100a00 */
[----:B------:R-:W-:-:S03]  /*1ef70*/  IMAD.WIDE R210, R2, 0x4, R210 ;  /* 0x0000000402d27825 */ /* 0x000fc600078e02d2 */
        /* <DEDUP_REMOVED lines=8> */
[----:B------:R-:W2:Y:S04]  /*1f000*/  LDL.64 R16, [R1+0x268] ;  /* 0x0002680001107983 */ /* 0x000ea80000100a00 */
[----:B------:R-:W2:Y:S04]  /*1f010*/  LDL.64 R24, [R1+0x298] ;  /* 0x0002980001187983 */ /* 0x000ea80000100a00 */
[----:B---3--:R-:W-:Y:S04]  /*1f020*/  LDGSTS.E [R7+0x20300], desc[UR4][R146.64], P0 ;  /* 0x2030000092077fae */ /* 0x008fe80008121844 */
[----:B----4-:R-:W-:Y:S04]  /*1f030*/  LDGSTS.E [R7+0x20700], desc[UR4][R120.64], P0 ;  /* 0x2070000078077fae */ /* 0x010fe80008121844 */
[----:B-----5:R-:W-:Y:S04]  /*1f040*/  LDGSTS.E [R7+0x20b00], desc[UR4][R18.64], P0 ;  /* 0x20b0000012077fae */ /* 0x020fe80008121844 */
[----:B--2---:R-:W-:Y:S04]  /*1f050*/  LDGSTS.E [R7+0x20f00], desc[UR4][R234.64], P0 ;  /* 0x20f00000ea077fae */ /* 0x004fe80008121844 */
        /* <DEDUP_REMOVED lines=9> */
[----:B------:R-:W3:Y:S04]  /*1f0f0*/  LDL.64 R248, [R1+0xe8] ;  /* 0x0000e80001f87983 */ /* 0x000ee80000100a00 */
[----:B------:R-:W-:Y:S04]  /*1f100*/  LDGSTS.E [R7+0x23300], desc[UR4][R238.64], P0 ;  /* 0x23300000ee077fae */ /* 0x000fe80008121844 */
[----:B------:R-:W4:Y:S04]  /*1f110*/  LDL.64 R8, [R1+0x128] ;  /* 0x0001280001087983 */ /* 0x000f280000100a00 */
        /* <DEDUP_REMOVED lines=36> */
[----:B------:R-:W5:Y:S04]  /*1f360*/  LDL.LU.64 R250, [R1+0x9e0] ;  /* 0x0009e00001fa7983 */ /* 0x000f680000300a00 */
[----:B------:R-:W-:Y:S04]  /*1f370*/  LDGSTS.E [R7+0x34700], desc[UR4][R240.64], P0 ;  /* 0x34700000f0077fae */ /* 0x000fe80008121844 */
[----:B------:R-:W5:Y:S04]  /*1f380*/  LDL.LU.64 R142, [R1+0x9d8] ;  /* 0x0009d800018e7983 */ /* 0x000f680000300a00 */
[----:B------:R-:W-:Y:S04]  /*1f390*/  LDGSTS.E [R7+0x34b00], desc[UR4][R170.64], P0 ;  /* 0x34b00000aa077fae */ /* 0x000fe80008121844 */
[----:B------:R-:W-:Y:S04]  /*1f3a0*/  LDGSTS.E [R7+0x34f00], desc[UR4][R68.64], P0 ;  /* 0x34f0000044077fae */ /* 0x000fe80008121844 */
[----:B------:R-:W5:Y:S04]  /*1f3b0*/  LDL.LU.64 R170, [R1+0x1cc8] ;  /* 0x001cc80001aa7983 */ /* 0x000f680000300a00 */
[----:B------:R-:W5:Y:S04]  /*1f3c0*/  LDL.LU.64 R68, [R1+0x9d0] ;  /* 0x0009d00001447983 */ /* 0x000f680000300a00 */
[----:B--2---:R-:W-:Y:S04]  /*1f3d0*/  LDGSTS.E [R7+0x35300], desc[UR4][R246.64], P0 ;  /* 0x35300000f6077fae */ /* 0x004fe80008121844 */
[----:B---3--:R-:W-:Y:S04]  /*1f3e0*/  LDGSTS.E [R7+0x35700], desc[UR4][R248.64], P0 ;  /* 0x35700000f8077fae */ /* 0x008fe80008121844 */
[----:B------:R-:W2:Y:S04]  /*1f3f0*/  LDL.LU.64 R246, [R1+0x1cc0] ;  /* 0x001cc00001f67983 */ /* 0x000ea80000300a00 */
[----:B----4-:R-:W-:Y:S04]  /*1f400*/  LDGSTS.E [R7+0x35b00], desc[UR4][R8.64], P0 ;  /* 0x35b0000008077fae */ /* 0x010fe80008121844 */
[----:B------:R-:W3:Y:S04]  /*1f410*/  LDL.LU.64 R248, [R1+0x1cb8] ;  /* 0x001cb80001f87983 */ /* 0x000ee80000300a00 */
[----:B------:R-:W-:Y:S04]  /*1f420*/  LDGSTS.E [R7+0x35f00], desc[UR4][R130.64], P0 ;  /* 0x35f0000082077fae */ /* 0x000fe80008121844 */
[----:B------:R-:W4:Y:S04]  /*1f430*/  LDL.LU.64 R8, [R1+0x1cb0] ;  /* 0x001cb00001087983 */ /* 0x000f280000300a00 */
[----:B------:R-:W-:Y:S04]  /*1f440*/  LDGSTS.E [R7+0x36300], desc[UR4][R26.64], P0 ;  /* 0x363000001a077fae */ /* 0x000fe80008121844 */
[----:B------:R-:W-:Y:S04]  /*1f450*/  LDGSTS.E [R7+0x36700], desc[UR4][R10.64], P0 ;  /* 0x367000000a077fae */ /* 0x000fe80008121844 */
[----:B------:R-:W-:Y:S04]  /*1f460*/  LDGSTS.E [R7+0x36b00], desc[UR4][R56.64], P0 ;  /* 0x36b0000038077fae */ /* 0x000fe80008121844 */
[----:B------:R-:W-:Y:S04]  /*1f470*/  LDGSTS.E [R7+0x36f00], desc[UR4][R16.64], P0 ;  /* 0x36f0000010077fae */ /* 0x000fe80008121844 */
[----:B------:R1:W-:Y:S04]  /*1f480*/  LDGSTS.E [R7+0x37300], desc[UR4][R24.64], P0 ;  /* 0x3730000018077fae */ /* 0x0003e80008121844 */
[----:B------:R-:W2:Y:S01]  /*1f490*/  LDL.LU.64 R16, [R1+0x9c8] ;  /* 0x0009c80001107983 */ /* 0x000ea20000300a00 */
[----:B-1----:R-:W1:Y:S01]  /*1f4a0*/  LDC R24, c[0x0][0x230] ;  /* 0x00008c00ff187b82 */ /* 0x002e620000000800 */
[----:B------:R-:W-:-:S07]  /*1f4b0*/  IADD3 R252, R252, -0xa2, RZ ;  /* 0xffffff5efcfc7810 */ /* 0x000fce0007ffe0ff */
[----:B------:R-:W1:Y:S01]  /*1f4c0*/  LDC R25, c[0x0][0x230] ;  /* 0x00008c00ff197b82 */ /* 0x000e620000000800 */
[C---:B-----5:R-:W-:Y:S01]  /*1f4d0*/  IMAD.WIDE R10, R5.reuse, 0x4, R250 ;  /* 0x00000004050a7825 */ /* 0x060fe200078e02fa */
[----:B----4-:R-:W-:Y:S04]  /*1f4e0*/  LDGSTS.E [R7+0x37700], desc[UR4][R8.64], P0 ;  /* 0x3770000008077fae */ /* 0x010fe80008121844 */
[----:B---3--:R-:W-:Y:S04]  /*1f4f0*/  LDGSTS.E [R7+0x37b00], desc[UR4][R248.64], P0 ;  /* 0x37b00000f8077fae */ /* 0x008fe80008121844 */
[----:B--2---:R2:W-:Y:S04]  /*1f500*/  LDGSTS.E [R7+0x37f00], desc[UR4][R246.64], P0 ;  /* 0x37f00000f6077fae */ /* 0x0045e80008121844 */
[----:B------:R-:W3:Y:S04]  /*1f510*/  LDL.LU.64 R8, [R1+0x1ca8] ;  /* 0x001ca80001087983 */ /* 0x000ee80000300a00 */
[----:B------:R-:W4:Y:S04]  /*1f520*/  LDL.LU.64 R56, [R1+0x8e8] ;  /* 0x0008e80001387983 */ /* 0x000f280000300a00 */
[----:B------:R-:W5:Y:S04]  /*1f530*/  LDL.LU.64 R248, [R1+0x1ca0] ;  /* 0x001ca00001f87983 */ /* 0x000f680000300a00 */
[----:B------:R-:W5:Y:S04]  /*1f540*/  LDL.LU.64 R246, [R1+0x1c98] ;  /* 0x001c980001f67983 */ /* 0x000f680000300a00 */
[----:B------:R2:W-:Y:S04]  /*1f550*/  STL.64 [R1+0x1a08], R6 ;  /* 0x001a080601007387 */ /* 0x0005e80000100a00 */
[----:B------:R-:W5:Y:S04]  /*1f560*/  LDL.LU.64 R250, [R1+0x8e0] ;  /* 0x0008e00001fa7983 */ /* 0x000f680000300a00 */
[----:B------:R-:W0:Y:S01]  /*1f570*/  LDGDEPBAR ;  /* 0x00000000000079af */ /* 0x000e220000000000 */
[----:B------:R-:W-:Y:S01]  /*1f580*/  BAR.SYNC.DEFER_BLOCKING 0x0 ;  /* 0x0000000000007b1d */ /* 0x000fe20000010000 */
[----:B------:R-:W-:Y:S01]  /*1f590*/  IMAD.WIDE R130, R5, 0x4, R142 ;  /* 0x0000000405827825 */ /* 0x000fe200078e028e */
[----:B------:R-:W-:-:S06]  /*1f5a0*/  ISETP.GE.U32.AND P0, PT, R252, 0x7fffff1f, PT ;  /* 0x7fffff1ffc00780c */ /* 0x000fcc0003f06070 */
[----:B--2---:R-:W2:Y:S01]  /*1f5b0*/  LDC R7, c[0x0][0x230] ;  /* 0x00008c00ff077b82 */ /* 0x004ea20000000800 */
[----:B------:R3:W-:Y:S04]  /*1f5c0*/  STL.64 [R1+0x300], R10 ;  /* 0x0003000a01007387 */ /* 0x0007e80000100a00 */
[----:B------:R-:W2:Y:S04]  /*1f5d0*/  LDL.LU.64 R26, [R1+0x8d8] ;  /* 0x0008d800011a7983 */ /* 0x000ea80000300a00 */
[----:B------:R-:W5:Y:S04]  /*1f5e0*/  LDL.LU.64 R142, [R1+0x8d0] ;  /* 0x0008d000018e7983 */ /* 0x000f680000300a00 */
[----:B------:R4:W-:Y:S01]  /*1f5f0*/  STL.64 [R1+0x308], R130 ;  /* 0x0003088201007387 */ /* 0x0009e20000100a00 */
[----:B-1----:R-:W-:-:S02]  /*1f600*/  VIADD R252, R24, 0xffffff5d ;  /* 0xffffff5d18fc7836 */ /* 0x002fc40000000000 */
[----:B------:R-:W1:Y:S01]  /*1f610*/  LDC R24, c[0x0][0x230] ;  /* 0x00008c00ff187b82 */ /* 0x000e620000000800 */
[----:B------:R-:W-:Y:S01]  /*1f620*/  @!PT LDS RZ, [RZ] ;  /* 0x00000000fffff984 */ /* 0x000fe20000000800 */
[----:B------:R-:W-:Y:S01]  /*1f630*/  @!PT LDS RZ, [RZ] ;  /* 0x00000000fffff984 */ /* 0x000fe20000000800 */
[----:B------:R-:W-:Y:S01]  /*1f640*/  @!PT LDS RZ, [RZ] ;  /* 0x00000000fffff984 */ /* 0x000fe20000000800 */
[----:B---3--:R3:W-:Y:S04]  /*1f650*/  LDGSTS.E [R9+-0x50000], desc[UR4][R10.64], !P5 ;  /* 0xb00000000a097fae */ /* 0x0087e8000e921844 */
[----:B------:R1:W-:Y:S01]  /*1f660*/  LDGSTS.E [R9+-0x4fffc], desc[UR4][R130.64], !P6 ;  /* 0xb000400082097fae */ /* 0x0003e2000f121844 */
[----:B---3--:R-:W-:-:S04]  /*1f670*/  IMAD.WIDE R10, R5, 0x4, R68 ;  /* 0x00000004050a7825 */ /* 0x008fc800078e0244 */
[C---:B----4-:R-:W-:Y:S01]  /*1f680*/  IMAD.WIDE R56, R5.reuse, 0x4, R56 ;  /* 0x0000000405387825 */ /* 0x050fe200078e0238 */
[----:B------:R3:W-:Y:S03]  /*1f690*/  STL.64 [R1+0x310], R10 ;  /* 0x0003100a01007387 */ /* 0x0007e60000100a00 */
[----:B-1----:R-:W-:Y:S01]  /*1f6a0*/  VIADD R6, R24, 0xffffff5c ;  /* 0xffffff5c18067836 */ /* 0x002fe20000000000 */
[----:B------:R-:W-:Y:S01]  /*1f6b0*/  LDGSTS.E [R9+-0x4fff8], desc[UR4][R10.64], !P1 ;  /* 0xb00080000a097fae */ /* 0x000fe2000c921844 */
[C---:B------:R-:W-:Y:S01]  /*1f6c0*/  IMAD.WIDE R130, R5.reuse, 0x4, R16 ;  /* 0x0000000405827825 */ /* 0x040fe200078e0210 */
[----:B------:R-:W1:Y:S04]  /*1f6d0*/  LDC R24, c[0x0][0x230] ;  /* 0x00008c00ff187b82 */ /* 0x000e680000000800 */
[----:B------:R5:W-:Y:S04]  /*1f6e0*/  LDGSTS.E [R9+-0x4fff4], desc[UR4][R130.64], !P2 ;  /* 0xb000c00082097fae */ /* 0x000be8000d121844 */
[----:B------:R-:W-:Y:S01]  /*1f6f0*/  LDGSTS.E [R9+-0x4c000], desc[UR4][R56.64], !P4 ;  /* 0xb400000038097fae */ /* 0x000fe2000e121844 */
[----:B------:R-:W-:Y:S01]  /*1f700*/  ISETP.GE.U32.AND P5, PT, R252, 0x7fffff1e, PT ;  /* 0x7fffff1efc00780c */ /* 0x000fe20003fa6070 */
[----:B------:R-:W4:Y:S02]  /*1f710*/  LDC R69, c[0x0][0x230] ;  /* 0x00008c00ff457b82 */ /* 0x000f240000000800 */
[----:B---3--:R-:W3:Y:S04]  /*1f720*/  LDL.LU.64 R10, [R1+0x9c0] ;  /* 0x0009c000010a7983 */ /* 0x008ee80000300a00 */
[----:B------:R-:W4:Y:S01]  /*1f730*/  LDL.LU.64 R16, [R1+0x9b8] ;  /* 0x0009b80001107983 */ /* 0x000f220000300a00 */
[C---:B--2---:R-:W-:Y:S01]  /*1f740*/  IMAD.WIDE R26, R5.reuse, 0x4, R26 ;  /* 0x00000004051a7825 */ /* 0x044fe200078e021a */
[----:B------:R-:W2:Y:S02]  /*1f750*/  LDC R68, c[0x0][0x230] ;  /* 0x00008c00ff447b82 */ /* 0x000ea40000000800 */
[----:B------:R5:W-:Y:S04]  /*1f760*/  STL.64 [R1+0x318], R130 ;  /* 0x0003188201007387 */ /* 0x000be80000100a00 */
[----:B------:R5:W-:Y:S02]  /*1f770*/  STL.64 [R1+0x338], R56 ;  /* 0x0003383801007387 */ /* 0x000be40000100a00 */
[----:B-----5:R-:W-:-:S02]  /*1f780*/  IMAD.WIDE R130, R5, 0x4, R250 ;  /* 0x0000000405827825 */ /* 0x020fc400078e02fa */
[----:B------:R-:W5:Y:S04]  /*1f790*/  LDL.LU.64 R56, [R1+0x9b0] ;  /* 0x0009b00001387983 */ /* 0x000f680000300a00 */
[----:B------:R-:W2:Y:S01]  /*1f7a0*/  LDL.LU.64 R250, [R1+0x9a8] ;  /* 0x0009a80001fa7983 */ /* 0x000ea20000300a00 */
[----:B-1----:R-:W-:Y:S02]  /*1f7b0*/  VIADD R252, R24, 0xffffff7b ;  /* 0xffffff7b18fc7836 */ /* 0x002fe40000000000 */
[----:B------:R-:W1:Y:S01]  /*1f7c0*/  LDC R24, c[0x0][0x230] ;  /* 0x00008c00ff187b82 */ /* 0x000e620000000800 */
[----:B------:R-:W-:Y:S01]  /*1f7d0*/  ISETP.GE.U32.AND P6, PT, R6, 0x7fffff1d, PT ;  /* 0x7fffff1d0600780c */ /* 0x000fe20003fc6070 */
[----:B------:R1:W-:Y:S01]  /*1f7e0*/  STL.64 [R1+0x330], R130 ;  /* 0x0003308201007387 */ /* 0x0003e20000100a00 */
[----:B------:R-:W-:-:S03]  /*1f7f0*/  ISETP.GE.U32.AND P1, PT, R252, 0x7fffff3c, PT ;  /* 0x7fffff3cfc00780c */ /* 0x000fc60003f26070 */
[----:B------:R1:W-:Y:S02]  /*1f800*/  LDGSTS.E [R9+-0x4bffc], desc[UR4][R130.64], !P0 ;  /* 0xb400400082097fae */ /* 0x0003e4000c121844 */
[----:B------:R-:W2:Y:S02]  /*1f810*/  LDC R252, c[0x0][0x230] ;  /* 0x00008c00fffc7b82 */ /* 0x000ea40000000800 */
[----:B------:R1:W-:Y:S04]  /*1f820*/  STL.64 [R1+0x328], R26 ;  /* 0x0003281a01007387 */ /* 0x0003e80000100a00 */
[----:B------:R-:W-:Y:S02]  /*1f830*/  LDGSTS.E [R9+-0x4bff8], desc[UR4][R26.64], !P5 ;  /* 0xb40080001a097fae */ /* 0x000fe4000e921844 */
[----:B------:R-:W2:Y:S01]  /*1f840*/  LDC R6, c[0x0][0x230] ;  /* 0x00008c00ff067b82 */ /* 0x000ea20000000800 */
[----:B-1----:R-:W-:-:S02]  /*1f850*/  IMAD.WIDE R130, R5, 0x4, R142 ;  /* 0x0000000405827825 */ /* 0x002fc400078e028e */
[----:B------:R-:W2:Y:S02]  /*1f860*/  LDL.LU.64 R142, [R1+0x8c8] ;  /* 0x0008c800018e7983 */ /* 0x000ea40000300a00 */
[----:B------:R-:W-:Y:S02]  /*1f870*/  VIADD R24, R24, 0xffffff7a ;  /* 0xffffff7a18187836 */ /* 0x000fe40000000000 */
[----:B------:R-:W-:Y:S03]  /*1f880*/  STL.64 [R1+0x320], R130 ;  /* 0x0003208201007387 */ /* 0x000fe60000100a00 */
[----:B------:R-:W-:Y:S01]  /*1f890*/  ISETP.GE.U32.AND P2, PT, R24, 0x7fffff3b, PT ;  /* 0x7fffff3b1800780c */ /* 0x000fe20003f46070 */
[----:B------:R-:W2:Y:S01]  /*1f8a0*/  LDL.LU.64 R26, [R1+0x8c0] ;  /* 0x0008c000011a7983 */ /* 0x000ea20000300a00 */
[----:B------:R-:W-:Y:S01]  /*1f8b0*/  VIADD R7, R7, 0xffffff5b ;  /* 0xffffff5b07077836 */ /* 0x000fe20000000000 */
[----:B------:R-:W1:Y:S02]  /*1f8c0*/  LDC R24, c[0x0][0x230] ;  /* 0x00008c00ff187b82 */ /* 0x000e640000000800 */
[----:B------:R5:W-:Y:S01]  /*1f8d0*/  LDGSTS.E [R9+-0x4bff4], desc[UR4][R130.64], !P6 ;  /* 0xb400c00082097fae */ /* 0x000be2000f121844 */
[----:B---3--:R-:W-:-:S04]  /*1f8e0*/  IMAD.WIDE R10, R5, 0x4, R10 ;  /* 0x00000004050a7825 */ /* 0x008fc800078e020a */
[C---:B----4-:R-:W-:Y:S01]  /*1f8f0*/  IMAD.WIDE R16, R5.reuse, 0x4, R16 ;  /* 0x0000000405107825 */ /* 0x050fe200078e0210 */
[----:B------:R3:W-:Y:S04]  /*1f900*/  STL.64 [R1+0x340], R10 ;  /* 0x0003400a01007387 */ /* 0x0007e80000100a00 */
[----:B------:R-:W-:Y:S04]  /*1f910*/  LDGSTS.E [R246+-0x50000], desc[UR4][R10.64], !P1 ;  /* 0xb00000000af67fae */ /* 0x000fe8000c921844 */
[----:B------:R-:W-:Y:S04]  /*1f920*/  LDGSTS.E [R246+-0x4fffc], desc[UR4][R16.64], !P2 ;  /* 0xb000400010f67fae */ /* 0x000fe8000d121844 */
[----:B---3--:R-:W3:Y:S04]  /*1f930*/  LDL.LU.64 R10, [R1+0x8b8] ;  /* 0x0008b800010a7983 */ /* 0x008ee80000300a00 */
[----:B------:R4:W-:Y:S01]  /*1f940*/  STL.64 [R1+0x348], R16 ;  /* 0x0003481001007387 */ /* 0x0009e20000100a00 */
[----:B-----5:R-:W-:-:S03]  /*1f950*/  IMAD.WIDE R130, R5, 0x4, R56 ;  /* 0x0000000405827825 */ /* 0x020fc600078e0238 */
[----:B----4-:R-:W4:Y:S01]  /*1f960*/  LDL.LU.64 R16, [R1+0x8b0] ;  /* 0x0008b00001107983 */ /* 0x010f220000300a00 */
[----:B--2---:R-:W-:-:S03]  /*1f970*/  IMAD.WIDE R56, R5, 0x4, R250 ;  /* 0x0000000405387825 */ /* 0x004fc600078e02fa */
[----:B------:R2:W-:Y:S04]  /*1f980*/  STL.64 [R1+0x350], R130 ;  /* 0x0003508201007387 */ /* 0x0005e80000100a00 */
[----:B------:R-:W5:Y:S01]  /*1f990*/  LDL.LU.64 R250, [R1+0x9a0] ;  /* 0x0009a00001fa7983 */ /* 0x000f620000300a00 */
[----:B------:R-:W-:-:S05]  /*1f9a0*/  VIADD R252, R252, 0xffffff79 ;  /* 0xffffff79fcfc7836 */ /* 0x000fca0000000000 */
[----:B------:R-:W-:Y:S01]  /*1f9b0*/  ISETP.GE.U32.AND P4, PT, R252, 0x7fffff3a, PT ;  /* 0x7fffff3afc00780c */ /* 0x000fe20003f86070 */
[----:B------:R-:W-:Y:S01]  /*1f9c0*/  VIADD R252, R25, 0xffffff78 ;  /* 0xffffff7819fc7836 */ /* 0x000fe20000000000 */
[----:B------:R-:W-:Y:S01]  /*1f9d0*/  ISETP.GE.U32.AND P5, PT, R7, 0x7fffff1c, PT ;  /* 0x7fffff1c0700780c */ /* 0x000fe20003fa6070 */
[----:B------:R1:W-:Y:S01]  /*1f9e0*/  STL.64 [R1+0x358], R56 ;  /* 0x0003583801007387 */ /* 0x0003e20000100a00 */
[----:B------:R-:W-:Y:S01]  /*1f9f0*/  IADD3 R6, R6, -0xa7, RZ ;  /* 0xffffff5906067810 */ /* 0x000fe20007ffe0ff */
[----:B------:R-:W5:Y:S01]  /*1fa00*/  LDC R25, c[0x0][0x230] ;  /* 0x00008c00ff197b82 */ /* 0x000f620000000800 */
[----:B------:R-:W-:Y:S01]  /*1fa10*/  ISETP.GE.U32.AND P0, PT, R252, 0x7fffff39, PT ;  /* 0x7fffff39fc00780c */ /* 0x000fe20003f06070 */
[----:B------:R-:W-:-:S05]  /*1fa20*/  VIADD R252, R69, 0xffffff5a ;  /* 0xffffff5a45fc7836 */ /* 0x000fca0000000000 */
[----:B------:R-:W-:Y:S01]  /*1fa30*/  ISETP.GE.U32.AND P6, PT, R252, 0x7fffff1b, PT ;  /* 0x7fffff1bfc00780c */ /* 0x000fe20003fc6070 */
[----:B------:R2:W-:Y:S01]  /*1fa40*/  LDGSTS.E [R246+-0x4fff8], desc[UR4][R130.64], !P4 ;  /* 0xb000800082f67fae */ /* 0x0005e2000e121844 */
[----:B------:R-:W-:Y:S02]  /*1fa50*/  VIADD R252, R68, 0xffffff58 ;  /* 0xffffff5844fc7836 */ /* 0x000fe40000000000 */
[C---:B------:R-:W-:Y:S01]  /*1fa60*/  IMAD.WIDE R26, R5.reuse, 0x4, R26 ;  /* 0x00000004051a7825 */ /* 0x040fe200078e021a */
[----:B------:R-:W-:Y:S01]  /*1fa70*/  ISETP.GE.U32.AND P1, PT, R6, 0x7fffff1a, PT ;  /* 0x7fffff1a0600780c */ /* 0x000fe20003f26070 */
[----:B------:R-:W5:Y:S01]  /*1fa80*/  LDC R7, c[0x0][0x230] ;  /* 0x00008c00ff077b82 */ /* 0x000f620000000800 */
[----:B------:R-:W-:Y:S01]  /*1fa90*/  LDGSTS.E [R246+-0x4fff4], desc[UR4][R56.64], !P0 ;  /* 0xb000c00038f67fae */ /* 0x000fe2000c121844 */
[----:B------:R-:W-:Y:S01]  /*1faa0*/  ISETP.GE.U32.AND P2, PT, R252, 0x7fffff19, PT ;  /* 0x7fffff19fc00780c */ /* 0x000fe20003f46070 */
[----:B--2---:R-:W-:-:S05]  /*1fab0*/  IMAD.WIDE R130, R5, 0x4, R142 ;  /* 0x0000000405827825 */ /* 0x004fca00078e028e */
[----:B------:R-:W2:Y:S01]  /*1fac0*/  LDC R69, c[0x0][0x230] ;  /* 0x00008c00ff457b82 */ /* 0x000ea20000000800 */
[----:B------:R3:W-:Y:S04]  /*1fad0*/  LDGSTS.E [R246+-0x4c000], desc[UR4][R130.64], !P5 ;  /* 0xb400000082f67fae */ /* 0x0007e8000e921844 */
[----:B-1----:R-:W2:Y:S03]  /*1fae0*/  LDL.LU.64 R56, [R1+0x998] ;  /* 0x0009980001387983 */ /* 0x002ea60000300a00 */
[----:B------:R-:W1:Y:S01]  /*1faf0*/  LDC R6, c[0x0][0x230] ;  /* 0x00008c00ff067b82 */ /* 0x000e620000000800 */
[----:B------:R-:W2:Y:S04]  /*1fb00*/  LDL.LU.64 R142, [R1+0x990] ;  /* 0x00099000018e7983 */ /* 0x000ea80000300a00 */
[----:B------:R-:W-:Y:S01]  /*1fb10*/  STL.64 [R1+0x378], R130 ;  /* 0x0003788201007387 */ /* 0x000fe20000100a00 */
[----:B------:R-:W-:-:S02]  /*1fb20*/  VIADD R24, R24, 0xffffff77 ;  /* 0xffffff7718187836 */ /* 0x000fc40000000000 */
[----:B------:R-:W1:Y:S01]  /*1fb30*/  LDC R68, c[0x0][0x230] ;  /* 0x00008c00ff447b82 */ /* 0x000e620000000800 */
[----:B------:R1:W-:Y:S04]  /*1fb40*/  STL.64 [R1+0x370], R26 ;  /* 0x0003701a01007387 */ /* 0x0003e80000100a00 */
[----:B------:R-:W-:Y:S04]  /*1fb50*/  LDGSTS.E [R246+-0x4bffc], desc[UR4][R26.64], !P6 ;  /* 0xb40040001af67fae */ /* 0x000fe8000f121844 */
[----:B-1----:R-:W2:Y:S01]  /*1fb60*/  LDL.LU.64 R26, [R1+0x988] ;  /* 0x00098800011a7983 */ /* 0x002ea20000300a00 */
[----:B---3--:R-:W-:-:S03]  /*1fb70*/  IMAD.WIDE R130, R5, 0x4, R10 ;  /* 0x0000000405827825 */ /* 0x008fc600078e020a */
[----:B------:R-:W3:Y:S04]  /*1fb80*/  LDL.LU.64 R10, [R1+0x8a8] ;  /* 0x0008a800010a7983 */ /* 0x000ee80000300a00 */
[----:B------:R5:W-:Y:S04]  /*1fb90*/  STL.64 [R1+0x368], R130 ;  /* 0x0003688201007387 */ /* 0x000be80000100a00 */
[----:B------:R5:W-:Y:S01]  /*1fba0*/  LDGSTS.E [R246+-0x4bff8], desc[UR4][R130.64], !P1 ;  /* 0xb400800082f67fae */ /* 0x000be2000c921844 */
[----:B----4-:R-:W-:-:S05]  /*1fbb0*/  IMAD.WIDE R16, R5, 0x4, R16 ;  /* 0x0000000405107825 */ /* 0x010fca00078e0210 */
[----:B------:R1:W-:Y:S04]  /*1fbc0*/  STL.64 [R1+0x360], R16 ;  /* 0x0003601001007387 */ /* 0x0003e80000100a00 */
[----:B------:R-:W-:Y:S01]  /*1fbd0*/  LDGSTS.E [R246+-0x4bff4], desc[UR4][R16.64], !P2 ;  /* 0xb400c00010f67fae */ /* 0x000fe2000d121844 */
[----:B-----5:R-:W-:-:S03]  /*1fbe0*/  IMAD.WIDE R130, R5, 0x4, R250 ;  /* 0x0000000405827825 */ /* 0x020fc600078e02fa */
[----:B-1----:R-:W4:Y:S04]  /*1fbf0*/  LDL.LU.64 R16, [R1+0x8a0] ;  /* 0x0008a00001107983 */ /* 0x002f280000300a00 */
[----:B------:R-:W5:Y:S01]  /*1fc00*/  LDL.LU.64 R250, [R1+0x898] ;  /* 0x0008980001fa7983 */ /* 0x000f620000300a00 */
[----:B------:R-:W-:Y:S01]  /*1fc10*/  ISETP.GE.U32.AND P4, PT, R24, 0x7fffff38, PT ;  /* 0x7fffff381800780c */ /* 0x000fe20003f86070 */
[----:B------:R-:W-:Y:S01]  /*1fc20*/  VIADD R252, R25, 0xffffff76 ;  /* 0xffffff7619fc7836 */ /* 0x000fe20000000000 */
[----:B------:R-:W1:Y:S01]  /*1fc30*/  LDC R24, c[0x0][0x230] ;  /* 0x00008c00ff187b82 */ /* 0x000e620000000800 */
[----:B------:R-:W-:-:S03]  /*1fc40*/  VIADD R7, R7, 0xffffff75 ;  /* 0xffffff7507077836 */ /* 0x000fc60000000000 */
[----:B------:R-:W-:Y:S01]  /*1fc50*/  ISETP.GE.U32.AND P0, PT, R252, 0x7fffff37, PT ;  /* 0x7fffff37fc00780c */ /* 0x000fe20003f06070 */
[----:B--2---:R-:W-:Y:S02]  /*1fc60*/  VIADD R252, R69, 0xffffff74 ;  /* 0xffffff7445fc7836 */ /* 0x004fe40000000000 */
[----:B------:R-:W-:Y:S01]  /*1fc70*/  VIADD R6, R6, 0xffffff57 ;  /* 0xffffff5706067836 */ /* 0x000fe20000000000 */
[----:B------:R-:W-:Y:S01]  /*1fc80*/  ISETP.GE.U32.AND P5, PT, R7, 0x7fffff36, PT ;  /* 0x7fffff360700780c */ /* 0x000fe20003fa6070 */
[----:B------:R2:W-:Y:S01]  /*1fc90*/  STL.64 [R1+0x380], R130 ;  /* 0x0003808201007387 */ /* 0x0005e20000100a00 */
[----:B------:R-:W-:Y:S01]  /*1fca0*/  ISETP.GE.U32.AND P6, PT, R252, 0x7fffff35, PT ;  /* 0x7fffff35fc00780c */ /* 0x000fe20003fc6070 */
[----:B------:R-:W1:Y:S01]  /*1fcb0*/  LDC R25, c[0x0][0x230] ;  /* 0x00008c00ff197b82 */ /* 0x000e620000000800 */
[----:B------:R-:W-:Y:S01]  /*1fcc0*/  ISETP.GE.U32.AND P1, PT, R6, 0x7fffff18, PT ;  /* 0x7fffff180600780c */ /* 0x000fe20003f26070 */
[----:B------:R2:W-:Y:S06]  /*1fcd0*/  LDGSTS.E [R247+-0x50000], desc[UR4][R130.64], !P4 ;  /* 0xb000000082f77fae */ /* 0x0005ec000e121844 */
[----:B------:R-:W5:Y:S01]  /*1fce0*/  LDC R252, c[0x0][0x230] ;  /* 0x00008c00fffc7b82 */ /* 0x000f620000000800 */
[----:B------:R-:W-:-:S04]  /*1fcf0*/  IMAD.WIDE R56, R5, 0x4, R56 ;  /* 0x0000000405387825 */ /* 0x000fc800078e0238 */
[C---:B--2---:R-:W-:Y:S01]  /*1fd00*/  IMAD.WIDE R130, R5.reuse, 0x4, R142 ;  /* 0x0000000405827825 */ /* 0x044fe200078e028e */
[----:B------:R2:W-:Y:S02]  /*1fd10*/  STL.64 [R1+0x388], R56 ;  /* 0x0003883801007387 */ /* 0x0005e40000100a00 */
[----:B------:R-:W5:Y:S02]  /*1fd20*/  LDC R7, c[0x0][0x230] ;  /* 0x00008c00ff077b82 */ /* 0x000f640000000800 */
[----:B------:R-:W5:Y:S04]  /*1fd30*/  LDL.LU.64 R142, [R1+0x890] ;  /* 0x00089000018e7983 */ /* 0x000f680000300a00 */
[----:B------:R-:W-:Y:S02]  /*1fd40*/  LDGSTS.E [R247+-0x4fffc], desc[UR4][R56.64], !P0 ;  /* 0xb000400038f77fae */ /* 0x000fe4000c121844 */
[----:B------:R-:W5:Y:S02]  /*1fd50*/  LDC R69, c[0x0][0x230] ;  /* 0x00008c00ff457b82 */ /* 0x000f640000000800 */
[----:B------:R-:W-:Y:S04]  /*1fd60*/  STL.64 [R1+0x390], R130 ;  /* 0x0003908201007387 */ /* 0x000fe80000100a00 */
[----:B------:R4:W-:Y:S01]  /*1fd70*/  LDGSTS.E [R247+-0x4fff8], desc[UR4][R130.64], !P5 ;  /* 0xb000800082f77fae */ /* 0x0009e2000e921844 */
[----:B------:R-:W-:-:S03]  /*1fd80*/  IMAD.WIDE R26, R5, 0x4, R26 ;  /* 0x00000004051a7825 */ /* 0x000fc600078e021a */
[----:B--2---:R-:W2:Y:S01]  /*1fd90*/  LDL.LU.64 R56, [R1+0x980] ;  /* 0x0009800001387983 */ /* 0x004ea20000300a00 */
[----:B---3--:R-:W-:-:S03]  /*1fda0*/  IMAD.WIDE R10, R5, 0x4, R10 ;  /* 0x00000004050a7825 */ /* 0x008fc600078e020a */
[----:B------:R3:W-:Y:S01]  /*1fdb0*/  STL.64 [R1+0x398], R26 ;  /* 0x0003981a01007387 */ /* 0x0007e20000100a00 */
[----:B-1----:R-:W-:Y:S01]  /*1fdc0*/  IADD3 R25, R25, -0xac, RZ ;  /* 0xffffff5419197810 */ /* 0x002fe20007ffe0ff */
[----:B------:R-:W1:Y:S02]  /*1fdd0*/  LDC R6, c[0x0][0x230] ;  /* 0x00008c00ff067b82 */ /* 0x000e640000000800 */
[----:B------:R-:W-:Y:S04]  /*1fde0*/  LDGSTS.E [R247+-0x4fff4], desc[UR4][R26.64], !P6 ;  /* 0xb000c0001af77fae */ /* 0x000fe8000f121844 */
[----:B------:R3:W-:Y:S04]  /*1fdf0*/  STL.64 [R1+0x3b8], R10 ;  /* 0x0003b80a01007387 */ /* 0x0007e80000100a00 */
[----:B------:R-:W-:Y:S04]  /*1fe00*/  LDGSTS.E [R247+-0x4c000], desc[UR4][R10.64], !P1 ;  /* 0xb40000000af77fae */ /* 0x000fe8000c921844 */
[----:B---3--:R-:W3:Y:S04]  /*1fe10*/  LDL.LU.64 R26, [R1+0x978] ;  /* 0x00097800011a7983 */ /* 0x008ee80000300a00 */
[----:B------:R-:W3:Y:S01]  /*1fe20*/  LDL.LU.64 R10, [R1+0x970] ;  /* 0x00097000010a7983 */ /* 0x000ee20000300a00 */
[----:B----4-:R-:W-:-:S04]  /*1fe30*/  IMAD.WIDE R130, R5, 0x4, R16 ;  /* 0x0000000405827825 */ /* 0x010fc800078e0210 */
[----:B-----5:R-:W-:Y:S01]  /*1fe40*/  IMAD.WIDE R16, R5, 0x4, R250 ;  /* 0x0000000405107825 */ /* 0x020fe200078e02fa */
[----:B------:R-:W-:Y:S04]  /*1fe50*/  STL.64 [R1+0x3b0], R130 ;  /* 0x0003b08201007387 */ /* 0x000fe80000100a00 */
[----:B------:R-:W4:Y:S01]  /*1fe60*/  LDL.LU.64 R250, [R1+0x968] ;  /* 0x0009680001fa7983 */ /* 0x000f220000300a00 */
[----:B------:R-:W-:-:S05]  /*1fe70*/  VIADD R252, R252, 0xffffff56 ;  /* 0xffffff56fcfc7836 */ /* 0x000fca0000000000 */
[----:B------:R-:W-:Y:S01]  /*1fe80*/  ISETP.GE.U32.AND P2, PT, R252, 0x7fffff17, PT ;  /* 0x7fffff17fc00780c */ /* 0x000fe20003f46070 */
[----:B------:R-:W-:Y:S01]  /*1fe90*/  VIADD R252, R24, 0xffffff55 ;  /* 0xffffff5518fc7836 */ /* 0x000fe20000000000 */
[----:B------:R-:W-:Y:S01]  /*1fea0*/  ISETP.GE.U32.AND P0, PT, R25, 0x7fffff15, PT ;  /* 0x7fffff151900780c */ /* 0x000fe20003f06070 */
[----:B------:R-:W-:Y:S01]  /*1feb0*/  VIADD R7, R7, 0xffffff72 ;  /* 0xffffff7207077836 */ /* 0x000fe20000000000 */
[----:B------:R5:W-:Y:S01]  /*1fec0*/  STL.64 [R1+0x3a8], R16 ;  /* 0x0003a81001007387 */ /* 0x000be20000100a00 */
[----:B------:R-:W4:Y:S01]  /*1fed0*/  LDC R24, c[0x0][0x230] ;  /* 0x00008c00ff187b82 */ /* 0x000f220000000800 */
[----:B------:R-:W-:Y:S01]  /*1fee0*/  ISETP.GE.U32.AND P4, PT, R252, 0x7fffff16, PT ;  /* 0x7fffff16fc00780c */ /* 0x000fe20003f86070 */
[----:B------:R-:W-:-:S05]  /*1fef0*/  VIADD R252, R68, 0xffffff73 ;  /* 0xffffff7344fc7836 */ /* 0x000fca0000000000 */
[----:B------:R-:W-:Y:S01]  /*1ff00*/  ISETP.GE.U32.AND P5, PT, R252, 0x7fffff34, PT ;  /* 0x7fffff34fc00780c */ /* 0x000fe20003fa6070 */
[----:B------:R-:W-:Y:S01]  /*1ff10*/  VIADD R252, R69, 0xffffff71 ;  /* 0xffffff7145fc7836 */ /* 0x000fe20000000000 */
[----:B------:R-:W-:Y:S01]  /*1ff20*/  ISETP.GE.U32.AND P6, PT, R7, 0x7fffff33, PT ;  /* 0x7fffff330700780c */ /* 0x000fe20003fc6070 */
[----:B------:R2:W-:Y:S01]  /*1ff30*/  LDGSTS.E [R247+-0x4bffc], desc[UR4][R130.64], !P2 ;  /* 0xb400400082f77fae */ /* 0x0005e2000d121844 */
[----:B------:R-:W4:Y:S02]  /*1ff40*/  LDC R68, c[0x0][0x230] ;  /* 0x00008c00ff447b82 */ /* 0x000f240000000800 */
[----:B------:R-:W-:Y:S01]  /*1ff50*/  ISETP.GE.U32.AND P1, PT, R252, 0x7fffff32, PT ;  /* 0x7fffff32fc00780c */ /* 0x000fe20003f26070 */
[----:B------:R-:W-:Y:S01]  /*1ff60*/  LDGSTS.E [R247+-0x4bff8], desc[UR4][R16.64], !P4 ;  /* 0xb400800010f77fae */ /* 0x000fe2000e121844 */
[----:B------:R-:W-:-:S04]  /*1ff70*/  IMAD.WIDE R142, R5, 0x4, R142 ;  /* 0x00000004058e7825 */ /* 0x000fc800078e028e */
[----:B------:R-:W4:Y:S01]  /*1ff80*/  LDC R25, c[0x0][0x230] ;  /* 0x00008c00ff197b82 */ /* 0x000f220000000800 */
[----:B------:R3:W-:Y:S04]  /*1ff90*/  LDGSTS.E [R247+-0x4bff4], desc[UR4][R142.64], !P0 ;  /* 0xb400c0008ef77fae */ /* 0x0007e8000c121844 */
[----:B-----5:R-:W5:Y:S03]  /*1ffa0*/  LDL.LU.64 R16, [R1+0x888] ;  /* 0x0008880001107983 */ /* 0x020f660000300a00 */
[----:B------:R-:W5:Y:S01]  /*1ffb0*/  LDC R69, c[0x0][0x230] ;  /* 0x00008c00ff457b82 */ /* 0x000f620000000800 */
[----:B-1----:R-:W-:-:S07]  /*1ffc0*/  VIADD R6, R6, 0xffffff70 ;  /* 0xffffff7006067836 */ /* 0x002fce0000000000 */
[----:B------:R-:W1:Y:S01]  /*1ffd0*/  LDC R7, c[0x0][0x230] ;  /* 0x00008c00ff077b82 */ /* 0x000e620000000800 */
[C---:B--2---:R-:W-:Y:S02]  /*1ffe0*/  IMAD.WIDE R130, R5.reuse, 0x4, R56 ;  /* 0x0000000405827825 */ /* 0x044fe400078e0238 */
[----:B------:R-:W2:Y:S04]  /*1fff0*/  LDL.LU.64 R56, [R1+0x880] ;  /* 0x0008800001387983 */ /* 0x000ea80000300a00 */
[----:B------:R1:W-:Y:S04]  /*20000*/  STL.64 [R1+0x3a0], R142 ;  /* 0x0003a08e01007387 */ /* 0x0003e80000100a00 */
[----:B------:R-:W-:Y:S04]  /*20010*/  STL.64 [R1+0x3c0], R130 ;  /* 0x0003c08201007387 */ /* 0x000fe80000100a00 */
[----:B------:R3:W-:Y:S04]  /*20020*/  LDGSTS.E [R248+-0x50000], desc[UR4][R130.64], !P5 ;  /* 0xb000000082f87fae */ /* 0x0007e8000e921844 */
[----:B------:R3:W-:Y:S04]  /*20030*/  STL.64 [R1+0x19e8], R246 ;  /* 0x0019e8f601007387 */ /* 0x0007e80000100a00 */
[----:B-1----:R-:W2:Y:S01]  /*20040*/  LDL.LU.64 R142, [R1+0x878] ;  /* 0x00087800018e7983 */ /* 0x002ea20000300a00 */
[C---:B---3--:R-:W-:Y:S01]  /*20050*/  IMAD.WIDE R10, R5.reuse, 0x4, R10 ;  /* 0x00000004050a7825 */ /* 0x048fe200078e020a */
[----:B------:R-:W1:Y:S03]  /*20060*/  LDC R247, c[0x0][0x230] ;  /* 0x00008c00fff77b82 */ /* 0x000e660000000800 */
[----:B------:R-:W-:-:S02]  /*20070*/  IMAD.WIDE R130, R5, 0x4, R26 ;  /* 0x0000000405827825 */ /* 0x000fc400078e021a */
[----:B------:R-:W3:Y:S04]  /*20080*/  LDL.LU.64 R26, [R1+0x870] ;  /* 0x00087000011a7983 */ /* 0x000ee80000300a00 */
[----:B------:R4:W-:Y:S04]  /*20090*/  STL.64 [R1+0x3d0], R130 ;  /* 0x0003d08201007387 */ /* 0x0009e80000100a00 */
[----:B------:R4:W-:Y:S04]  /*200a0*/  LDGSTS.E [R248+-0x4fffc], desc[UR4][R130.64], !P6 ;  /* 0xb000400082f87fae */ /* 0x0009e8000f121844 */
[----:B------:R4:W-:Y:S04]  /*200b0*/  STL.64 [R1+0x3d8], R10 ;  /* 0x0003d80a01007387 */ /* 0x0009e80000100a00 */
[----:B------:R-:W-:Y:S01]  /*200c0*/  LDGSTS.E [R248+-0x4fff8], desc[UR4][R10.64], !P1 ;  /* 0xb00080000af87fae */ /* 0x000fe2000c921844 */
[----:B----4-:R-:W-:-:S03]  /*200d0*/  IMAD.WIDE R130, R5, 0x4, R250 ;  /* 0x0000000405827825 */ /* 0x010fc600078e02fa */
[----:B------:R-:W4:Y:S04]  /*200e0*/  LDL.LU.64 R10, [R1+0x960] ;  /* 0x00096000010a7983 */ /* 0x000f280000300a00 */
[----:B------:R-:W4:Y:S01]  /*200f0*/  LDL.LU.64 R250, [R1+0x958] ;  /* 0x0009580001fa7983 */ /* 0x000f220000300a00 */
[----:B------:R-:W-:Y:S02]  /*20100*/  VIADD R252, R24, 0xffffff53 ;  /* 0xffffff5318fc7836 */ /* 0x000fe40000000000 */
[----:B------:R-:W2:Y:S01]  /*20110*/  LDC R24, c[0x0][0x230] ;  /* 0x00008c00ff187b82 */ /* 0x000ea20000000800 */
[----:B------:R-:W-:Y:S02]  /*20120*/  VIADD R25, R25, 0xffffff52 ;  /* 0xffffff5219197836 */ /* 0x000fe40000000000 */
[----:B------:R-:W-:Y:S01]  /*20130*/  ISETP.GE.U32.AND P4, PT, R252, 0x7fffff14, PT ;  /* 0x7fffff14fc00780c */ /* 0x000fe20003f86070 */
[----:B------:R-:W-:Y:S01]  /*20140*/  VIADD R252, R68, 0xffffff51 ;  /* 0xffffff5144fc7836 */ /* 0x000fe20000000000 */
[----:B------:R-:W-:-:S03]  /*20150*/  ISETP.GE.U32.AND P2, PT, R6, 0x7fffff31, PT ;  /* 0x7fffff310600780c */ /* 0x000fc60003f46070 */
[----:B------:R-:W2:Y:S01]  /*20160*/  LDC R68, c[0x0][0x230] ;  /* 0x00008c00ff447b82 */ /* 0x000ea20000000800 */
[----:B------:R-:W-:Y:S02]  /*20170*/  ISETP.GE.U32.AND P0, PT, R25, 0x7fffff13, PT ;  /* 0x7fffff131900780c */ /* 0x000fe40003f06070 */
[----:B------:R-:W-:Y:S02]  /*20180*/  ISETP.GE.U32.AND P5, PT, R252, 0x7fffff12, PT ;  /* 0x7fffff12fc00780c */ /* 0x000fe40003fa6070 */
[----:B-1----:R-:W-:Y:S01]  /*20190*/  IADD3 R252, R247, -0x91, RZ ;  /* 0xffffff6ff7fc7810 */ /* 0x002fe20007ffe0ff */
[----:B-----5:R-:W-:Y:S01]  /*201a0*/  IMAD.WIDE R16, R5, 0x4, R16 ;  /* 0x0000000405107825 */ /* 0x020fe200078e0210 */
[----:B------:R1:W-:Y:S02]  /*201b0*/  STL.64 [R1+0x3e0], R130 ;  /* 0x0003e08201007387 */ /* 0x0003e40000100a00 */
[----:B------:R-:W-:Y:S01]  /*201c0*/  ISETP.GE.U32.AND P1, PT, R252, 0x7fffff30, PT ;  /* 0x7fffff30fc00780c */ /* 0x000fe20003f26070 */
[----:B------:R-:W5:Y:S01]  /*201d0*/  LDC R25, c[0x0][0x230] ;  /* 0x00008c00ff197b82 */ /* 0x000f620000000800 */
[----:B------:R-:W-:Y:S01]  /*201e0*/  LDGSTS.E [R248+-0x4fff4], desc[UR4][R130.64], !P2 ;  /* 0xb000c00082f87fae */ /* 0x000fe2000d121844 */
[----:B--2---:R-:W-:-:S02]  /*201f0*/  VIADD R252, R24, 0xffffff6e ;  /* 0xffffff6e18fc7836 */ /* 0x004fc40000000000 */
[----:B------:R-:W-:Y:S01]  /*20200*/  IMAD.WIDE R56, R5, 0x4, R56 ;  /* 0x0000000405387825 */ /* 0x000fe200078e0238 */
[----:B------:R2:W-:Y:S02]  /*20210*/  STL.64 [R1+0x3f0], R16 ;  /* 0x0003f01001007387 */ /* 0x0005e40000100a00 */
[----:B------:R-:W-:Y:S01]  /*20220*/  ISETP.GE.U32.AND P2, PT, R252, 0x7fffff2f, PT ;  /* 0x7fffff2ffc00780c */ /* 0x000fe20003f46070 */
[----:B------:R-:W5:Y:S01]  /*20230*/  LDC R6, c[0x0][0x230] ;  /* 0x00008c00ff067b82 */ /* 0x000f620000000800 */
[----:B------:R-:W-:Y:S01]  /*20240*/  VIADD R252, R69, 0xffffff6c ;  /* 0xffffff6c45fc7836 */ /* 0x000fe20000000000 */
[----:B------:R-:W-:Y:S04]  /*20250*/  LDGSTS.E [R248+-0x4c000], desc[UR4][R16.64], !P4 ;  /* 0xb400000010f87fae */ /* 0x000fe8000e121844 */
[----:B-1----:R-:W5:Y:S01]  /*20260*/  LDL.LU.64 R130, [R1+0x950] ;  /* 0x0009500001827983 */ /* 0x002f620000300a00 */
[----:B------:R-:W-:Y:S01]  /*20270*/  VIADD R7, R7, 0xffffff50 ;  /* 0xffffff5007077836 */ /* 0x000fe20000000000 */
[----:B------:R-:W1:Y:S02]  /*20280*/  LDC R24, c[0x0][0x230] ;  /* 0x00008c00ff187b82 */ /* 0x000e640000000800 */
[----:B------:R2:W-:Y:S04]  /*20290*/  STL.64 [R1+0x3e8], R56 ;  /* 0x0003e83801007387 */ /* 0x0005e80000100a00 */
[----:B------:R2:W-:Y:S01]  /*202a0*/  LDGSTS.E [R248+-0x4bffc], desc[UR4][R56.64], !P0 ;  /* 0xb400400038f87fae */ /* 0x0005e2000c121844 */
[----:B------:R-:W-:-:S03]  /*202b0*/  ISETP.GE.U32.AND P0, PT, R252, 0x7fffff2d, PT ;  /* 0x7fffff2dfc00780c */ /* 0x000fc60003f06070 */
[----:B--2---:R-:W2:Y:S01]  /*202c0*/  LDL.LU.64 R16, [R1+0x948] ;  /* 0x0009480001107983 */ /* 0x004ea20000300a00 */
[----:B------:R-:W-:Y:S02]  /*202d0*/  VIADD R252, R68, 0xffffff4e ;  /* 0xffffff4e44fc7836 */ /* 0x000fe40000000000 */
[----:B------:R-:W-:-:S04]  /*202e0*/  IMAD.WIDE R56, R5, 0x4, R142 ;  /* 0x0000000405387825 */ /* 0x000fc800078e028e */
[C---:B---3--:R-:W-:Y:S01]  /*202f0*/  IMAD.WIDE R26, R5.reuse, 0x4, R26 ;  /* 0x00000004051a7825 */ /* 0x048fe200078e021a */
[----:B------:R3:W-:Y:S03]  /*20300*/  STL.64 [R1+0x400], R56 ;  /* 0x0004003801007387 */ /* 0x0007e60000100a00 */
[----:B----4-:R-:W-:Y:S01]  /*20310*/  IMAD.WIDE R246, R5, 0x4, R10 ;  /* 0x0000000405f67825 */ /* 0x010fe200078e020a */
[----:B------:R-:W4:Y:S01]  /*20320*/  LDL.LU.64 R68, [R1+0x868] ;  /* 0x0008680001447983 */ /* 0x000f220000300a00 */
[----:B------:R-:W-:Y:S01]  /*20330*/  ISETP.GE.U32.AND P6, PT, R7, 0x7fffff11, PT ;  /* 0x7fffff110700780c */ /* 0x000fe20003fc6070 */
[----:B------:R-:W2:Y:S02]  /*20340*/  LDC R142, c[0x0][0x230] ;  /* 0x00008c00ff8e7b82 */ /* 0x000ea40000000800 */
[----:B------:R-:W-:Y:S01]  /*20350*/  LDGSTS.E [R248+-0x4bff8], desc[UR4][R56.64], !P5 ;  /* 0xb400800038f87fae */ /* 0x000fe2000e921844 */
[----:B------:R-:W-:-:S03]  /*20360*/  IMAD.WIDE R10, R5, 0x4, R250 ;  /* 0x00000004050a7825 */ /* 0x000fc600078e02fa */
[----:B------:R1:W-:Y:S02]  /*20370*/  STL.64 [R1+0x4d0], R26 ;  /* 0x0004d01a01007387 */ /* 0x0003e40000100a00 */
[----:B------:R-:W2:Y:S01]  /*20380*/  LDC R7, c[0x0][0x230] ;  /* 0x00008c00ff077b82 */ /* 0x000ea20000000800 */
[----:B-----5:R-:W-:-:S03]  /*20390*/  VIADD R25, R25, 0xffffff4f ;  /* 0xffffff4f19197836 */ /* 0x020fc60000000000 */
[----:B------:R1:W-:Y:S04]  /*203a0*/  LDGSTS.E [R248+-0x4bff4], desc[UR4][R26.64], !P6 ;  /* 0xb400c0001af87fae */ /* 0x0003e8000f121844 */
[----:B---3--:R-:W3:Y:S04]  /*203b0*/  LDL.LU.64 R56, [R1+0x860] ;  /* 0x0008600001387983 */ /* 0x008ee80000300a00 */
[----:B------:R-:W-:Y:S04]  /*203c0*/  STL.64 [R1+0x4d8], R246 ;  /* 0x0004d8f601007387 */ /* 0x000fe80000100a00 */
[----:B------:R-:W5:Y:S01]  /*203d0*/  LDL.LU.64 R250, [R1+0x858] ;  /* 0x0008580001fa7983 */ /* 0x000f620000300a00 */
[----:B------:R-:W-:Y:S01]  /*203e0*/  ISETP.GE.U32.AND P5, PT, R25, 0x7fffff10, PT ;  /* 0x7fffff101900780c */ /* 0x000fe20003fa6070 */
[----:B-1----:R-:W1:Y:S01]  /*203f0*/  LDC R27, c[0x0][0x230] ;  /* 0x00008c00ff1b7b82 */ /* 0x002e620000000800 */
[----:B------:R-:W-:Y:S01]  /*20400*/  VIADD R6, R6, 0xffffff6d ;  /* 0xffffff6d06067836 */ /* 0x000fe20000000000 */
[----:B------:R-:W-:Y:S01]  /*20410*/  ISETP.GE.U32.AND P6, PT, R252, 0x7fffff0f, PT ;  /* 0x7fffff0ffc00780c */ /* 0x000fe20003fc6070 */
[----:B------:R-:W-:Y:S01]  /*20420*/  VIADD R252, R24, 0xffffff4c ;  /* 0xffffff4c18fc7836 */ /* 0x000fe20000000000 */
[----:B------:R-:W-:Y:S04]  /*20430*/  LDGSTS.E [R249+-0x50000], desc[UR4][R246.64], !P1 ;  /* 0xb0000000f6f97fae */ /* 0x000fe8000c921844 */
[----:B------:R-:W1:Y:S01]  /*20440*/  LDC R25, c[0x0][0x230] ;  /* 0x00008c00ff197b82 */ /* 0x000e620000000800 */
[----:B------:R-:W-:Y:S01]  /*20450*/  ISETP.GE.U32.AND P4, PT, R6, 0x7fffff2e, PT ;  /* 0x7fffff2e0600780c */ /* 0x000fe20003f86070 */
[----:B--2---:R-:W-:Y:S01]  /*20460*/  VIADD R7, R7, 0xffffff4d ;  /* 0xffffff4d07077836 */ /* 0x004fe20000000000 */
[----:B------:R-:W-:Y:S05]  /*20470*/  LDGSTS.E [R249+-0x4fffc], desc[UR4][R10.64], !P2 ;  /* 0xb00040000af97fae */ /* 0x000fea000d121844 */
[----:B------:R-:W2:Y:S01]  /*20480*/  LDC R24, c[0x0][0x230] ;  /* 0x00008c00ff187b82 */ /* 0x000ea20000000800 */
[----:B------:R-:W-:Y:S01]  /*20490*/  IMAD.WIDE R130, R5, 0x4, R130 ;  /* 0x0000000405827825 */ /* 0x000fe200078e0282 */
[----:B------:R-:W-:-:S02]  /*204a0*/  ISETP.GE.U32.AND P1, PT, R7, 0x7fffff0e, PT ;  /* 0x7fffff0e0700780c */ /* 0x000fc40003f26070 */
[----:B------:R-:W-:Y:S01]  /*204b0*/  ISETP.GE.U32.AND P2, PT, R252, 0x7fffff0d, PT ;  /* 0x7fffff0dfc00780c */ /* 0x000fe20003f46070 */
[----:B------:R1:W-:Y:S01]  /*204c0*/  STL.64 [R1+0x4e0], R10 ;  /* 0x0004e00a01007387 */ /* 0x0003e20000100a00 */
[----:B------:R-:W-:Y:S02]  /*204d0*/  IADD3 R252, R142, -0x96, RZ ;  /* 0xffffff6a8efc7810 */ /* 0x000fe40007ffe0ff */
[----:B------:R-:W2:Y:S01]  /*204e0*/  LDC R6, c[0x0][0x230] ;  /* 0x00008c00ff067b82 */ /* 0x000ea20000000800 */
[----:B------:R4:W-:Y:S01]  /*204f0*/  LDGSTS.E [R249+-0x4fff8], desc[UR4][R130.64], !P4 ;  /* 0xb000800082f97fae */ /* 0x0009e2000e121844 */
[----:B------:R-:W-:-:S05]  /*20500*/  IMAD.WIDE R16, R5, 0x4, R16 ;  /* 0x0000000405107825 */ /* 0x000fca00078e0210 */
[----:B------:R-:W-:Y:S01]  /*20510*/  LDGSTS.E [R249+-0x4fff4], desc[UR4][R16.64], !P0 ;  /* 0xb000c00010f97fae */ /* 0x000fe2000c121844 */
[----:B------:R-:W-:Y:S01]  /*20520*/  ISETP.GE.U32.AND P0, PT, R252, 0x7fffff2b, PT ;  /* 0x7fffff2bfc00780c */ /* 0x000fe20003f06070 */
[----:B-1----:R-:W-:Y:S01]  /*20530*/  VIADD R25, R25, 0xffffff69 ;  /* 0xffffff6919197836 */ /* 0x002fe20000000000 */
[----:B------:R-:W1:Y:S01]  /*20540*/  LDC R26, c[0x0][0x230] ;  /* 0x00008c00ff1a7b82 */ /* 0x000e620000000800 */
[----:B------:R-:W2:Y:S01]  /*20550*/  LDL.LU.64 R10, [R1+0x850] ;  /* 0x00085000010a7983 */ /* 0x000ea20000300a00 */
[----:B------:R-:W-:-:S03]  /*20560*/  VIADD R252, R27, 0xffffff68 ;  /* 0xffffff681bfc7836 */ /* 0x000fc60000000000 */
[----:B------:R-:W2:Y:S03]  /*20570*/  LDL.LU.64 R246, [R1+0x940] ;  /* 0x0009400001f67983 */ /* 0x000ea60000300a00 */
[----:B------:R-:W1:Y:S01]  /*20580*/  LDC R7, c[0x0][0x230] ;  /* 0x00008c00ff077b82 */ /* 0x000e620000000800 */
[----:B------:R-:W-:Y:S04]  /*20590*/  STL.64 [R1+0x4f8], R130 ;  /* 0x0004f88201007387 */ /* 0x000fe80000100a00 */
[----:B------:R4:W-:Y:S02]  /*205a0*/  STL.64 [R1+0x500], R16 ;  /* 0x0005001001007387 */ /* 0x0009e40000100a00 */
[----:B----4-:R-:W-:-:S02]  /*205b0*/  IMAD.WIDE R68, R5, 0x4, R68 ;  /* 0x0000000405447825 */ /* 0x010fc400078e0244 */
[----:B------:R-:W4:Y:S01]  /*205c0*/  LDL.LU.64 R16, [R1+0x938] ;  /* 0x0009380001107983 */ /* 0x000f220000300a00 */
[----:B------:R-:W4:Y:S03]  /*205d0*/  LDC R131, c[0x0][0x230] ;  /* 0x00008c00ff837b82 */ /* 0x000f260000000800 */
[----:B------:R-:W4:Y:S04]  /*205e0*/  LDL.LU.64 R142, [R1+0x930] ;  /* 0x00093000018e7983 */ /* 0x000f280000300a00 */
[----:B------:R1:W-:Y:S01]  /*205f0*/  STL.64 [R1+0x508], R68 ;  /* 0x0005084401007387 */ /* 0x0003e20000100a00 */
[----:B---3--:R-:W-:-:S03]  /*20600*/  IMAD.WIDE R56, R5, 0x4, R56 ;  /* 0x0000000405387825 */ /* 0x008fc600078e0238 */
[----:B------:R-:W-:Y:S01]  /*20610*/  LDGSTS.E [R249+-0x4c000], desc[UR4][R68.64], !P5 ;  /* 0xb400000044f97fae */ /* 0x000fe2000e921844 */
[----:B------:R-:W-:Y:S01]  /*20620*/  ISETP.GE.U32.AND P5, PT, R25, 0x7fffff2a, PT ;  /* 0x7fffff2a1900780c */ /* 0x000fe20003fa6070 */
[----:B------:R-:W3:Y:S02]  /*20630*/  LDC R130, c[0x0][0x230] ;  /* 0x00008c00ff827b82 */ /* 0x000ee40000000800 */
[----:B------:R1:W-:Y:S01]  /*20640*/  STL.64 [R1+0x510], R56 ;  /* 0x0005103801007387 */ /* 0x0003e20000100a00 */
[----:B-----5:R-:W-:-:S03]  /*20650*/  IMAD.WIDE R250, R5, 0x4, R250 ;  /* 0x0000000405fa7825 */ /* 0x020fc600078e02fa */
[----:B------:R5:W-:Y:S01]  /*20660*/  LDGSTS.E [R249+-0x4bffc], desc[UR4][R56.64], !P6 ;  /* 0xb400400038f97fae */ /* 0x000be2000f121844 */
[----:B------:R-:W-:Y:S01]  /*20670*/  ISETP.GE.U32.AND P6, PT, R252, 0x7fffff29, PT ;  /* 0x7fffff29fc00780c */ /* 0x000fe20003fc6070 */
[----:B--2---:R-:W-:Y:S02]  /*20680*/  VIADD R252, R24, 0xffffff4b ;  /* 0xffffff4b18fc7836 */ /* 0x004fe40000000000 */
[----:B-1----:R-:W2:Y:S04]  /*20690*/  LDL.LU.64 R68, [R1+0x928] ;  /* 0x0009280001447983 */ /* 0x002ea80000300a00 */
[----:B------:R1:W-:Y:S04]  /*206a0*/  STL.64 [R1+0x538], R250 ;  /* 0x000538fa01007387 */ /* 0x0003e80000100a00 */
[----:B------:R-:W3:Y:S01]  /*206b0*/  LDL.LU.64 R24, [R1+0x7e0] ;  /* 0x0007e00001187983 */ /* 0x000ee20000300a00 */
[----:B------:R-:W-:Y:S01]  /*206c0*/  VIADD R6, R6, 0xffffff6b ;  /* 0xffffff6b06067836 */ /* 0x000fe20000000000 */
[----:B-----5:R-:W5:Y:S02]  /*206d0*/  LDC R57, c[0x0][0x230] ;  /* 0x00008c00ff397b82 */ /* 0x020f640000000800 */
[----:B------:R-:W-:Y:S01]  /*206e0*/  LDGSTS.E [R249+-0x4bff8], desc[UR4][R250.64], !P1 ;  /* 0xb4008000faf97fae */ /* 0x000fe2000c921844 */
[----:B------:R-:W-:-:S03]  /*206f0*/  IMAD.WIDE R10, R5, 0x4, R10 ;  /* 0x00000004050a7825 */ /* 0x000fc600078e020a */
[----:B-1----:R-:W5:Y:S01]  /*20700*/  LDL.LU.64 R250, [R1+0x1c90] ;  /* 0x001c900001fa7983 */ /* 0x002f620000300a00 */
[----:B------:R-:W-:Y:S01]  /*20710*/  ISETP.GE.U32.AND P4, PT, R6, 0x7fffff2c, PT ;  /* 0x7fffff2c0600780c */ /* 0x000fe20003f86070 */
[----:B------:R-:W1:Y:S01]  /*20720*/  LDC R56, c[0x0][0x230] ;  /* 0x00008c00ff387b82 */ /* 0x000e620000000800 */
[C---:B------:R-:W-:Y:S01]  /*20730*/  IMAD.WIDE R246, R5.reuse, 0x4, R246 ;  /* 0x0000000405f67825 */ /* 0x040fe200078e02f6 */
[----:B------:R-:W-:Y:S01]  /*20740*/  ISETP.GE.U32.AND P1, PT, R252, 0x7fffff0c, PT ;  /* 0x7fffff0cfc00780c */ /* 0x000fe20003f26070 */
[----:B------:R1:W-:Y:S02]  /*20750*/  STL.64 [R1+0x540], R10 ;  /* 0x0005400a01007387 */ /* 0x0003e40000100a00 */
[----:B------:R-:W-:Y:S02]  /*20760*/  VIADD R252, R26, 0xffffff49 ;  /* 0xffffff491afc7836 */ /* 0x000fe40000000000 */
[----:B------:R-:W3:Y:S01]  /*20770*/  LDL.LU.64 R26, [R1+0x800] ;  /* 0x00080000011a7983 */ /* 0x000ee20000300a00 */
[----:B------:R-:W3:Y:S03]  /*20780*/  LDC R6, c[0x0][0x230] ;  /* 0x00008c00ff067b82 */ /* 0x000ee60000000800 */
[----:B------:R-:W-:Y:S04]  /*20790*/  STL.64 [R1+0x548], R246 ;  /* 0x000548f601007387 */ /* 0x000fe80000100a00 */
[----:B------:R3:W-:Y:S04]  /*207a0*/  LDGSTS.E [R249+-0x4bff4], desc[UR4][R10.64], !P2 ;  /* 0xb400c0000af97fae */ /* 0x0007e8000d121844 */
[----:B------:R4:W-:Y:S04]  /*207b0*/  STL.64 [R1+0x19f0], R248 ;  /* 0x0019f0f801007387 */ /* 0x0009e80000100a00 */
[----:B-1----:R-:W3:Y:S01]  /*207c0*/  LDL.LU.64 R10, [R1+0x820] ;  /* 0x00082000010a7983 */ /* 0x002ee20000300a00 */
[C---:B----4-:R-:W-:Y:S01]  /*207d0*/  IMAD.WIDE R16, R5.reuse, 0x4, R16 ;  /* 0x0000000405107825 */ /* 0x050fe200078e0210 */
[----:B------:R-:W1:Y:S03]  /*207e0*/  LDC R248, c[0x0][0x230] ;  /* 0x00008c00fff87b82 */ /* 0x000e660000000800 */
[C---:B------:R-:W-:Y:S01]  /*207f0*/  IMAD.WIDE R142, R5.reuse, 0x4, R142 ;  /* 0x00000004058e7825 */ /* 0x040fe200078e028e */
[----:B------:R4:W-:Y:S04]  /*20800*/  STL.64 [R1+0x570], R16 ;  /* 0x0005701001007387 */ /* 0x0009e80000100a00 */
[----:B------:R4:W-:Y:S01]  /*20810*/  STL.64 [R1+0x578], R142 ;  /* 0x0005788e01007387 */ /* 0x0009e20000100a00 */
[----:B--2---:R-:W-:-:S03]  /*20820*/  IMAD.WIDE R68, R5, 0x4, R68 ;  /* 0x0000000405447825 */ /* 0x004fc600078e0244 */
[----:B-----5:R-:W-:Y:S04]  /*20830*/  LDGSTS.E [R250+-0x50000], desc[UR4][R246.64], !P4 ;  /* 0xb0000000f6fa7fae */ /* 0x020fe8000e121844 */
[----:B------:R-:W-:Y:S04]  /*20840*/  LDGSTS.E [R250+-0x4fffc], desc[UR4][R16.64], !P0 ;  /* 0xb000400010fa7fae */ /* 0x000fe8000c121844 */
[----:B------:R-:W-:Y:S01]  /*20850*/  LDGSTS.E [R250+-0x4fff8], desc[UR4][R142.64], !P5 ;  /* 0xb00080008efa7fae */ /* 0x000fe2000e921844 */
[----:B---3--:R-:W-:-:S03]  /*20860*/  IMAD.WIDE R24, R5, 0x4, R24 ;  /* 0x0000000405187825 */ /* 0x008fc600078e0218 */
[----:B------:R2:W-:Y:S04]  /*20870*/  LDGSTS.E [R250+-0x4fff4], desc[UR4][R68.64], !P6 ;  /* 0xb000c00044fa7fae */ /* 0x0005e8000f121844 */
[----:B----4-:R-:W3:Y:S04]  /*20880*/  LDL.LU.64 R16, [R1+0x828] ;  /* 0x0008280001107983 */ /* 0x010ee80000300a00 */
[----:B------:R-:W4:Y:S04]  /*20890*/  LDL.LU.64 R246, [R1+0x920] ;  /* 0x0009200001f67983 */ /* 0x000f280000300a00 */
[----:B------:R-:W-:Y:S04]  /*208a0*/  STL.64 [R1+0x5b0], R68 ;  /* 0x0005b04401007387 */ /* 0x000fe80000100a00 */
[----:B------:R-:W5:Y:S01]  /*208b0*/  LDL.LU.64 R142, [R1+0x918] ;  /* 0x00091800018e7983 */ /* 0x000f620000300a00 */
[----:B------:R-:W-:-:S03]  /*208c0*/  VIADD R7, R7, 0xffffff4a ;  /* 0xffffff4a07077836 */ /* 0x000fc60000000000 */
[----:B------:R1:W-:Y:S04]  /*208d0*/  STL.64 [R1+0x7e0], R24 ;  /* 0x0007e01801007387 */ /* 0x0003e80000100a00 */
[----:B------:R-:W-:Y:S01]  /*208e0*/  LDGSTS.E [R250+-0x4c000], desc[UR4][R24.64], !P1 ;  /* 0xb400000018fa7fae */ /* 0x000fe2000c921844 */
[----:B------:R-:W-:Y:S01]  /*208f0*/  ISETP.GE.U32.AND P2, PT, R7, 0x7fffff0b, PT ;  /* 0x7fffff0b0700780c */ /* 0x000fe20003f46070 */
[----:B------:R-:W-:Y:S01]  /*20900*/  VIADD R6, R6, 0xffffff48 ;  /* 0xffffff4806067836 */ /* 0x000fe20000000000 */
[----:B------:R-:W-:Y:S01]  /*20910*/  ISETP.GE.U32.AND P4, PT, R252, 0x7fffff0a, PT ;  /* 0x7fffff0afc00780c */ /* 0x000fe20003f86070 */
[----:B------:R-:W-:Y:S01]  /*20920*/  VIADD R252, R131, 0xffffff67 ;  /* 0xffffff6783fc7836 */ /* 0x000fe20000000000 */
[----:B------:R-:W5:Y:S01]  /*20930*/  LDC R7, c[0x0][0x230] ;  /* 0x00008c00ff077b82 */ /* 0x000f620000000800 */
[----:B-1----:R-:W5:Y:S01]  /*20940*/  LDL.LU.64 R24, [R1+0x910] ;  /* 0x0009100001187983 */ /* 0x002f620000300a00 */
[----:B------:R-:W-:Y:S01]  /*20950*/  ISETP.GE.U32.AND P0, PT, R6, 0x7fffff09, PT ;  /* 0x7fffff090600780c */ /* 0x000fe20003f06070 */
[----:B------:R-:W-:Y:S01]  /*20960*/  IMAD.WIDE R26, R5, 0x4, R26 ;  /* 0x00000004051a7825 */ /* 0x000fe200078e021a */
[----:B------:R-:W-:-:S04]  /*20970*/  ISETP.GE.U32.AND P5, PT, R252, 0x7fffff28, PT ;  /* 0x7fffff28fc00780c */ /* 0x000fc80003fa6070 */
[----:B------:R-:W1:Y:S01]  /*20980*/  LDC R6, c[0x0][0x230] ;  /* 0x00008c00ff067b82 */ /* 0x000e620000000800 */
[----:B------:R-:W-:Y:S01]  /*20990*/  IMAD.WIDE R10, R5, 0x4, R10 ;  /* 0x00000004050a7825 */ /* 0x000fe200078e020a */
[----:B------:R-:W-:Y:S01]  /*209a0*/  IADD3 R252, R130, -0x9b, RZ ;  /* 0xffffff6582fc7810 */ /* 0x000fe20007ffe0ff */
[----:B------:R-:W-:Y:S04]  /*209b0*/  LDGSTS.E [R250+-0x4bffc], desc[UR4][R26.64], !P2 ;  /* 0xb40040001afa7fae */ /* 0x000fe8000d121844 */
[----:B------:R-:W5:Y:S01]  /*209c0*/  LDL.LU.64 R130, [R1+0x908] ;  /* 0x0009080001827983 */ /* 0x000f620000300a00 */
[----:B------:R-:W-:Y:S01]  /*209d0*/  VIADD R57, R57, 0xffffff66 ;  /* 0xffffff6639397836 */ /* 0x000fe20000000000 */
[----:B--2---:R-:W2:Y:S02]  /*209e0*/  LDC R68, c[0x0][0x230] ;  /* 0x00008c00ff447b82 */ /* 0x004ea40000000800 */
[----:B------:R1:W-:Y:S04]  /*209f0*/  STL.64 [R1+0x800], R26 ;  /* 0x0008001a01007387 */ /* 0x0003e80000100a00 */
[----:B------:R1:W-:Y:S02]  /*20a00*/  STL.64 [R1+0x820], R10 ;  /* 0x0008200a01007387 */ /* 0x0003e40000100a00 */
[----:B------:R-:W2:Y:S02]  /*20a10*/  LDC R69, c[0x0][0x230] ;  /* 0x00008c00ff457b82 */ /* 0x000ea40000000800 */
[----:B------:R-:W-:Y:S04]  /*20a20*/  LDGSTS.E [R250+-0x4bff8], desc[UR4][R10.64], !P4 ;  /* 0xb40080000afa7fae */ /* 0x000fe8000e121844 */
[----:B-1----:R-:W2:Y:S04]  /*20a30*/  LDL.LU.64 R26, [R1+0x848] ;  /* 0x00084800011a7983 */ /* 0x002ea80000300a00 */
[----:B------:R-:W2:Y:S01]  /*20a40*/  LDL.LU.64 R10, [R1+0x840] ;  /* 0x00084000010a7983 */ /* 0x000ea20000300a00 */
[----:B---3--:R-:W-:-:S04]  /*20a50*/  IMAD.WIDE R16, R5, 0x4, R16 ;  /* 0x0000000405107825 */ /* 0x008fc800078e0210 */
[C---:B----4-:R-:W-:Y:S01]  /*20a60*/  IMAD.WIDE R246, R5.reuse, 0x4, R246 ;  /* 0x0000000405f67825 */ /* 0x050fe200078e02f6 */
[----:B------:R1:W-:Y:S04]  /*20a70*/  STL.64 [R1+0x828], R16 ;  /* 0x0008281001007387 */ /* 0x0003e80000100a00 */
[----:B------:R-:W-:Y:S04]  /*20a80*/  LDGSTS.E [R250+-0x4bff4], desc[UR4][R16.64], !P0 ;  /* 0xb400c00010fa7fae */ /* 0x000fe8000c121844 */
[----:B------:R5:W-:Y:S04]  /*20a90*/  STL.64 [R1+0x850], R246 ;  /* 0x000850f601007387 */ /* 0x000be80000100a00 */
[----:B------:R5:W-:Y:S04]  /*20aa0*/  LDGSTS.E [R251+-0x50000], desc[UR4][R246.64], !P5 ;  /* 0xb0000000f6fb7fae */ /* 0x000be8000e921844 */
[----:B-1----:R-:W3:Y:S01]  /*20ab0*/  LDL.LU.64 R16, [R1+0x838] ;  /* 0x0008380001107983 */ /* 0x002ee20000300a00 */
[----:B-----5:R-:W-:-:S03]  /*20ac0*/  IMAD.WIDE R246, R5, 0x4, R142 ;  /* 0x0000000405f67825 */ /* 0x020fc600078e028e */
[----:B------:R-:W4:Y:S01]  /*20ad0*/  LDL.LU.64 R142, [R1+0x830] ;  /* 0x00083000018e7983 */ /* 0x000f220000300a00 */
[----:B------:R-:W-:Y:S01]  /*20ae0*/  ISETP.GE.U32.AND P6, PT, R57, 0x7fffff27, PT ;  /* 0x7fffff273900780c */ /* 0x000fe20003fc6070 */
[----:B------:R-:W-:Y:S01]  /*20af0*/  VIADD R7, R7, 0xffffff64 ;  /* 0xffffff6407077836 */ /* 0x000fe20000000000 */
[----:B------:R-:W-:Y:S01]  /*20b00*/  ISETP.GE.U32.AND P1, PT, R252, 0x7fffff26, PT ;  /* 0x7fffff26fc00780c */ /* 0x000fe20003f26070 */
[----:B------:R-:W1:Y:S01]  /*20b10*/  LDC R57, c[0x0][0x230] ;  /* 0x00008c00ff397b82 */ /* 0x000e620000000800 */
[----:B------:R-:W-:Y:S02]  /*20b20*/  VIADD R6, R6, 0xffffff46 ;  /* 0xffffff4606067836 */ /* 0x000fe40000000000 */
[----:B------:R-:W-:Y:S01]  /*20b30*/  ISETP.GE.U32.AND P2, PT, R7, 0x7fffff25, PT ;  /* 0x7fffff250700780c */ /* 0x000fe20003f46070 */
[----:B------:R-:W-:Y:S02]  /*20b40*/  VIADD R252, R56, 0xffffff47 ;  /* 0xffffff4738fc7836 */ /* 0x000fe40000000000 */
[----:B------:R-:W-:-:S02]  /*20b50*/  IMAD.WIDE R24, R5, 0x4, R24 ;  /* 0x0000000405187825 */ /* 0x000fc400078e0218 */
[----:B------:R-:W5:Y:S01]  /*20b60*/  LDC R7, c[0x0][0x230] ;  /* 0x00008c00ff077b82 */ /* 0x000f620000000800 */
[----:B------:R-:W-:Y:S01]  /*20b70*/  ISETP.GE.U32.AND P0, PT, R6, 0x7fffff07, PT ;  /* 0x7fffff070600780c */ /* 0x000fe20003f06070 */
[----:B------:R-:W-:Y:S01]  /*20b80*/  STL.64 [R1+0x860], R246 ;  /* 0x000860f601007387 */ /* 0x000fe20000100a00 */
[----:B------:R-:W-:-:S03]  /*20b90*/  ISETP.GE.U32.AND P4, PT, R252, 0x7fffff08, PT ;  /* 0x7fffff08fc00780c */ /* 0x000fc60003f86070 */
[----:B------:R2:W-:Y:S02]  /*20ba0*/  LDGSTS.E [R251+-0x4fffc], desc[UR4][R246.64], !P6 ;  /* 0xb0004000f6fb7fae */ /* 0x0005e4000f121844 */
[----:B------:R-:W5:Y:S02]  /*20bb0*/  LDC R56, c[0x0][0x230] ;  /* 0x00008c00ff387b82 */ /* 0x000f640000000800 */
[----:B------:R2:W-:Y:S01]  /*20bc0*/  STL.64 [R1+0x868], R24 ;  /* 0x0008681801007387 */ /* 0x0005e20000100a00 */
[----:B------:R-:W-:-:S03]  /*20bd0*/  VIADD R252, R248, 0xffffff45 ;  /* 0xffffff45f8fc7836 */ /* 0x000fc60000000000 */
[----:B------:R-:W-:Y:S02]  /*20be0*/  LDGSTS.E [R251+-0x4fff8], desc[UR4][R24.64], !P1 ;  /* 0xb000800018fb7fae */ /* 0x000fe4000c921844 */
[----:B------:R-:W3:Y:S01]  /*20bf0*/  LDC R6, c[0x0][0x230] ;  /* 0x00008c00ff067b82 */ /* 0x000ee20000000800 */
[----:B------:R-:W-:Y:S01]  /*20c00*/  ISETP.GE.U32.AND P5, PT, R252, 0x7fffff06, PT ;  /* 0x7fffff06fc00780c */ /* 0x000fe20003fa6070 */
[----:B--2---:R-:W-:Y:S01]  /*20c10*/  VIADD R252, R68, 0xffffff44 ;  /* 0xffffff4444fc7836 */ /* 0x004fe20000000000 */
[----:B------:R-:W2:Y:S04]  /*20c20*/  LDL.LU.64 R24, [R1+0x900] ;  /* 0x0009000001187983 */ /* 0x000ea80000300a00 */
[----:B------:R-:W-:Y:S01]  /*20c30*/  ISETP.GE.U32.AND P6, PT, R252, 0x7fffff05, PT ;  /* 0x7fffff05fc00780c */ /* 0x000fe20003fc6070 */
[----:B------:R-:W-:Y:S01]  /*20c40*/  IMAD.WIDE R246, R5, 0x4, R130 ;  /* 0x0000000405f67825 */ /* 0x000fe200078e0282 */
[----:B------:R-:W5:Y:S03]  /*20c50*/  LDC R68, c[0x0][0x230] ;  /* 0x00008c00ff447b82 */ /* 0x000f660000000800 */
[----:B------:R-:W-:Y:S01]  /*20c60*/  VIADD R252, R69, 0xffffff62 ;  /* 0xffffff6245fc7836 */ /* 0x000fe20000000000 */
[----:B------:R5:W-:Y:S01]  /*20c70*/  LDGSTS.E [R251+-0x4fff4], desc[UR4][R246.64], !P2 ;  /* 0xb000c000f6fb7fae */ /* 0x000be2000d121844 */
[----:B-1----:R-:W-:-:S02]  /*20c80*/  VIADD R57, R57, 0xffffff63 ;  /* 0xffffff6339397836 */ /* 0x002fc40000000000 */
[----:B------:R-:W-:Y:S01]  /*20c90*/  IMAD.WIDE R26, R5, 0x4, R26 ;  /* 0x00000004051a7825 */ /* 0x000fe200078e021a */
[----:B------:R-:W-:-:S03]  /*20ca0*/  ISETP.GE.U32.AND P2, PT, R252, 0x7fffff23, PT ;  /* 0x7fffff23fc00780c */ /* 0x000fc60003f46070 */
[----:B-----5:R-:W-:Y:S02]  /*20cb0*/  VIADD R7, R7, 0xffffff61 ;  /* 0xffffff6107077836 */ /* 0x020fe40000000000 */
[----:B------:R-:W-:Y:S01]  /*20cc0*/  IMAD.WIDE R10, R5, 0x4, R10 ;  /* 0x00000004050a7825 */ /* 0x000fe200078e020a */
[----:B------:R-:W-:Y:S01]  /*20cd0*/  ISETP.GE.U32.AND P1, PT, R57, 0x7fffff24, PT ;  /* 0x7fffff243900780c */ /* 0x000fe20003f26070 */
[----:B------:R1:W-:Y:S01]  /*20ce0*/  STL.64 [R1+0x890], R246 ;  /* 0x000890f601007387 */ /* 0x0003e20000100a00 */
[----:B------:R-:W-:Y:S01]  /*20cf0*/  IADD3 R252, R56, -0xa0, RZ ;  /* 0xffffff6038fc7810 */ /* 0x000fe20007ffe0ff */
[----:B------:R-:W5:Y:S02]  /*20d00*/  LDC R131, c[0x0][0x230] ;  /* 0x00008c00ff837b82 */ /* 0x000f640000000800 */
[----:B------:R-:W-:Y:S01]  /*20d10*/  LDGSTS.E [R251+-0x4c000], desc[UR4][R26.64], !P4 ;  /* 0xb40000001afb7fae */ /* 0x000fe2000e121844 */
[----:B------:R-:W-:-:S03]  /*20d20*/  ISETP.GE.U32.AND P4, PT, R7, 0x7fffff22, PT ;  /* 0x7fffff220700780c */ /* 0x000fc60003f86070 */
[----:B------:R1:W-:Y:S02]  /*20d30*/  STL.64 [R1+0x878], R26 ;  /* 0x0008781a01007387 */ /* 0x0003e40000100a00 */
[----:B------:R-:W2:Y:S02]  /*20d40*/  LDC R130, c[0x0][0x230] ;  /* 0x00008c00ff827b82 */ /* 0x000ea40000000800 */
[----:B------:R3:W-:Y:S04]  /*20d50*/  STL.64 [R1+0x880], R10 ;  /* 0x0008800a01007387 */ /* 0x0007e80000100a00 */
[----:B------:R-:W2:Y:S02]  /*20d60*/  LDL.LU.64 R248, [R1+0x8f0] ;  /* 0x0008f00001f87983 */ /* 0x000ea40000300a00 */
[----:B-1----:R-:W1:Y:S02]  /*20d70*/  LDC R246, c[0x0][0x230] ;  /* 0x00008c00fff67b82 */ /* 0x002e640000000800 */
[----:B------:R-:W2:Y:S04]  /*20d80*/  LDL.LU.64 R26, [R1+0x818] ;  /* 0x00081800011a7983 */ /* 0x000ea80000300a00 */
[----:B------:R-:W-:Y:S01]  /*20d90*/  LDGSTS.E [R251+-0x4bffc], desc[UR4][R10.64], !P0 ;  /* 0xb40040000afb7fae */ /* 0x000fe2000c121844 */
[----:B------:R-:W-:Y:S01]  /*20da0*/  ISETP.GE.U32.AND P0, PT, R252, 0x7fffff21, PT ;  /* 0x7fffff21fc00780c */ /* 0x000fe20003f06070 */
[----:B------:R-:W-:-:S02]  /*20db0*/  VIADD R252, R68, 0xffffff42 ;  /* 0xffffff4244fc7836 */ /* 0x000fc40000000000 */
[C---:B---3--:R-:W-:Y:S02]  /*20dc0*/  IMAD.WIDE R56, R5.reuse, 0x4, R16 ;  /* 0x0000000405387825 */ /* 0x048fe400078e0210 */
[----:B------:R-:W3:Y:S02]  /*20dd0*/  LDC R16, c[0x0][0x230] ;  /* 0x00008c00ff107b82 */ /* 0x000ee40000000800 */
[----:B------:R-:W-:Y:S01]  /*20de0*/  VIADD R17, R6, 0xffffff43 ;  /* 0xffffff4306117836 */ /* 0x000fe20000000000 */
[----:B------:R5:W-:Y:S04]  /*20df0*/  STL.64 [R1+0x888], R56 ;  /* 0x0008883801007387 */ /* 0x000be80000100a00 */
[----:B------:R-:W3:Y:S01]  /*20e00*/  LDL.LU.64 R10, [R1+0x810] ;  /* 0x00081000010a7983 */ /* 0x000ee20000300a00 */
[----:B----4-:R-:W-:-:S03]  /*20e10*/  IMAD.WIDE R6, R5, 0x4, R142 ;  /* 0x0000000405067825 */ /* 0x010fc600078e028e */
[----:B------:R-:W-:Y:S04]  /*20e20*/  LDGSTS.E [R251+-0x4bff8], desc[UR4][R56.64], !P5 ;  /* 0xb400800038fb7fae */ /* 0x000fe8000e921844 */
[----:B------:R4:W-:Y:S04]  /*20e30*/  STL.64 [R1+0x838], R6 ;  /* 0x0008380601007387 */ /* 0x0009e80000100a00 */
[----:B------:R4:W-:Y:S04]  /*20e40*/  LDGSTS.E [R251+-0x4bff4], desc[UR4][R6.64], !P6 ;  /* 0xb400c00006fb7fae */ /* 0x0009e8000f121844 */
[----:B-----5:R-:W5:Y:S04]  /*20e50*/  LDL.LU.64 R56, [R1+0x808] ;  /* 0x0008080001387983 */ /* 0x020f680000300a00 */
[----:B------:R1:W-:Y:S01]  /*20e60*/  STL.64 [R1+0x19f8], R250 ;  /* 0x0019f8fa01007387 */ /* 0x0003e20000100a00 */
[----:B------:R-:W-:Y:S01]  /*20e70*/  ISETP.GE.U32.AND P5, PT, R17, 0x7fffff04, PT ;  /* 0x7fffff041100780c */ /* 0x000fe20003fa6070 */
[----:B------:R-:W-:Y:S01]  /*20e80*/  VIADD R131, R131, 0xffffff40 ;  /* 0xffffff4083837836 */ /* 0x000fe20000000000 */
[----:B----4-:R-:W4:Y:S01]  /*20e90*/  LDC R7, c[0x0][0x230] ;  /* 0x00008c00ff077b82 */ /* 0x010f220000000800 */
[----:B-1----:R-:W4:Y:S07]  /*20ea0*/  LDL.LU.64 R250, [R1+0x8f8] ;  /* 0x0008f80001fa7983 */ /* 0x002f2e0000300a00 */
[----:B------:R-:W1:Y:S01]  /*20eb0*/  LDC R6, c[0x0][0x230] ;  /* 0x00008c00ff067b82 */ /* 0x000e620000000800 */
[----:B------:R-:W4:Y:S04]  /*20ec0*/  LDL.LU.64 R142, [R1+0x7f8] ;  /* 0x0007f800018e7983 */ /* 0x000f280000300a00 */
[----:B------:R-:W4:Y:S01]  /*20ed0*/  LDL.LU.64 R68, [R1+0x7f0] ;  /* 0x0007f00001447983 */ /* 0x000f220000300a00 */
[----:B------:R-:W1:Y:S01]  /*20ee0*/  S2R R17, SR_TID.X ;  /* 0x0000000000117919 */ /* 0x000e620000002100 */
[----:B--2---:R-:W-:-:S05]  /*20ef0*/  IMAD.WIDE R24, R5, 0x4, R24 ;  /* 0x0000000405187825 */ /* 0x004fca00078e0218 */
[----:B------:R-:W-:Y:S01]  /*20f00*/  LDGSTS.E [R8+-0x50000], desc[UR4][R24.64], !P1 ;  /* 0xb000000018087fae */ /* 0x000fe2000c921844 */
[----:B-1----:R-:W-:Y:S02]  /*20f10*/  LOP3.LUT R247, R17, 0x3f, RZ, 0xc0, !PT ;  /* 0x0000003f11f77812 */ /* 0x002fe400078ec0ff */
[----:B------:R-:W-:Y:S01]  /*20f20*/  ISETP.GE.U32.AND P6, PT, R252, 0x7fffff03, PT ;  /* 0x7fffff03fc00780c */ /* 0x000fe20003fc6070 */
[----:B------:R-:W-:Y:S01]  /*20f30*/  IMAD.WIDE R248, R5, 0x4, R248 ;  /* 0x0000000405f87825 */ /* 0x000fe200078e02f8 */
[----:B------:R-:W-:Y:S01]  /*20f40*/  ISETP.GE.AND P1, PT, R247, R131, PT ;  /* 0x00000083f700720c */ /* 0x000fe20003f26270 */
[----:B------:R1:W-:Y:S01]  /*20f50*/  STL.64 [R1+0x8a8], R24 ;  /* 0x0008a81801007387 */ /* 0x0003e20000100a00 */
[----:B------:R-:W2:Y:S02]  /*20f60*/  LDC R247, c[0x0][0x230] ;  /* 0x00008c00fff77b82 */ /* 0x000ea40000000800 */
[----:B------:R-:W-:Y:S01]  /*20f70*/  SEL R252, RZ, 0x4, P1 ;  /* 0x00000004fffc7807 */ /* 0x000fe20000800000 */
[----:B------:R-:W-:-:S04]  /*20f80*/  IMAD.WIDE R26, R5, 0x4, R26 ;  /* 0x00000004051a7825 */ /* 0x000fc800078e021a */
[----:B------:R-:W-:Y:S01]  /*20f90*/  VIADD R246, R246, 0xffffff41 ;  /* 0xffffff41f6f67836 */ /* 0x000fe20000000000 */
[----:B------:R-:W4:Y:S01]  /*20fa0*/  LDC R17, c[0x0][0x230] ;  /* 0x00008c00ff117b82 */ /* 0x000f220000000800 */
[----:B-1----:R-:W4:Y:S01]  /*20fb0*/  LDL.LU.64 R24, [R1+0x1c88] ;  /* 0x001c880001187983 */ /* 0x002f220000300a00 */
[----:B--2---:R-:W-:Y:S02]  /*20fc0*/  VIADD R247, R247, 0x3f ;  /* 0x0000003ff7f77836 */ /* 0x004fe40000000000 */
[----:B---3--:R-:W-:Y:S01]  /*20fd0*/  VIADD R16, R16, 0xffffff3f ;  /* 0xffffff3f10107836 */ /* 0x008fe20000000000 */
[----:B------:R-:W-:Y:S01]  /*20fe0*/  ISETP.GE.U32.AND P1, PT, R131, 0x7fffff01, PT ;  /* 0x7fffff018300780c */ /* 0x000fe20003f26070 */
[----:B------:R-:W-:-:S04]  /*20ff0*/  IMAD.WIDE R10, R5, 0x4, R10 ;  /* 0x00000004050a7825 */ /* 0x000fc800078e020a */
[----:B-----5:R-:W-:-:S04]  /*21000*/  IMAD.WIDE R56, R5, 0x4, R56 ;  /* 0x0000000405387825 */ /* 0x020fc800078e0238 */
[----:B----4-:R-:W-:-:S05]  /*21010*/  IMAD.WIDE R250, R5, 0x4, R250 ;  /* 0x0000000405fa7825 */ /* 0x010fca00078e02fa */
[----:B------:R-:W-:Y:S01]  /*21020*/  LDGSTS.E [R8+-0x4fffc], desc[UR4][R250.64], !P2 ;  /* 0xb0004000fa087fae */ /* 0x000fe2000d121844 */
[----:B------:R-:W-:-:S03]  /*21030*/  ISETP.GT.AND P2, PT, R247, 0xff, PT ;  /* 0x000000fff700780c */ /* 0x000fc60003f44270 */
[----:B------:R-:W-:Y:S01]  /*21040*/  STL.64 [R1+0x8b0], R250 ;  /* 0x0008b0fa01007387 */ /* 0x000fe20000100a00 */
[----:B------:R-:W-:-:S03]  /*21050*/  SEL R252, R252, RZ, P2 ;  /* 0x000000fffcfc7207 */ /* 0x000fc60001000000 */
[----:B------:R1:W-:Y:S01]  /*21060*/  STL.64 [R1+0x8f8], R248 ;  /* 0x0008f8f801007387 */ /* 0x0003e20000100a00 */
[----:B------:R-:W-:Y:S01]  /*21070*/  ISETP.NE.U32.AND P2, PT, R252, RZ, PT ;  /* 0x000000fffc00720c */ /* 0x000fe20003f45070 */
[----:B------:R-:W-:Y:S02]  /*21080*/  VIADD R252, R130, 0xffffff3e ;  /* 0xffffff3e82fc7836 */ /* 0x000fe40000000000 */
[----:B------:R1:W-:Y:S01]  /*21090*/  LDGSTS.E [R8+-0x4fff8], desc[UR4][R248.64], !P4 ;  /* 0xb0008000f8087fae */ /* 0x0003e2000e121844 */
[----:B------:R-:W-:-:S03]  /*210a0*/  ISETP.GE.U32.AND P4, PT, R246, 0x7fffff02, PT ;  /* 0x7fffff02f600780c */ /* 0x000fc60003f86070 */
[----:B------:R2:W-:Y:S04]  /*210b0*/  STL.64 [R1+0x8e8], R26 ;  /* 0x0008e81a01007387 */ /* 0x0005e80000100a00 */
[----:B------:R3:W-:Y:S04]  /*210c0*/  STL.64 [R1+0x8e0], R10 ;  /* 0x0008e00a01007387 */ /* 0x0007e80000100a00 */
[----:B------:R-:W4:Y:S01]  /*210d0*/  LDL.LU.64 R246, [R1+0x7e8] ;  /* 0x0007e80001f67983 */ /* 0x000f220000300a00 */
[----:B-1----:R-:W1:Y:S03]  /*210e0*/  LDC R248, c[0x0][0x230] ;  /* 0x00008c00fff87b82 */ /* 0x002e660000000800 */
[----:B------:R2:W-:Y:S01]  /*210f0*/  LDGSTS.E [R8+-0x4fff4], desc[UR4][R26.64], !P0 ;  /* 0xb000c0001a087fae */ /* 0x0005e2000c121844 */
[----:B------:R-:W-:-:S03]  /*21100*/  ISETP.GE.U32.AND P0, PT, R16, 0x7fffff00, PT ;  /* 0x7fffff001000780c */ /* 0x000fc60003f06070 */
[----:B------:R3:W-:Y:S01]  /*21110*/  LDGSTS.E [R8+-0x4c000], desc[UR4][R10.64], !P5 ;  /* 0xb40000000a087fae */ /* 0x0007e2000e921844 */
[----:B------:R-:W-:Y:S01]  /*21120*/  ISETP.GE.U32.AND P5, PT, R252, 0x7ffffeff, PT ;  /* 0x7ffffefffc00780c */ /* 0x000fe20003fa6070 */
[----:B------:R-:W-:Y:S01]  /*21130*/  VIADD R252, R7, 0xffffff3d ;  /* 0xffffff3d07fc7836 */ /* 0x000fe20000000000 */
[----:B------:R-:W-:Y:S01]  /*21140*/  IADD3 R16, R6, -0xc4, RZ ;  /* 0xffffff3c06107810 */ /* 0x000fe20007ffe0ff */
[----:B------:R-:W-:Y:S01]  /*21150*/  STL.64 [R1+0x8c0], R56 ;  /* 0x0008c03801007387 */ /* 0x000fe20000100a00 */
[----:B--2---:R-:W-:-:S03]  /*21160*/  IMAD.WIDE R26, R5, 0x4, R142 ;  /* 0x00000004051a7825 */ /* 0x004fc600078e028e */
[----:B------:R-:W2:Y:S01]  /*21170*/  LDL.LU.64 R6, [R1+0x7c0] ;  /* 0x0007c00001067983 */ /* 0x000ea20000300a00 */
[----:B---3--:R-:W-:-:S03]  /*21180*/  IMAD.WIDE R10, R5, 0x4, R68 ;  /* 0x00000004050a7825 */ /* 0x008fc600078e0244 */
[----:B------:R-:W-:Y:S04]  /*21190*/  STL.64 [R1+0x1a18], R4 ;  /* 0x001a180401007387 */ /* 0x000fe80000100a00 */
[----:B------:R3:W-:Y:S04]  /*211a0*/  STL.64 [R1+0x8c8], R26 ;  /* 0x0008c81a01007387 */ /* 0x0007e80000100a00 */
[----:B------:R5:W-:Y:S04]  /*211b0*/  STL.64 [R1+0x8d8], R10 ;  /* 0x0008d80a01007387 */ /* 0x000be80000100a00 */
[----:B------:R-:W2:Y:S04]  /*211c0*/  LDL.LU.64 R130, [R1+0x7b8] ;  /* 0x0007b80001827983 */ /* 0x000ea80000300a00 */
[----:B------:R-:W2:Y:S04]  /*211d0*/  LDL.LU.64 R68, [R1+0x7a0] ;  /* 0x0007a00001447983 */ /* 0x000ea80000300a00 */
[----:B------:R-:W-:Y:S04]  /*211e0*/  LDGSTS.E [R8+-0x4bffc], desc[UR4][R56.64], !P6 ;  /* 0xb400400038087fae */ /* 0x000fe8000f121844 */
[----:B------:R2:W-:Y:S04]  /*211f0*/  LDGSTS.E [R8+-0x4bff8], desc[UR4][R26.64], !P4 ;  /* 0xb40080001a087fae */ /* 0x0005e8000e121844 */
[----:B------:R2:W-:Y:S04]  /*21200*/  LDGSTS.E [R8+-0x4bff4], desc[UR4][R10.64], !P1 ;  /* 0xb400c0000a087fae */ /* 0x0005e8000c921844 */
[----:B---3--:R-:W3:Y:S04]  /*21210*/  LDL.LU.64 R26, [R1+0x798] ;  /* 0x00079800011a7983 */ /* 0x008ee80000300a00 */
[----:B-----5:R-:W5:Y:S04]  /*21220*/  LDL.LU.64 R10, [R1+0x780] ;  /* 0x00078000010a7983 */ /* 0x020f680000300a00 */
[----:B------:R-:W5:Y:S01]  /*21230*/  LDL.LU.64 R56, [R1+0x778] ;  /* 0x0007780001387983 */ /* 0x000f620000300a00 */
[----:B------:R-:W-:Y:S01]  /*21240*/  ISETP.GE.U32.AND P6, PT, R252, 0x7ffffefe, PT ;  /* 0x7ffffefefc00780c */ /* 0x000fe20003fc6070 */
[----:B------:R-:W-:Y:S01]  /*21250*/  VIADD R252, R17, 0xffffff1f ;  /* 0xffffff1f11fc7836 */ /* 0x000fe20000000000 */
[----:B------:R-:W-:Y:S01]  /*21260*/  ISETP.GE.U32.AND P4, PT, R16, 0x7ffffefd, PT ;  /* 0x7ffffefd1000780c */ /* 0x000fe20003f86070 */
[----:B------:R1:W-:Y:S04]  /*21270*/  STL.64 [R1+0x1a00], R8 ;  /* 0x001a000801007387 */ /* 0x0003e80000100a00 */
[----:B------:R-:W5:Y:S04]  /*21280*/  LDL.LU.64 R16, [R1+0x760] ;  /* 0x0007600001107983 */ /* 0x000f680000300a00 */
[----:B------:R-:W5:Y:S04]  /*21290*/  LDL.LU.64 R142, [R1+0x758] ;  /* 0x00075800018e7983 */ /* 0x000f680000300a00 */
[----:B-1----:R-:W5:Y:S01]  /*212a0*/  LDL.LU.64 R8, [R1+0x750] ;  /* 0x0007500001087983 */ /* 0x002f620000300a00 */
[----:B------:R-:W-:Y:S01]  /*212b0*/  ISETP.GE.U32.AND P1, PT, R252, 0x7ffffee0, PT ;  /* 0x7ffffee0fc00780c */ /* 0x000fe20003f26070 */
[----:B------:R-:W-:-:S02]  /*212c0*/  IMAD.WIDE R24, R2, 0x4, R24 ;  /* 0x0000000402187825 */ /* 0x000fc400078e0218 */
[----:B------:R-:W5:Y:S02]  /*212d0*/  LDL.LU.64 R4, [R1+0x740] ;  /* 0x0007400001047983 */ /* 0x000f640000300a00 */
[----:B------:R-:W-:Y:S02]  /*212e0*/  VIADD R252, R248, 0xffffff1e ;  /* 0xffffff1ef8fc7836 */ /* 0x000fe40000000000 */
[----:B------:R-:W5:Y:S01]  /*212f0*/  LDL.LU.64 R250, [R1+0x738] ;  /* 0x0007380001fa7983 */ /* 0x000f620000300a00 */
[----:B------:R-:W-:-:S03]  /*21300*/  IMAD.WIDE R162, R2, 0x4, R162 ;  /* 0x0000000402a27825 */ /* 0x000fc600078e02a2 */
[----:B------:R-:W5:Y:S01]  /*21310*/  LDL.LU.64 R248, [R1+0x730] ;  /* 0x0007300001f87983 */ /* 0x000f620000300a00 */
[----:B------:R-:W-:-:S03]  /*21320*/  IMAD.WIDE R146, R2, 0x4, R146 ;  /* 0x0000000402927825 */ /* 0x000fc600078e0292 */
[----:B------:R-:W0:Y:S01]  /*21330*/  LDGDEPBAR ;  /* 0x00000000000079af */ /* 0x000e220000000000 */
[----:B------:R-:W-:-:S04]  /*21340*/  IMAD.WIDE R34, R2, 0x4, R34 ;  /* 0x0000000402227825 */ /* 0x000fc800078e0222 */
[----:B------:R-:W-:-:S04]  /*21350*/  IMAD.WIDE R120, R2, 0x4, R120 ;  /* 0x0000000402787825 */ /* 0x000fc800078e0278 */
[----:B------:R-:W-:-:S04]  /*21360*/  IMAD.WIDE R76, R2, 0x4, R76 ;  /* 0x00000004024c7825 */ /* 0x000fc800078e024c */
[----:B----4-:R-:W-:-:S05]  /*21370*/  IMAD.WIDE R246, R2, 0x4, R246 ;  /* 0x0000000402f67825 */ /* 0x010fca00078e02f6 */
[----:B------:R1:W-:Y:S04]  /*21380*/  STL.64 [R1+0x8d0], R246 ;  /* 0x0008d0f601007387 */ /* 0x0003e80000100a00 */
[----:B-1----:R-:W4:Y:S01]  /*21390*/  LDL.LU.64 R246, [R1+0x728] ;  /* 0x0007280001f67983 */ /* 0x002f220000300a00 */
[----:B--2---:R-:W-:-:S03]  /*213a0*/  IMAD.WIDE R6, R2, 0x4, R6 ;  /* 0x0000000402067825 */ /* 0x004fc600078e0206 */
[----:B------:R1:W-:Y:S04]  /*213b0*/  STL.64 [R1+0x928], R24 ;  /* 0x0009281801007387 */ /* 0x0003e80000100a00 */
[----:B-1----:R-:W2:Y:S01]  /*213c0*/  LDL.LU.64 R24, [R1+0x720] ;  /* 0x0007200001187983 */ /* 0x002ea20000300a00 */
[----:B------:R-:W-:-:S03]  /*213d0*/  IMAD.WIDE R130, R2, 0x4, R130 ;  /* 0x0000000402827825 */ /* 0x000fc600078e0282 */
[----:B------:R1:W-:Y:S01]  /*213e0*/  STL.64 [R1+0x9e0], R162 ;  /* 0x0009e0a201007387 */ /* 0x0003e20000100a00 */
[----:B------:R-:W-:-:S03]  /*213f0*/  IMAD.WIDE R68, R2, 0x4, R68 ;  /* 0x0000000402447825 */ /* 0x000fc600078e0244 */
[----:B-1----:R-:W2:Y:S04]  /*21400*/  LDL.LU.64 R162, [R1+0x1c80] ;  /* 0x001c800001a27983 */ /* 0x002ea80000300a00 */
[----:B------:R1:W-:Y:S01]  /*21410*/  STL.64 [R1+0xb40], R146 ;  /* 0x000b409201007387 */ /* 0x0003e20000100a00 */
[----:B---3--:R-:W-:-:S03]  /*21420*/  IMAD.WIDE R26, R2, 0x4, R26 ;  /* 0x00000004021a7825 */ /* 0x008fc600078e021a */
[----:B-1----:R-:W3:Y:S04]  /*21430*/  LDL.LU.64 R146, [R1+0x1c78] ;  /* 0x001c780001927983 */ /* 0x002ee80000300a00 */
[----:B------:R1:W-:Y:S04]  /*21440*/  STL.64 [R1+0x898], R6 ;  /* 0x0008980601007387 */ /* 0x0003e80000100a00 */
        /* <DEDUP_REMOVED lines=12> */
[----:B-1----:R-:W3:Y:S01]  /*21510*/  LDL.LU.64 R76, [R1+0x6e0] ;  /* 0x0006e000014c7983 */ /* 0x002ee20000300a00 */
[----:B------:R-:W-:-:S04]  /*21520*/  IMAD.WIDE R18, R2, 0x4, R18 ;  /* 0x0000000402127825 */ /* 0x000fc800078e0212 */
[C---:B-----5:R-:W-:Y:S01]  /*21530*/  IMAD.WIDE R10, R2.reuse, 0x4, R10 ;  /* 0x00000004020a7825 */ /* 0x060fe200078e020a */
[----:B------:R1:W-:Y:S03]  /*21540*/  STL.64 [R1+0xb00], R18 ;  /* 0x000b001201007387 */ /* 0x0003e60000100a00 */
[----:B------:R-:W-:-:S04]  /*21550*/  IMAD.WIDE R56, R2, 0x4, R56 ;  /* 0x0000000402387825 */ /* 0x000fc800078e0238 */
[C---:B------:R-:W-:Y:S01]  /*21560*/  IMAD.WIDE R44, R2.reuse, 0x4, R44 ;  /* 0x00000004022c7825 */ /* 0x040fe200078e022c */
[----:B-1----:R-:W5:Y:S03]  /*21570*/  LDL.LU.64 R18, [R1+0x1c58] ;  /* 0x001c580001127983 */ /* 0x002f660000300a00 */
[C---:B------:R-:W-:Y:S01]  /*21580*/  IMAD.WIDE R234, R2.reuse, 0x4, R234 ;  /* 0x0000000402ea7825 */ /* 0x040fe200078e02ea */
[----:B------:R1:W-:Y:S03]  /*21590*/  STL.64 [R1+0x7a0], R10 ;  /* 0x0007a00a01007387 */ /* 0x0003e60000100a00 */
[----:B------:R-:W-:-:S04]  /*215a0*/  IMAD.WIDE R16, R2, 0x4, R16 ;  /* 0x0000000402107825 */ /* 0x000fc800078e0210 */
[C---:B------:R-:W-:Y:S01]  /*215b0*/  IMAD.WIDE R142, R2.reuse, 0x4, R142 ;  /* 0x00000004028e7825 */ /* 0x040fe200078e028e */
[----:B-1----:R-:W5:Y:S04]  /*215c0*/  LDL.LU.64 R10, [R1+0x1c50] ;  /* 0x001c5000010a7983 */ /* 0x002f680000300a00 */
[----:B------:R1:W-:Y:S01]  /*215d0*/  STL.64 [R1+0x8b8], R56 ;  /* 0x0008b83801007387 */ /* 0x0003e20000100a00 */
[----:B------:R-:W-:-:S03]  /*215e0*/  IMAD.WIDE R8, R2, 0x4, R8 ;  /* 0x0000000402087825 */ /* 0x000fc600078e0208 */
[----:B-1----:R-:W5:Y:S04]  /*215f0*/  LDL.LU.64 R56, [R1+0x1c48] ;  /* 0x001c480001387983 */ /* 0x002f680000300a00 */
[----:B------:R1:W-:Y:S04]  /*21600*/  STL.64 [R1+0x988], R44 ;  /* 0x0009882c01007387 */ /* 0x0003e80000100a00 */
[----:B-1----:R-:W5:Y:S04]  /*21610*/  LDL.LU.64 R44, [R1+0x6c0] ;  /* 0x0006c000012c7983 */ /* 0x002f680000300a00 */
[----:B------:R1:W-:Y:S04]  /*21620*/  STL.64 [R1+0xac0], R234 ;  /* 0x000ac0ea01007387 */ /* 0x0003e80000100a00 */
[----:B-1----:R-:W5:Y:S04]  /*21630*/  LDL.LU.64 R234, [R1+0x1c40] ;  /* 0x001c400001ea7983 */ /* 0x002f680000300a00 */
[----:B------:R1:W-:Y:S04]  /*21640*/  STL.64 [R1+0x780], R16 ;  /* 0x0007801001007387 */ /* 0x0003e80000100a00 */
[----:B-1----:R-:W5:Y:S04]  /*21650*/  LDL.LU.64 R16, [R1+0x1c38] ;  /* 0x001c380001107983 */ /* 0x002f680000300a00 */
[----:B------:R1:W-:Y:S04]  /*21660*/  STL.64 [R1+0x808], R142 ;  /* 0x0008088e01007387 */ /* 0x0003e80000100a00 */
[----:B-1----:R-:W5:Y:S04]  /*21670*/  LDL.LU.64 R142, [R1+0x1c30] ;  /* 0x001c3000018e7983 */ /* 0x002f680000300a00 */
[----:B------:R1:W-:Y:S01]  /*21680*/  STL.64 [R1+0x970], R8 ;  /* 0x0009700801007387 */ /* 0x0003e20000100a00 */
[----:B------:R-:W-:-:S04]  /*21690*/  IMAD.WIDE R248, R2, 0x4, R248 ;  /* 0x0000000402f87825 */ /* 0x000fc800078e02f8 */
[C---:B-1----:R-:W-:Y:S02]  /*216a0*/  IMAD.WIDE R8, R2.reuse, 0x4, R92 ;  /* 0x0000000402087825 */ /* 0x042fe400078e025c */
[----:B------:R-:W5:Y:S04]  /*216b0*/  LDL.LU.64 R92, [R1+0x6a0] ;  /* 0x0006a000015c7983 */ /* 0x000f680000300a00 */
[----:B------:R1:W-:Y:S01]  /*216c0*/  STL.64 [R1+0xaa0], R8 ;  /* 0x000aa00801007387 */ /* 0x0003e20000100a00 */
[----:B----4-:R-:W-:-:S04]  /*216d0*/  IMAD.WIDE R246, R2, 0x4, R246 ;  /* 0x0000000402f67825 */ /* 0x010fc800078e02f6 */
[----:B-1----:R-:W-:-:S04]  /*216e0*/  IMAD.WIDE R8, R2, 0x4, R4 ;  /* 0x0000000402087825 */ /* 0x002fc800078e0204 */
[C---:B------:R-:W-:Y:S01]  /*216f0*/  IMAD.WIDE R4, R2.reuse, 0x4, R250 ;  /* 0x0000000402047825 */ /* 0x040fe200078e02fa */
[----:B------:R1:W-:Y:S03]  /*21700*/  STL.64 [R1+0x740], R8 ;  /* 0x0007400801007387 */ /* 0x0003e60000100a00 */
[C---:B--2---:R-:W-:Y:S01]  /*21710*/  IMAD.WIDE R24, R2.reuse, 0x4, R24 ;  /* 0x0000000402187825 */ /* 0x044fe200078e0218 */
[----:B-1----:R-:W2:Y:S04]  /*21720*/  LDL.LU.64 R8, [R1+0x688] ;  /* 0x0006880001087983 */ /* 0x002ea80000300a00 */
[----:B------:R1:W-:Y:S01]  /*21730*/  STL.64 [R1+0x738], R4 ;  /* 0x0007380401007387 */ /* 0x0003e20000100a00 */
[----:B------:R-:W-:-:S04]  /*21740*/  IMAD.WIDE R218, R2, 0x4, R218 ;  /* 0x0000000402da7825 */ /* 0x000fc800078e02da */
[C---:B------:R-:W-:Y:S01]  /*21750*/  IMAD.WIDE R226, R2.reuse, 0x4, R226 ;  /* 0x0000000402e27825 */ /* 0x040fe200078e02e2 */
[----:B-1----:R-:W4:Y:S04]  /*21760*/  LDL.LU.64 R4, [R1+0x680] ;  /* 0x0006800001047983 */ /* 0x002f280000300a00 */
[----:B------:R1:W-:Y:S04]  /*21770*/  STL.64 [R1+0x958], R248 ;  /* 0x000958f801007387 */ /* 0x0003e80000100a00 */
[----:B------:R-:W4:Y:S04]  /*21780*/  LDL.LU.64 R250, [R1+0x670] ;  /* 0x0006700001fa7983 */ /* 0x000f280000300a00 */
[----:B------:R-:W-:Y:S04]  /*21790*/  STL.64 [R1+0xa80], R246 ;  /* 0x000a80f601007387 */ /* 0x000fe80000100a00 */
[----:B-1----:R-:W4:Y:S04]  /*217a0*/  LDL.LU.64 R248, [R1+0x668] ;  /* 0x0006680001f87983 */ /* 0x002f280000300a00 */
[----:B------:R1:W-:Y:S01]  /*217b0*/  STL.64 [R1+0x720], R24 ;  /* 0x0007201801007387 */ /* 0x0003e20000100a00 */
[----:B---3--:R-:W-:-:S03]  /*217c0*/  IMAD.WIDE R6, R2, 0x4, R6 ;  /* 0x0000000402067825 */ /* 0x008fc600078e0206 */
[----:B-1----:R-:W3:Y:S04]  /*217d0*/  LDL.LU.64 R24, [R1+0x660] ;  /* 0x0006600001187983 */ /* 0x002ee80000300a00 */
[----:B------:R-:W3:Y:S04]  /*217e0*/  LDL.LU.64 R246, [R1+0x658] ;  /* 0x0006580001f67983 */ /* 0x000ee80000300a00 */
[----:B------:R1:W-:Y:S01]  /*217f0*/  STL.64 [R1+0x728], R6 ;  /* 0x0007280601007387 */ /* 0x0003e20000100a00 */
[----:B------:R-:W-:-:S04]  /*21800*/  IMAD.WIDE R158, R2, 0x4, R158 ;  /* 0x00000004029e7825 */ /* 0x000fc800078e029e */
[C---:B------:R-:W-:Y:S01]  /*21810*/  IMAD.WIDE R84, R2.reuse, 0x4, R84 ;  /* 0x0000000402547825 */ /* 0x040fe200078e0254 */
[----:B-1----:R-:W3:Y:S04]  /*21820*/  LDL.LU.64 R6, [R1+0x200] ;  /* 0x0002000001067983 */ /* 0x002ee80000300a00 */
[----:B------:R1:W-:Y:S04]  /*21830*/  STL.64 [R1+0x950], R218 ;  /* 0x000950da01007387 */ /* 0x0003e80000100a00 */
[----:B-1----:R-:W3:Y:S01]  /*21840*/  LDL.LU.64 R218, [R1+0x1c28] ;  /* 0x001c280001da7983 */ /* 0x002ee20000300a00 */
[----:B------:R-:W-:-:S03]  /*21850*/  IMAD.WIDE R120, R2, 0x4, R120 ;  /* 0x0000000402787825 */ /* 0x000fc600078e0278 */
[----:B------:R1:W-:Y:S04]  /*21860*/  STL.64 [R1+0xa68], R226 ;  /* 0x000a68e201007387 */ /* 0x0003e80000100a00 */
[----:B-1----:R-:W3:Y:S01]  /*21870*/  LDL.LU.64 R226, [R1+0x1c20] ;  /* 0x001c200001e27983 */ /* 0x002ee20000300a00 */
[----:B------:R-:W-:-:S03]  /*21880*/  IMAD.WIDE R68, R2, 0x4, R68 ;  /* 0x0000000402447825 */ /* 0x000fc600078e0244 */
[----:B------:R1:W-:Y:S04]  /*21890*/  STL.64 [R1+0x700], R120 ;  /* 0x0007007801007387 */ /* 0x0003e80000100a00 */
[----:B-1----:R-:W3:Y:S04]  /*218a0*/  LDL.LU.64 R120, [R1+0x1c18] ;  /* 0x001c180001787983 */ /* 0x002ee80000300a00 */
[----:B------:R1:W-:Y:S04]  /*218b0*/  STL.64 [R1+0x6f8], R68 ;  /* 0x0006f84401007387 */ /* 0x0003e80000100a00 */
[----:B-1----:R-:W3:Y:S01]  /*218c0*/  LDL.LU.64 R68, [R1+0x1c10] ;  /* 0x001c100001447983 */ /* 0x002ee20000300a00 */
[----:B------:R-:W-:-:S03]  /*218d0*/  IMAD.WIDE R76, R2, 0x4, R76 ;  /* 0x00000004024c7825 */ /* 0x000fc600078e024c */
[----:B------:R1:W-:Y:S04]  /*218e0*/  STL.64 [R1+0x938], R158 ;  /* 0x0009389e01007387 */ /* 0x0003e80000100a00 */
[----:B-1----:R-:W3:Y:S04]  /*218f0*/  LDL.LU.64 R158, [R1+0x1c08] ;  /* 0x001c0800019e7983 */ /* 0x002ee80000300a00 */
[----:B------:R1:W-:Y:S04]  /*21900*/  STL.64 [R1+0xa48], R84 ;  /* 0x000a485401007387 */ /* 0x0003e80000100a00 */
[----:B-1----:R-:W2:Y:S04]  /*21910*/  LDL.LU.64 R84, [R1+0x1c00] ;  /* 0x001c000001547983 */ /* 0x002ea80000300a00 */
[----:B------:R1:W-:Y:S04]  /*21920*/  STL.64 [R1+0x5e0], R76 ;  /* 0x0005e04c01007387 */ /* 0x0003e80000100a00 */
[----:B-1----:R-:W5:Y:S01]  /*21930*/  LDL.LU.64 R76, [R1+0x1bf8] ;  /* 0x001bf800014c7983 */ /* 0x002f620000300a00 */
[----:B------:R-:W-:-:S04]  /*21940*/  IMAD.WIDE R228, R2, 0x4, R228 ;  /* 0x0000000402e47825 */ /* 0x000fc800078e02e4 */
[----:B-----5:R-:W-:-:S05]  /*21950*/  IMAD.WIDE R76, R2, 0x4, R76 ;  /* 0x00000004024c7825 */ /* 0x020fca00078e024c */
[----:B------:R1:W-:Y:S04]  /*21960*/  STL.64 [R1+0x6e0], R76 ;  /* 0x0006e04c01007387 */ /* 0x0003e80000100a00 */
[----:B-1----:R-:W5:Y:S04]  /*21970*/  LDL.LU.64 R76, [R1+0x1e0] ;  /* 0x0001e000014c7983 */ /* 0x002f680000300a00 */
[----:B------:R1:W-:Y:S04]  /*21980*/  STL.64 [R1+0x918], R228 ;  /* 0x000918e401007387 */ /* 0x0003e80000100a00 */
[----:B-1----:R-:W3:Y:S01]  /*21990*/  LDL.LU.64 R228, [R1+0x1bf0] ;  /* 0x001bf00001e47983 */ /* 0x002ee20000300a00 */
[----:B------:R-:W-:-:S04]  /*219a0*/  IMAD.WIDE R244, R2, 0x4, R244 ;  /* 0x0000000402f47825 */ /* 0x000fc800078e02f4 */
[C---:B------:R-:W-:Y:S01]  /*219b0*/  IMAD.WIDE R44, R2.reuse, 0x4, R44 ;  /* 0x00000004022c7825 */ /* 0x040fe200078e022c */
[----:B------:R1:W-:Y:S03]  /*219c0*/  STL.64 [R1+0xa28], R244 ;  /* 0x000a28f401007387 */ /* 0x0003e60000100a00 */
[----:B------:R-:W-:-:S04]  /*219d0*/  IMAD.WIDE R100, R2, 0x4, R100 ;  /* 0x0000000402647825 */ /* 0x000fc800078e0264 */
[C---:B------:R-:W-:Y:S01]  /*219e0*/  IMAD.WIDE R168, R2.reuse, 0x4, R168 ;  /* 0x0000000402a87825 */ /* 0x040fe200078e02a8 */
[----:B-1----:R-:W5:Y:S04]  /*219f0*/  LDL.LU.64 R244, [R1+0x1be8] ;  /* 0x001be80001f47983 */ /* 0x002f680000300a00 */
[----:B------:R1:W-:Y:S01]  /*21a00*/  STL.64 [R1+0x5c8], R44 ;  /* 0x0005c82c01007387 */ /* 0x0003e20000100a00 */
[----:B------:R-:W-:-:S03]  /*21a10*/  IMAD.WIDE R92, R2, 0x4, R92 ;  /* 0x00000004025c7825 */ /* 0x000fc600078e025c */
[----:B-1----:R-:W5:Y:S01]  /*21a20*/  LDL.LU.64 R44, [R1+0x1a0] ;  /* 0x0001a000012c7983 */ /* 0x002f620000300a00 */
[----:B--2---:R-:W-:-:S04]  /*21a30*/  IMAD.WIDE R84, R2, 0x4, R84 ;  /* 0x0000000402547825 */ /* 0x004fc800078e0254 */
[----:B------:R-:W-:-:S04]  /*21a40*/  IMAD.WIDE R220, R2, 0x4, R220 ;  /* 0x0000000402dc7825 */ /* 0x000fc800078e02dc */
[----:B------:R-:W-:-:S04]  /*21a50*/  IMAD.WIDE R8, R2, 0x4, R8 ;  /* 0x0000000402087825 */ /* 0x000fc800078e0208 */
[----:B----4-:R-:W-:-:S04]  /*21a60*/  IMAD.WIDE R250, R2, 0x4, R250 ;  /* 0x0000000402fa7825 */ /* 0x010fc800078e02fa */
[----:B---3--:R-:W-:-:S05]  /*21a70*/  IMAD.WIDE R228, R2, 0x4, R228 ;  /* 0x0000000402e47825 */ /* 0x008fca00078e02e4 */
[----:B------:R1:W-:Y:S04]  /*21a80*/  STL.64 [R1+0x6c0], R228 ;  /* 0x0006c0e401007387 */ /* 0x0003e80000100a00 */
[----:B-1----:R-:W2:Y:S04]  /*21a90*/  LDL.LU.64 R228, [R1+0x1be0] ;  /* 0x001be00001e47983 */ /* 0x002ea80000300a00 */
[----:B------:R1:W-:Y:S04]  /*21aa0*/  STL.64 [R1+0x7c0], R100 ;  /* 0x0007c06401007387 */ /* 0x0003e80000100a00 */
[----:B-1----:R-:W3:Y:S04]  /*21ab0*/  LDL.LU.64 R100, [R1+0x1bd8] ;  /* 0x001bd80001647983 */ /* 0x002ee80000300a00 */
[----:B------:R1:W-:Y:S04]  /*21ac0*/  STL.64 [R1+0xa08], R168 ;  /* 0x000a08a801007387 */ /* 0x0003e80000100a00 */
[----:B-1----:R-:W4:Y:S04]  /*21ad0*/  LDL.LU.64 R168, [R1+0x160] ;  /* 0x0001600001a87983 */ /* 0x002f280000300a00 */
[----:B------:R1:W-:Y:S04]  /*21ae0*/  STL.64 [R1+0x5a8], R92 ;  /* 0x0005a85c01007387 */ /* 0x0003e80000100a00 */
[----:B-1----:R-:W3:Y:S04]  /*21af0*/  LDL.LU.64 R92, [R1+0x1bd0] ;  /* 0x001bd000015c7983 */ /* 0x002ee80000300a00 */
[----:B------:R1:W-:Y:S04]  /*21b00*/  STL.64 [R1+0x5f0], R84 ;  /* 0x0005f05401007387 */ /* 0x0003e80000100a00 */
[----:B-1----:R-:W3:Y:S04]  /*21b10*/  LDL.LU.64 R84, [R1+0x1bc8] ;  /* 0x001bc80001547983 */ /* 0x002ee80000300a00 */
[----:B------:R1:W-:Y:S04]  /*21b20*/  STL.64 [R1+0x760], R220 ;  /* 0x000760dc01007387 */ /* 0x0003e80000100a00 */
[----:B-1----:R-:W2:Y:S04]  /*21b30*/  LDL.LU.64 R220, [R1+0x120] ;  /* 0x0001200001dc7983 */ /* 0x002ea80000300a00 */
[----:B------:R1:W-:Y:S02]  /*21b40*/  STL.64 [R1+0x9e8], R8 ;  /* 0x0009e80801007387 */ /* 0x0003e40000100a00 */
[----:B-1----:R-:W-:-:S04]  /*21b50*/  IMAD.WIDE R8, R2, 0x4, R4 ;  /* 0x0000000402087825 */ /* 0x002fc800078e0204 */
[C---:B------:R-:W-:Y:S02]  /*21b60*/  IMAD.WIDE R4, R2.reuse, 0x4, R158 ;  /* 0x0000000402047825 */ /* 0x040fe400078e029e */
[----:B------:R-:W3:Y:S04]  /*21b70*/  LDL.LU.64 R158, [R1+0xe0] ;  /* 0x0000e000019e7983 */ /* 0x000ee80000300a00 */
[----:B------:R1:W-:Y:S04]  /*21b80*/  STL.64 [R1+0x588], R8 ;  /* 0x0005880801007387 */ /* 0x0003e80000100a00 */
[----:B------:R5:W-:Y:S04]  /*21b90*/  STL.64 [R1+0x5d0], R4 ;  /* 0x0005d00401007387 */ /* 0x000be80000100a00 */
[----:B------:R-:W-:Y:S01]  /*21ba0*/  STL.64 [R1+0x6a0], R250 ;  /* 0x0006a0fa01007387 */ /* 0x000fe20000100a00 */
[----:B-1----:R-:W-:-:S04]  /*21bb0*/  IMAD.WIDE R8, R2, 0x4, R248 ;  /* 0x0000000402087825 */ /* 0x002fc800078e02f8 */
[C---:B-----5:R-:W-:Y:S02]  /*21bc0*/  IMAD.WIDE R4, R2.reuse, 0x4, R24 ;  /* 0x0000000402047825 */ /* 0x060fe400078e0218 */
[----:B------:R-:W5:Y:S04]  /*21bd0*/  LDL.LU.64 R24, [R1+0xa0] ;  /* 0x0000a00001187983 */ /* 0x000f680000300a00 */
[----:B------:R1:W-:Y:S04]  /*21be0*/  STL.64 [R1+0x9d0], R8 ;  /* 0x0009d00801007387 */ /* 0x0003e80000100a00 */
[----:B------:R1:W-:Y:S02]  /*21bf0*/  STL.64 [R1+0x568], R4 ;  /* 0x0005680401007387 */ /* 0x0003e40000100a00 */
[----:B-1----:R-:W-:-:S04]  /*21c00*/  IMAD.WIDE R8, R2, 0x4, R246 ;  /* 0x0000000402087825 */ /* 0x002fc800078e02f6 */
[C---:B------:R-:W-:Y:S01]  /*21c10*/  IMAD.WIDE R4, R2.reuse, 0x4, R238 ;  /* 0x0000000402047825 */ /* 0x040fe200078e02ee */
[----:B------:R1:W-:Y:S04]  /*21c20*/  STL.64 [R1+0x5a0], R8 ;  /* 0x0005a00801007387 */ /* 0x0003e80000100a00 */
[----:B------:R-:W5:Y:S01]  /*21c30*/  LDL.LU.64 R238, [R1+0x60] ;  /* 0x0000600001ee7983 */ /* 0x000f620000300a00 */
[----:B------:R-:W-:-:S05]  /*21c40*/  IMAD.WIDE R6, R2, 0x4, R6 ;  /* 0x0000000402067825 */ /* 0x000fca00078e0206 */
[----:B------:R-:W-:Y:S01]  /*21c50*/  STL.64 [R1+0x680], R6 ;  /* 0x0006800601007387 */ /* 0x000fe20000100a00 */
[----:B------:R-:W-:-:S03]  /*21c60*/  IMAD.WIDE R76, R2, 0x4, R76 ;  /* 0x00000004024c7825 */ /* 0x000fc600078e024c */
[----:B-1----:R-:W5:Y:S01]  /*21c70*/  LDL.LU.64 R8, [R1+0x50] ;  /* 0x0000500001087983 */ /* 0x002f620000300a00 */
[----:B------:R-:W-:-:S03]  /*21c80*/  IMAD.WIDE R68, R2, 0x4, R68 ;  /* 0x0000000402447825 */ /* 0x000fc600078e0244 */
[----:B------:R1:W-:Y:S01]  /*21c90*/  STL.64 [R1+0x9b8], R4 ;  /* 0x0009b80401007387 */ /* 0x0003e20000100a00 */
[----:B------:R-:W-:-:S04]  /*21ca0*/  IMAD.WIDE R110, R2, 0x4, R110 ;  /* 0x00000004026e7825 */ /* 0x000fc800078e026e */
[C---:B------:R-:W-:Y:S01]  /*21cb0*/  IMAD.WIDE R118, R2.reuse, 0x4, R118 ;  /* 0x0000000402767825 */ /* 0x040fe200078e0276 */
[----:B-1----:R-:W5:Y:S04]  /*21cc0*/  LDL.LU.64 R4, [R1+0x40] ;  /* 0x0000400001047983 */ /* 0x002f680000300a00 */
[----:B------:R-:W5:Y:S04]  /*21cd0*/  LDL.LU.64 R250, [R1+0x30] ;  /* 0x0000300001fa7983 */ /* 0x000f680000300a00 */
[----:B------:R-:W5:Y:S04]  /*21ce0*/  LDL.LU.64 R248, [R1+0x20] ;  /* 0x0000200001f87983 */ /* 0x000f680000300a00 */
[----:B------:R-:W5:Y:S04]  /*21cf0*/  LDL.LU.64 R246, [R1+0x10] ;  /* 0x0000100001f67983 */ /* 0x000f680000300a00 */
[----:B------:R-:W5:Y:S01]  /*21d00*/  LDL.LU.64 R6, [R1] ;  /* 0x0000000001067983 */ /* 0x000f620000300a00 */
[----:B------:R-:W-:-:S03]  /*21d10*/  IMAD.WIDE R44, R2, 0x4, R44 ;  /* 0x00000004022c7825 */ /* 0x000fc600078e022c */
[----:B------:R1:W-:Y:S01]  /*21d20*/  STL.64 [R1+0x550], R76 ;  /* 0x0005504c01007387 */ /* 0x0003e20000100a00 */
[----:B------:R-:W-:-:S04]  /*21d30*/  IMAD.WIDE R120, R2, 0x4, R120 ;  /* 0x0000000402787825 */ /* 0x000fc800078e0278 */
[C---:B------:R-:W-:Y:S01]  /*21d40*/  IMAD.WIDE R136, R2.reuse, 0x4, R136 ;  /* 0x0000000402887825 */ /* 0x040fe200078e0288 */
[----:B-1----:R-:W5:Y:S04]  /*21d50*/  LDL.LU.64 R76, [R1+0x1bc0] ;  /* 0x001bc000014c7983 */ /* 0x002f680000300a00 */
[----:B------:R1:W-:Y:S01]  /*21d60*/  STL.64 [R1+0x580], R68 ;  /* 0x0005804401007387 */ /* 0x0003e20000100a00 */
[----:B------:R-:W-:-:S03]  /*21d70*/  IMAD.WIDE R152, R2, 0x4, R152 ;  /* 0x0000000402987825 */ /* 0x000fc600078e0298 */
        /* <DEDUP_REMOVED lines=18> */
[----:B-1----:R-:W5:Y:S01]  /*21ea0*/  LDL.LU.64 R152, [R1+0x1b88] ;  /* 0x001b880001987983 */ /* 0x002f620000300a00 */
[----:B----4-:R-:W-:-:S05]  /*21eb0*/  IMAD.WIDE R168, R2, 0x4, R168 ;  /* 0x0000000402a87825 */ /* 0x010fca00078e02a8 */
[----:B------:R1:W-:Y:S04]  /*21ec0*/  STL.64 [R1+0x4f0], R168 ;  /* 0x0004f0a801007387 */ /* 0x0003e80000100a00 */
[----:B-1----:R-:W4:Y:S04]  /*21ed0*/  LDL.LU.64 R168, [R1+0x1b80] ;  /* 0x001b800001a87983 */ /* 0x002f280000300a00 */
[----:B------:R1:W-:Y:S01]  /*21ee0*/  STL.64 [R1+0x530], R226 ;  /* 0x000530e201007387 */ /* 0x0003e20000100a00 */
[----:B------:R-:W-:-:S03]  /*21ef0*/  IMAD.WIDE R142, R2, 0x4, R142 ;  /* 0x00000004028e7825 */ /* 0x000fc600078e028e */
[----:B-1----:R-:W4:Y:S04]  /*21f00*/  LDL.LU.64 R226, [R1+0x1b78] ;  /* 0x001b780001e27983 */ /* 0x002f280000300a00 */
[----:B------:R1:W-:Y:S01]  /*21f10*/  STL.64 [R1+0x5c0], R224 ;  /* 0x0005c0e001007387 */ /* 0x0003e20000100a00 */
[----:B--2---:R-:W-:-:S03]  /*21f20*/  IMAD.WIDE R220, R2, 0x4, R220 ;  /* 0x0000000402dc7825 */ /* 0x004fc600078e02dc */
[----:B-1----:R-:W2:Y:S04]  /*21f30*/  LDL.LU.64 R224, [R1+0x1b70] ;  /* 0x001b700001e07983 */ /* 0x002ea80000300a00 */
[----:B------:R1:W-:Y:S01]  /*21f40*/  STL.64 [R1+0x968], R222 ;  /* 0x000968de01007387 */ /* 0x0003e20000100a00 */
[----:B------:R-:W-:-:S03]  /*21f50*/  IMAD.WIDE R126, R2, 0x4, R126 ;  /* 0x00000004027e7825 */ /* 0x000fc600078e027e */
[----:B-1----:R-:W4:Y:S04]  /*21f60*/  LDL.LU.64 R222, [R1+0x1b68] ;  /* 0x001b680001de7983 */ /* 0x002f280000300a00 */
[----:B------:R1:W-:Y:S01]  /*21f70*/  STL.64 [R1+0x4c8], R220 ;  /* 0x0004c8dc01007387 */ /* 0x0003e20000100a00 */
[----:B---3--:R-:W-:-:S03]  /*21f80*/  IMAD.WIDE R158, R2, 0x4, R158 ;  /* 0x00000004029e7825 */ /* 0x008fc600078e029e */
[----:B-1----:R-:W3:Y:S04]  /*21f90*/  LDL.LU.64 R220, [R1+0x1b60] ;  /* 0x001b600001dc7983 */ /* 0x002ee80000300a00 */
[----:B------:R1:W-:Y:S01]  /*21fa0*/  STL.64 [R1+0x4e8], R218 ;  /* 0x0004e8da01007387 */ /* 0x0003e20000100a00 */
[----:B------:R-:W-:-:S03]  /*21fb0*/  IMAD.WIDE R32, R2, 0x4, R32 ;  /* 0x0000000402207825 */ /* 0x000fc600078e0220 */
[----:B-1----:R-:W2:Y:S04]  /*21fc0*/  LDL.LU.64 R218, [R1+0x1b58] ;  /* 0x001b580001da7983 */ /* 0x002ea80000300a00 */
[----:B------:R1:W-:Y:S01]  /*21fd0*/  STL.64 [R1+0x598], R216 ;  /* 0x000598d801007387 */ /* 0x0003e20000100a00 */
[----:B-----5:R-:W-:-:S03]  /*21fe0*/  IMAD.WIDE R24, R2, 0x4, R24 ;  /* 0x0000000402187825 */ /* 0x020fc600078e0218 */
[----:B-1----:R-:W5:Y:S04]  /*21ff0*/  LDL.LU.64 R216, [R1+0x1b50] ;  /* 0x001b500001d87983 */ /* 0x002f680000300a00 */
[----:B------:R1:W-:Y:S01]  /*22000*/  STL.64 [R1+0x930], R214 ;  /* 0x000930d601007387 */ /* 0x0003e20000100a00 */
[----:B------:R-:W-:-:S03]  /*22010*/  IMAD.WIDE R16, R2, 0x4, R16 ;  /* 0x0000000402107825 */ /* 0x000fc600078e0210 */
[----:B-1----:R-:W4:Y:S04]  /*22020*/  LDL.LU.64 R214, [R1+0x1b48] ;  /* 0x001b480001d67983 */ /* 0x002f280000300a00 */
[----:B------:R1:W-:Y:S01]  /*22030*/  STL.64 [R1+0x4b0], R158 ;  /* 0x0004b09e01007387 */ /* 0x0003e20000100a00 */
[----:B------:R-:W-:-:S03]  /*22040*/  IMAD.WIDE R62, R2, 0x4, R62 ;  /* 0x00000004023e7825 */ /* 0x000fc600078e023e */
[----:B-1----:R-:W3:Y:S04]  /*22050*/  LDL.LU.64 R158, [R1+0x1b40] ;  /* 0x001b4000019e7983 */ /* 0x002ee80000300a00 */
[----:B------:R1:W-:Y:S01]  /*22060*/  STL.64 [R1+0x4c0], R142 ;  /* 0x0004c08e01007387 */ /* 0x0003e20000100a00 */
[----:B------:R-:W-:-:S03]  /*22070*/  IMAD.WIDE R54, R2, 0x4, R54 ;  /* 0x0000000402367825 */ /* 0x000fc600078e0236 */
[----:B-1----:R-:W2:Y:S04]  /*22080*/  LDL.LU.64 R142, [R1+0x1b38] ;  /* 0x001b3800018e7983 */ /* 0x002ea80000300a00 */
[----:B------:R1:W-:Y:S01]  /*22090*/  STL.64 [R1+0x558], R126 ;  /* 0x0005587e01007387 */ /* 0x0003e20000100a00 */
[----:B------:R-:W-:-:S03]  /*220a0*/  IMAD.WIDE R238, R2, 0x4, R238 ;  /* 0x0000000402ee7825 */ /* 0x000fc600078e02ee */
[----:B-1----:R-:W5:Y:S04]  /*220b0*/  LDL.LU.64 R126, [R1+0x1b30] ;  /* 0x001b3000017e7983 */ /* 0x002f680000300a00 */
[----:B------:R1:W-:Y:S04]  /*220c0*/  STL.64 [R1+0x908], R32 ;  /* 0x0009082001007387 */ /* 0x0003e80000100a00 */
[----:B-1----:R-:W4:Y:S04]  /*220d0*/  LDL.LU.64 R32, [R1+0x1b28] ;  /* 0x001b280001207983 */ /* 0x002f280000300a00 */
[----:B------:R1:W-:Y:S04]  /*220e0*/  STL.64 [R1+0x4a8], R24 ;  /* 0x0004a81801007387 */ /* 0x0003e80000100a00 */
[----:B-1----:R-:W3:Y:S04]  /*220f0*/  LDL.LU.64 R24, [R1+0x1b20] ;  /* 0x001b200001187983 */ /* 0x002ee80000300a00 */
[----:B------:R1:W-:Y:S04]  /*22100*/  STL.64 [R1+0x4a0], R16 ;  /* 0x0004a01001007387 */ /* 0x0003e80000100a00 */
[----:B-1----:R-:W2:Y:S04]  /*22110*/  LDL.LU.64 R16, [R1+0x1b18] ;  /* 0x001b180001107983 */ /* 0x002ea80000300a00 */
[----:B------:R1:W-:Y:S04]  /*22120*/  STL.64 [R1+0x520], R62 ;  /* 0x0005203e01007387 */ /* 0x0003e80000100a00 */
[----:B-1----:R-:W5:Y:S04]  /*22130*/  LDL.LU.64 R62, [R1+0x1b10] ;  /* 0x001b1000013e7983 */ /* 0x002f680000300a00 */
[----:B------:R1:W-:Y:S04]  /*22140*/  STL.64 [R1+0x8f0], R54 ;  /* 0x0008f03601007387 */ /* 0x0003e80000100a00 */
[----:B-1----:R-:W4:Y:S04]  /*22150*/  LDL.LU.64 R54, [R1+0x1b08] ;  /* 0x001b080001367983 */ /* 0x002f280000300a00 */
[----:B------:R1:W-:Y:S04]  /*22160*/  STL.64 [R1+0x490], R238 ;  /* 0x000490ee01007387 */ /* 0x0003e80000100a00 */
[----:B-1----:R-:W3:Y:S01]  /*22170*/  LDL.LU.64 R238, [R1+0x1b00] ;  /* 0x001b000001ee7983 */ /* 0x002ee20000300a00 */
[----:B------:R-:W-:-:S04]  /*22180*/  IMAD.WIDE R8, R2, 0x4, R8 ;  /* 0x0000000402087825 */ /* 0x000fc800078e0208 */
[C---:B------:R-:W-:Y:S01]  /*22190*/  IMAD.WIDE R4, R2.reuse, 0x4, R4 ;  /* 0x0000000402047825 */ /* 0x040fe200078e0204 */
[----:B------:R1:W-:Y:S03]  /*221a0*/  STL.64 [R1+0x488], R8 ;  /* 0x0004880801007387 */ /* 0x0003e60000100a00 */
[C---:B------:R-:W-:Y:S01]  /*221b0*/  IMAD.WIDE R248, R2.reuse, 0x4, R248 ;  /* 0x0000000402f87825 */ /* 0x040fe200078e02f8 */
[----:B------:R1:W-:Y:S03]  /*221c0*/  STL.64 [R1+0x4b8], R4 ;  /* 0x0004b80401007387 */ /* 0x0003e60000100a00 */
[----:B-1----:R-:W-:-:S04]  /*221d0*/  IMAD.WIDE R8, R2, 0x4, R250 ;  /* 0x0000000402087825 */ /* 0x002fc800078e02fa */
[C---:B------:R-:W-:Y:S01]  /*221e0*/  IMAD.WIDE R4, R2.reuse, 0x4, R246 ;  /* 0x0000000402047825 */ /* 0x040fe200078e02f6 */
[----:B------:R1:W-:Y:S04]  /*221f0*/  STL.64 [R1+0x5e8], R8 ;  /* 0x0005e80801007387 */ /* 0x0003e80000100a00 */
[----:B------:R-:W-:Y:S04]  /*22200*/  STL.64 [R1+0x478], R248 ;  /* 0x000478f801007387 */ /* 0x000fe80000100a00 */
[----:B------:R-:W-:Y:S01]  /*22210*/  STL.64 [R1+0x470], R4 ;  /* 0x0004700401007387 */ /* 0x000fe20000100a00 */
[----:B-1----:R-:W-:-:S04]  /*22220*/  IMAD.WIDE R8, R2, 0x4, R6 ;  /* 0x0000000402087825 */ /* 0x002fc800078e0206 */
[C---:B------:R-:W-:Y:S01]  /*22230*/  IMAD.WIDE R6, R2.reuse, 0x4, R242 ;  /* 0x0000000402067825 */ /* 0x040fe200078e02f2 */
[----:B------:R1:W-:Y:S04]  /*22240*/  STL.64 [R1+0x498], R8 ;  /* 0x0004980801007387 */ /* 0x0003e80000100a00 */
[----:B------:R1:W-:Y:S02]  /*22250*/  STL.64 [R1+0x5b8], R6 ;  /* 0x0005b80601007387 */ /* 0x0003e40000100a00 */
[----:B-1----:R-:W-:-:S04]  /*22260*/  IMAD.WIDE R8, R2, 0x4, R234 ;  /* 0x0000000402087825 */ /* 0x002fc800078e02ea */
[----:B------:R-:W-:-:S04]  /*22270*/  IMAD.WIDE R6, R2, 0x4, R230 ;  /* 0x0000000402067825 */ /* 0x000fc800078e02e6 */
[----:B------:R-:W-:-:S04]  /*22280*/  IMAD.WIDE R250, R2, 0x4, R204 ;  /* 0x0000000402fa7825 */ /* 0x000fc800078e02cc */
[----:B---3--:R-:W-:-:S05]  /*22290*/  IMAD.WIDE R4, R2, 0x4, R238 ;  /* 0x0000000402047825 */ /* 0x008fca00078e02ee */
[----:B------:R1:W-:Y:S04]  /*222a0*/  STL.64 [R1+0x460], R4 ;  /* 0x0004600401007387 */ /* 0x0003e80000100a00 */
[----:B------:R4:W-:Y:S04]  /*222b0*/  STL.64 [R1+0x450], R8 ;  /* 0x0004500801007387 */ /* 0x0009e80000100a00 */
[----:B------:R3:W-:Y:S01]  /*222c0*/  STL.64 [R1+0x468], R6 ;  /* 0x0004680601007387 */ /* 0x0007e20000100a00 */
[----:B-1----:R-:W-:-:S04]  /*222d0*/  IMAD.WIDE R4, R2, 0x4, R52 ;  /* 0x0000000402047825 */ /* 0x002fc800078e0234 */
[C---:B----4-:R-:W-:Y:S01]  /*222e0*/  IMAD.WIDE R8, R2.reuse, 0x4, R54 ;  /* 0x0000000402087825 */ /* 0x050fe200078e0236 */
[----:B------:R1:W-:Y:S03]  /*222f0*/  STL.64 [R1+0x590], R4 ;  /* 0x0005900401007387 */ /* 0x0003e60000100a00 */
[C---:B---3--:R-:W-:Y:S01]  /*22300*/  IMAD.WIDE R6, R2.reuse, 0x4, R56 ;  /* 0x0000000402067825 */ /* 0x048fe200078e0238 */
[----:B------:R3:W-:Y:S04]  /*22310*/  STL.64 [R1+0x440], R8 ;  /* 0x0004400801007387 */ /* 0x0007e80000100a00 */
[----:B------:R5:W-:Y:S01]  /*22320*/  STL.64 [R1+0x438], R6 ;  /* 0x0004380601007387 */ /* 0x000be20000100a00 */
[----:B-1----:R-:W-:-:S04]  /*22330*/  IMAD.WIDE R4, R2, 0x4, R58 ;  /* 0x0000000402047825 */ /* 0x002fc800078e023a */
[C---:B---3--:R-:W-:Y:S01]  /*22340*/  IMAD.WIDE R8, R2.reuse, 0x4, R60 ;  /* 0x0000000402087825 */ /* 0x048fe200078e023c */
[----:B------:R1:W-:Y:S03]  /*22350*/  STL.64 [R1+0x448], R4 ;  /* 0x0004480401007387 */ /* 0x0003e60000100a00 */
[C---:B-----5:R-:W-:Y:S01]  /*22360*/  IMAD.WIDE R6, R2.reuse, 0x4, R62 ;  /* 0x0000000402067825 */ /* 0x060fe200078e023e */
[----:B------:R3:W-:Y:S04]  /*22370*/  STL.64 [R1+0x518], R8 ;  /* 0x0005180801007387 */ /* 0x0007e80000100a00 */
[----:B------:R4:W-:Y:S01]  /*22380*/  STL.64 [R1+0x428], R6 ;  /* 0x0004280601007387 */ /* 0x0009e20000100a00 */
[----:B-1----:R-:W-:-:S04]  /*22390*/  IMAD.WIDE R4, R2, 0x4, R10 ;  /* 0x0000000402047825 */ /* 0x002fc800078e020a */
[C---:B---3--:R-:W-:Y:S01]  /*223a0*/  IMAD.WIDE R8, R2.reuse, 0x4, R12 ;  /* 0x0000000402087825 */ /* 0x048fe200078e020c */
[----:B------:R2:W-:Y:S03]  /*223b0*/  STL.64 [R1+0x418], R4 ;  /* 0x0004180401007387 */ /* 0x0005e60000100a00 */
[C---:B----4-:R-:W-:Y:S01]  /*223c0*/  IMAD.WIDE R6, R2.reuse, 0x4, R14 ;  /* 0x0000000402067825 */ /* 0x050fe200078e020e */
[----:B------:R1:W-:Y:S04]  /*223d0*/  STL.64 [R1+0x430], R8 ;  /* 0x0004300801007387 */ /* 0x0003e80000100a00 */
[----:B------:R3:W-:Y:S01]  /*223e0*/  STL.64 [R1+0x480], R6 ;  /* 0x0004800601007387 */ /* 0x0007e20000100a00 */
[----:B--2---:R-:W-:-:S04]  /*223f0*/  IMAD.WIDE R4, R2, 0x4, R16 ;  /* 0x0000000402047825 */ /* 0x004fc800078e0210 */
[C---:B-1----:R-:W-:Y:S01]  /*22400*/  IMAD.WIDE R8, R2.reuse, 0x4, R18 ;  /* 0x0000000402087825 */ /* 0x042fe200078e0212 */
[----:B------:R1:W-:Y:S03]  /*22410*/  STL.64 [R1+0x410], R4 ;  /* 0x0004100401007387 */ /* 0x0003e60000100a00 */
[C---:B---3--:R-:W-:Y:S01]  /*22420*/  IMAD.WIDE R6, R2.reuse, 0x4, R20 ;  /* 0x0000000402067825 */ /* 0x048fe200078e0214 */
[----:B------:R2:W-:Y:S04]  /*22430*/  STL.64 [R1+0x3f8], R8 ;  /* 0x0003f80801007387 */ /* 0x0005e80000100a00 */
[----:B------:R3:W-:Y:S01]  /*22440*/  STL.64 [R1+0x408], R6 ;  /* 0x0004080601007387 */ /* 0x0007e20000100a00 */
[----:B-1----:R-:W-:-:S04]  /*22450*/  IMAD.WIDE R4, R2, 0x4, R22 ;  /* 0x0000000402047825 */ /* 0x002fc800078e0216 */
[C---:B--2---:R-:W-:Y:S01]  /*22460*/  IMAD.WIDE R8, R2.reuse, 0x4, R24 ;  /* 0x0000000402087825 */ /* 0x044fe200078e0218 */
        /* <DEDUP_REMOVED lines=50> */
[----:B------:R2:W-:Y:S03]  /*22790*/  STL.64 [R1+0x120], R8 ;  /* 0x0001200801007387 */ /* 0x0005e60000100a00 */
[C---:B------:R-:W-:Y:S01]  /*227a0*/  IMAD.WIDE R10, R2.reuse, 0x4, R218 ;  /* 0x00000004020a7825 */ /* 0x040fe200078e02da */
[----:B------:R3:W-:Y:S03]  /*227b0*/  STL.64 [R1+0x110], R6 ;  /* 0x0001100601007387 */ /* 0x0007e60000100a00 */
[----:B-1----:R-:W-:-:S04]  /*227c0*/  IMAD.WIDE R4, R2, 0x4, R186 ;  /* 0x0000000402047825 */ /* 0x002fc800078e02ba */
[C---:B--2---:R-:W-:Y:S01]  /*227d0*/  IMAD.WIDE R8, R2.reuse, 0x4, R202 ;  /* 0x0000000402087825 */ /* 0x044fe200078e02ca */
[----:B------:R1:W-:Y:S03]  /*227e0*/  STL.64 [R1+0x100], R4 ;  /* 0x0001000401007387 */ /* 0x0003e60000100a00 */
[C---:B---3--:R-:W-:Y:S01]  /*227f0*/  IMAD.WIDE R6, R2.reuse, 0x4, R174 ;  /* 0x0000000402067825 */ /* 0x048fe200078e02ae */
[----:B------:R-:W-:Y:S04]  /*22800*/  STL.64 [R1+0xe0], R10 ;  /* 0x0000e00a01007387 */ /* 0x000fe80000100a00 */
[----:B------:R-:W-:Y:S01]  /*22810*/  STL.64 [R1+0xf0], R8 ;  /* 0x0000f00801007387 */ /* 0x000fe20000100a00 */
[----:B-1----:R-:W-:-:S03]  /*22820*/  IMAD.WIDE R4, R2, 0x4, R188 ;  /* 0x0000000402047825 */ /* 0x002fc600078e02bc */
[----:B------:R1:W-:Y:S04]  /*22830*/  STL.64 [R1+0xd0], R6 ;  /* 0x0000d00601007387 */ /* 0x0003e80000100a00 */
[----:B------:R2:W-:Y:S04]  /*22840*/  STL.64 [R1+0x1a10], R8 ;  /* 0x001a100801007387 */ /* 0x0005e80000100a00 */
[----:B------:R3:W-:Y:S01]  /*22850*/  STL.64 [R1+0xc0], R4 ;  /* 0x0000c00401007387 */ /* 0x0007e20000100a00 */
[----:B-1----:R-:W-:-:S04]  /*22860*/  IMAD.WIDE R6, R2, 0x4, R176 ;  /* 0x0000000402067825 */ /* 0x002fc800078e02b0 */
[----:B--2---:R-:W-:-:S04]  /*22870*/  IMAD.WIDE R8, R2, 0x4, R220 ;  /* 0x0000000402087825 */ /* 0x004fc800078e02dc */
[C---:B---3--:R-:W-:Y:S01]  /*22880*/  IMAD.WIDE R4, R2.reuse, 0x4, R190 ;  /* 0x0000000402047825 */ /* 0x048fe200078e02be */
[----:B------:R-:W-:Y:S04]  /*22890*/  STL.64 [R1+0xa0], R8 ;  /* 0x0000a00801007387 */ /* 0x000fe80000100a00 */
[----:B------:R-:W-:Y:S04]  /*228a0*/  STL.64 [R1+0xb0], R250 ;  /* 0x0000b0fa01007387 */ /* 0x000fe80000100a00 */
[----:B------:R-:W-:Y:S04]  /*228b0*/  STL.64 [R1+0x90], R6 ;  /* 0x0000900601007387 */ /* 0x000fe80000100a00 */
[----:B------:R-:W-:Y:S04]  /*228c0*/  STL.64 [R1+0x1a20], R250 ;  /* 0x001a20fa01007387 */ /* 0x000fe80000100a00 */
[----:B------:R1:W-:Y:S04]  /*228d0*/  STL.64 [R1+0x80], R4 ;  /* 0x0000800401007387 */ /* 0x0003e80000100a00 */
[----:B------:R-:W2:Y:S04]  /*228e0*/  LDL.LU.64 R190, [R1+0x8] ;  /* 0x0000080001be7983 */ /* 0x000ea80000300a00 */
[----:B------:R-:W3:Y:S01]  /*228f0*/  LDL.LU.64 R176, [R1+0x18] ;  /* 0x0000180001b07983 */ /* 0x000ee20000300a00 */
[----:B-1----:R-:W-:-:S05]  /*22900*/  IMAD.WIDE R4, R2, 0x4, R222 ;  /* 0x0000000402047825 */ /* 0x002fca00078e02de */
[----:B------:R-:W-:Y:S04]  /*22910*/  STL.64 [R1+0x60], R4 ;  /* 0x0000600401007387 */ /* 0x000fe80000100a00 */
[----:B------:R-:W4:Y:S04]  /*22920*/  LDL.LU.64 R122, [R1+0x28] ;  /* 0x00002800017a7983 */ /* 0x000f280000300a00 */
[----:B------:R-:W5:Y:S04]  /*22930*/  LDL.LU.64 R220, [R1+0x38] ;  /* 0x0000380001dc7983 */ /* 0x000f680000300a00 */
[----:B------:R-:W4:Y:S04]  /*22940*/  LDL.LU.64 R126, [R1+0x48] ;  /* 0x00004800017e7983 */ /* 0x000f280000300a00 */
        /* <DEDUP_REMOVED lines=22> */
[----:B------:R-:W4:Y:S01]  /*22ab0*/  LDL.LU.64 R198, [R1+0x1b8] ;  /* 0x0001b80001c67983 */ /* 0x000f220000300a00 */
[----:B------:R-:W-:-:S04]  /*22ac0*/  IMAD.WIDE R248, R2, 0x4, R206 ;  /* 0x0000000402f87825 */ /* 0x000fc800078e02ce */
[C---:B------:R-:W-:Y:S01]  /*22ad0*/  IMAD.WIDE R250, R2.reuse, 0x4, R178 ;  /* 0x0000000402fa7825 */ /* 0x040fe200078e02b2 */
[----:B------:R-:W-:Y:S03]  /*22ae0*/  STL.64 [R1+0x70], R248 ;  /* 0x000070f801007387 */ /* 0x000fe60000100a00 */
[C---:B------:R-:W-:Y:S01]  /*22af0*/  IMAD.WIDE R8, R2.reuse, 0x4, R192 ;  /* 0x0000000402087825 */ /* 0x040fe200078e02c0 */
[----:B------:R1:W-:Y:S03]  /*22b00*/  STL.64 [R1+0x1a28], R248 ;  /* 0x001a28f801007387 */ /* 0x0003e60000100a00 */
[C---:B------:R-:W-:Y:S01]  /*22b10*/  IMAD.WIDE R246, R2.reuse, 0x4, R208 ;  /* 0x0000000402f67825 */ /* 0x040fe200078e02d0 */
[----:B------:R-:W-:Y:S04]  /*22b20*/  STL.64 [R1+0x50], R250 ;  /* 0x000050fa01007387 */ /* 0x000fe80000100a00 */
[----:B------:R-:W-:Y:S01]  /*22b30*/  STL.64 [R1+0x1a30], R250 ;  /* 0x001a30fa01007387 */ /* 0x000fe20000100a00 */
[----:B-1----:R-:W-:-:S03]  /*22b40*/  IMAD.WIDE R248, R2, 0x4, R224 ;  /* 0x0000000402f87825 */ /* 0x002fc600078e02e0 */
[----:B------:R-:W-:Y:S01]  /*22b50*/  STL.64 [R1+0x40], R8 ;  /* 0x0000400801007387 */ /* 0x000fe20000100a00 */
[----:B------:R-:W-:-:S03]  /*22b60*/  IMAD.WIDE R242, R2, 0x4, R210 ;  /* 0x0000000402f27825 */ /* 0x000fc600078e02d2 */
[----:B------:R-:W-:Y:S01]  /*22b70*/  STL.64 [R1+0x1a38], R8 ;  /* 0x001a380801007387 */ /* 0x000fe20000100a00 */
[----:B------:R-:W-:-:S03]  /*22b80*/  IMAD.WIDE R4, R2, 0x4, R180 ;  /* 0x0000000402047825 */ /* 0x000fc600078e02b4 */
[----:B------:R-:W-:Y:S01]  /*22b90*/  STL.64 [R1+0x20], R248 ;  /* 0x000020f801007387 */ /* 0x000fe20000100a00 */
[----:B------:R-:W-:-:S03]  /*22ba0*/  IMAD.WIDE R6, R2, 0x4, R194 ;  /* 0x0000000402067825 */ /* 0x000fc600078e02c2 */
[----:B------:R-:W-:Y:S04]  /*22bb0*/  STL.64 [R1+0x1af8], R248 ;  /* 0x001af8f801007387 */ /* 0x000fe80000100a00 */
        /* <DEDUP_REMOVED lines=10> */
[----:B------:R-:W-:Y:S01]  /*22c60*/  STL.64 [R1], R6 ;  /* 0x0000000601007387 */ /* 0x000fe20000100a00 */
        /* <DEDUP_REMOVED lines=32> */
[----:B------:R-:W-:Y:S04]  /*22e70*/  STL.64 [R1+0x1ad8], R46 ;  /* 0x001ad82e01007387 */ /* 0x000fe80000100a00 */
[----:B------:R-:W-:Y:S04]  /*22e80*/  STL.64 [R1+0x1ae0], R48 ;  /* 0x001ae03001007387 */ /* 0x000fe80000100a00 */
[----:B------:R-:W-:Y:S04]  /*22e90*/  STL.64 [R1+0x1ae8], R50 ;  /* 0x001ae83201007387 */ /* 0x000fe80000100a00 */
[----:B------:R1:W-:Y:S01]  /*22ea0*/  STL.64 [R1+0x1af0], R54 ;  /* 0x001af03601007387 */ /* 0x0003e20000100a00 */
[----:B------:R-:W-:-:S04]  /*22eb0*/  IMAD.WIDE R52, R2, 0x4, R118 ;  /* 0x0000000402347825 */ /* 0x000fc800078e0276 */
[----:B------:R-:W-:-:S04]  /*22ec0*/  IMAD.WIDE R20, R2, 0x4, R152 ;  /* 0x0000000402147825 */ /* 0x000fc800078e0298 */
[----:B------:R-:W-:-:S04]  /*22ed0*/  IMAD.WIDE R238, R2, 0x4, R226 ;  /* 0x0000000402ee7825 */ /* 0x000fc800078e02e2 */
[----:B------:R-:W-:-:S04]  /*22ee0*/  IMAD.WIDE R12, R2, 0x4, R168 ;  /* 0x00000004020c7825 */ /* 0x000fc800078e02a8 */
[----:B---3--:R-:W-:-:S04]  /*22ef0*/  IMAD.WIDE R120, R2, 0x4, R176 ;  /* 0x0000000402787825 */ /* 0x008fc800078e02b0 */
[----:B--2---:R-:W-:-:S04]  /*22f00*/  IMAD.WIDE R118, R2, 0x4, R190 ;  /* 0x0000000402767825 */ /* 0x004fc800078e02be */
[----:B-----5:R-:W-:-:S04]  /*22f10*/  IMAD.WIDE R124, R2, 0x4, R220 ;  /* 0x00000004027c7825 */ /* 0x020fc800078e02dc */
[----:B----4-:R-:W-:-:S04]  /*22f20*/  IMAD.WIDE R128, R2, 0x4, R204 ;  /* 0x0000000402807825 */ /* 0x010fc800078e02cc */
[----:B------:R-:W-:-:S04]  /*22f30*/  IMAD.WIDE R132, R2, 0x4, R188 ;  /* 0x0000000402847825 */ /* 0x000fc800078e02bc */
[C---:B------:R-:W-:Y:S02]  /*22f40*/  IMAD.WIDE R136, R2.reuse, 0x4, R174 ;  /* 0x0000000402887825 */ /* 0x040fe400078e02ae */
[----:B------:R-:W2:Y:S04]  /*22f50*/  LDL.LU.64 R174, [R1+0x1c8] ;  /* 0x0001c80001ae7983 */ /* 0x000ea80000300a00 */
[----:B------:R-:W3:Y:S04]  /*22f60*/  LDL.LU.64 R176, [R1+0x1d8] ;  /* 0x0001d80001b07983 */ /* 0x000ee80000300a00 */
[----:B------:R-:W4:Y:S04]  /*22f70*/  LDL.LU.64 R178, [R1+0x1e8] ;  /* 0x0001e80001b27983 */ /* 0x000f280000300a00 */
[----:B------:R-:W5:Y:S04]  /*22f80*/  LDL.LU.64 R180, [R1+0x1f8] ;  /* 0x0001f80001b47983 */ /* 0x000f680000300a00 */
[----:B-1----:R-:W2:Y:S01]  /*22f90*/  LDL.LU.64 R6, [R1+0x208] ;  /* 0x0002080001067983 */ /* 0x002ea20000300a00 */
[----:B------:R-:W-:-:S04]  /*22fa0*/  IMAD.WIDE R148, R2, 0x4, R186 ;  /* 0x0000000402947825 */ /* 0x000fc800078e02ba */
[----:B------:R-:W-:-:S04]  /*22fb0*/  IMAD.WIDE R144, R2, 0x4, R202 ;  /* 0x0000000402907825 */ /* 0x000fc800078e02ca */
[----:B------:R-:W-:-:S04]  /*22fc0*/  IMAD.WIDE R152, R2, 0x4, R172 ;  /* 0x0000000402987825 */ /* 0x000fc800078e02ac */
[----:B------:R-:W-:-:S04]  /*22fd0*/  IMAD.WIDE R140, R2, 0x4, R218 ;  /* 0x00000004028c7825 */ /* 0x000fc800078e02da */
[----:B------:R-:W-:-:S04]  /*22fe0*/  IMAD.WIDE R156, R2, 0x4, R216 ;  /* 0x00000004029c7825 */ /* 0x000fc800078e02d8 */
[----:B------:R-:W-:-:S04]  /*22ff0*/  IMAD.WIDE R160, R2, 0x4, R200 ;  /* 0x0000000402a07825 */ /* 0x000fc800078e02c8 */
[C---:B------:R-:W-:Y:S02]  /*23000*/  IMAD.WIDE R164, R2.reuse, 0x4, R184 ;  /* 0x0000000402a47825 */ /* 0x040fe400078e02b8 */
[----:B------:R-:W4:Y:S04]  /*23010*/  LDL.LU.64 R184, [R1+0x218] ;  /* 0x0002180001b87983 */ /* 0x000f280000300a00 */
[----:B------:R-:W4:Y:S04]  /*23020*/  LDL.LU.64 R186, [R1+0x228] ;  /* 0x0002280001ba7983 */ /* 0x000f280000300a00 */
[----:B------:R-:W3:Y:S04]  /*23030*/  LDL.LU.64 R188, [R1+0x238] ;  /* 0x0002380001bc7983 */ /* 0x000ee80000300a00 */
[----:B------:R-:W4:Y:S01]  /*23040*/  LDL.LU.64 R190, [R1+0x248] ;  /* 0x0002480001be7983 */ /* 0x000f220000300a00 */
[----:B------:R-:W-:-:S03]  /*23050*/  IMAD.WIDE R172, R2, 0x4, R198 ;  /* 0x0000000402ac7825 */ /* 0x000fc600078e02c6 */
[----:B------:R-:W4:Y:S04]  /*23060*/  LDL.LU.64 R192, [R1+0x258] ;  /* 0x0002580001c07983 */ /* 0x000f280000300a00 */
[----:B------:R-:W4:Y:S04]  /*23070*/  LDL.LU.64 R194, [R1+0x268] ;  /* 0x0002680001c27983 */ /* 0x000f280000300a00 */
[----:B------:R-:W5:Y:S04]  /*23080*/  LDL.LU.64 R226, [R1+0x270] ;  /* 0x0002700001e27983 */ /* 0x000f680000300a00 */
[----:B------:R-:W4:Y:S04]  /*23090*/  LDL.LU.64 R198, [R1+0x280] ;  /* 0x0002800001c67983 */ /* 0x000f280000300a00 */
[----:B------:R-:W4:Y:S04]  /*230a0*/  LDL.LU.64 R200, [R1+0x290] ;  /* 0x0002900001c87983 */ /* 0x000f280000300a00 */
[----:B------:R-:W4:Y:S01]  /*230b0*/  LDL.LU.64 R202, [R1+0x298] ;  /* 0x0002980001ca7983 */ /* 0x000f220000300a00 */
[----:B------:R-:W-:-:S03]  /*230c0*/  IMAD.WIDE R168, R2, 0x4, R170 ;  /* 0x0000000402a87825 */ /* 0x000fc600078e02aa */
[----:B------:R-:W4:Y:S01]  /*230d0*/  LDL.LU.64 R204, [R1+0x2a0] ;  /* 0x0002a00001cc7983 */ /* 0x000f220000300a00 */
[----:B------:R-:W-:-:S03]  /*230e0*/  IMAD.WIDE R170, R2, 0x4, R214 ;  /* 0x0000000402aa7825 */ /* 0x000fc600078e02d6 */
[----:B------:R-:W4:Y:S04]  /*230f0*/  LDL.LU.64 R206, [R1+0x2a8] ;  /* 0x0002a80001ce7983 */ /* 0x000f280000300a00 */
[----:B------:R-:W4:Y:S04]  /*23100*/  LDL.LU.64 R208, [R1+0x2b0] ;  /* 0x0002b00001d07983 */ /* 0x000f280000300a00 */
[----:B------:R-:W4:Y:S04]  /*23110*/  LDL.LU.64 R210, [R1+0x2b8] ;  /* 0x0002b80001d27983 */ /* 0x000f280000300a00 */
[----:B------:R-:W3:Y:S04]  /*23120*/  LDL.LU.64 R4, [R1+0x2c0] ;  /* 0x0002c00001047983 */ /* 0x000ee80000300a00 */
[----:B------:R-:W4:Y:S04]  /*23130*/  LDL.LU.64 R214, [R1+0x2c8] ;  /* 0x0002c80001d67983 */ /* 0x000f280000300a00 */
[----:B------:R-:W4:Y:S04]  /*23140*/  LDL.LU.64 R216, [R1+0x2d0] ;  /* 0x0002d00001d87983 */ /* 0x000f280000300a00 */
[----:B------:R-:W4:Y:S04]  /*23150*/  LDL.LU.64 R218, [R1+0x2d8] ;  /* 0x0002d80001da7983 */ /* 0x000f280000300a00 */
[----:B------:R-:W4:Y:S04]  /*23160*/  LDL.LU.64 R220, [R1+0x2e0] ;  /* 0x0002e00001dc7983 */ /* 0x000f280000300a00 */
[----:B------:R-:W4:Y:S04]  /*23170*/  LDL.LU.64 R222, [R1+0x2e8] ;  /* 0x0002e80001de7983 */ /* 0x000f280000300a00 */
[----:B------:R-:W4:Y:S04]  /*23180*/  LDL.LU.64 R224, [R1+0x2f0] ;  /* 0x0002f00001e07983 */ /* 0x000f280000300a00 */
[----:B------:R-:W4:Y:S04]  /*23190*/  LDL.LU.64 R242, [R1+0x2f8] ;  /* 0x0002f80001f27983 */ /* 0x000f280000300a00 */
[----:B------:R-:W4:Y:S04]  /*231a0*/  LDL.64 R246, [R1+0x8d0] ;  /* 0x0008d00001f67983 */ /* 0x000f280000100a00 */
[----:B------:R-:W4:Y:S04]  /*231b0*/  LDL.64 R248, [R1+0x898] ;  /* 0x0008980001f87983 */ /* 0x000f280000100a00 */
[----:B------:R-:W4:Y:S04]  /*231c0*/  LDL.64 R8, [R1+0x7a8] ;  /* 0x0007a80001087983 */ /* 0x000f280000100a00 */
[----:B------:R-:W4:Y:S01]  /*231d0*/  LDL.64 R250, [R1+0x7a0] ;  /* 0x0007a00001fa7983 */ /* 0x000f220000100a00 */
[----:B------:R-:W-:-:S03]  /*231e0*/  IMAD.WIDE R56, R2, 0x4, R114 ;  /* 0x0000000402387825 */ /* 0x000fc600078e0272 */
        /* <DEDUP_REMOVED lines=31> */
[----:B------:R-:W4:Y:S01]  /*233e0*/  LDL.64 R234, [R1+0x1e0] ;  /* 0x0001e00001ea7983 */ /* 0x000f220000100a00 */
[----:B--2---:R-:W-:-:S03]  /*233f0*/  IMAD.WIDE R182, R2, 0x4, R6 ;  /* 0x0000000402b67825 */ /* 0x004fc600078e0206 */
[----:B------:R-:W2:Y:S01]  /*23400*/  LDL.64 R6, [R1+0x1a0] ;  /* 0x0001a00001067983 */ /* 0x000ea20000100a00 */
[----:B-----5:R-:W-:-:S04]  /*23410*/  IMAD.WIDE R196, R2, 0x4, R226 ;  /* 0x0000000402c47825 */ /* 0x020fc800078e02e2 */
[C---:B---3--:R-:W-:Y:S02]  /*23420*/  IMAD.WIDE R212, R2.reuse, 0x4, R4 ;  /* 0x0000000402d47825 */ /* 0x048fe400078e0204 */
[----:B------:R-:W3:Y:S04]  /*23430*/  LDL.64 R4, [R1+0x160] ;  /* 0x0001600001047983 */ /* 0x000ee80000100a00 */
[----:B----4-:R-:W-:Y:S04]  /*23440*/  LDGSTS.E [R0+0x40000], desc[UR4][R246.64], P3 ;  /* 0x40000000f6007fae */ /* 0x010fe80009921844 */
[----:B------:R-:W-:Y:S01]  /*23450*/  LDGSTS.E [R0+0x40400], desc[UR4][R248.64], P3 ;  /* 0x40400000f8007fae */ /* 0x000fe20009921844 */
[----:B------:R-:W-:-:S03]  /*23460*/  IMAD.WIDE R226, R2, 0x4, R242 ;  /* 0x0000000402e27825 */ /* 0x000fc600078e02f2 */
[----:B------:R-:W4:Y:S04]  /*23470*/  LDL.64 R242, [R1+0x120] ;  /* 0x0001200001f27983 */ /* 0x000f280000100a00 */
[----:B------:R-:W-:Y:S04]  /*23480*/  LDGSTS.E [R0+0x40800], desc[UR4][R8.64], P3 ;  /* 0x4080000008007fae */ /* 0x000fe80009921844 */
[----:B------:R-:W5:Y:S04]  /*23490*/  LDL.64 R248, [R1+0x780] ;  /* 0x0007800001f87983 */ /* 0x000f680000100a00 */
[----:B------:R-:W4:Y:S04]  /*234a0*/  LDL.64 R246, [R1+0xe0] ;  /* 0x0000e00001f67983 */ /* 0x000f280000100a00 */
[----:B------:R-:W-:Y:S04]  /*234b0*/  LDGSTS.E [R0+0x40c00], desc[UR4][R250.64], P3 ;  /* 0x40c00000fa007fae */ /* 0x000fe80009921844 */
[----:B------:R-:W4:Y:S04]  /*234c0*/  LDL.64 R8, [R1+0xa0] ;  /* 0x0000a00001087983 */ /* 0x000f280000100a00 */
[----:B------:R-:W4:Y:S04]  /*234d0*/  LDL.64 R250, [R1+0x60] ;  /* 0x0000600001fa7983 */ /* 0x000f280000100a00 */
[----:B-----5:R-:W-:Y:S04]  /*234e0*/  LDGSTS.E [R0+0x41000], desc[UR4][R248.64], P3 ;  /* 0x41000000f8007fae */ /* 0x020fe80009921844 */
[----:B------:R-:W-:Y:S04]  /*234f0*/  LDGSTS.E [R0+0x41400], desc[UR4][R244.64], P3 ;  /* 0x41400000f4007fae */ /* 0x000fe80009921844 */
[----:B------:R-:W-:Y:S04]  /*23500*/  LDGSTS.E [R0+0x41800], desc[UR4][R240.64], P3 ;  /* 0x41800000f0007fae */ /* 0x000fe80009921844 */
[----:B------:R-:W5:Y:S04]  /*23510*/  LDL.LU.64 R248, [R1+0x1af8] ;  /* 0x001af80001f87983 */ /* 0x000f680000300a00 */
        /* <DEDUP_REMOVED lines=22> */
[----:B--2---:R-:W-:Y:S04]  /*23680*/  LDGSTS.E [R0+0x47400], desc[UR4][R6.64], P3 ;  /* 0x4740000006007fae */ /* 0x004fe80009921844 */
[----:B---3--:R-:W-:Y:S04]  /*23690*/  LDGSTS.E [R0+0x47800], desc[UR4][R4.64], P3 ;  /* 0x4780000004007fae */ /* 0x008fe80009921844 */
[----:B----4-:R-:W-:Y:S04]  /*236a0*/  LDGSTS.E [R0+0x47c00], desc[UR4][R242.64], P3 ;  /* 0x47c00000f2007fae */ /* 0x010fe80009921844 */
[----:B------:R-:W-:Y:S04]  /*236b0*/  LDGSTS.E [R0+0x50000], desc[UR4][R246.64], P3 ;  /* 0x50000000f6007fae */ /* 0x000fe80009921844 */
[----:B------:R-:W-:Y:S04]  /*236c0*/  LDGSTS.E [R0+0x50400], desc[UR4][R8.64], P3 ;  /* 0x5040000008007fae */ /* 0x000fe80009921844 */
[----:B------:R-:W-:Y:S01]  /*236d0*/  LDGSTS.E [R0+0x50800], desc[UR4][R250.64], P3 ;  /* 0x50800000fa007fae */ /* 0x000fe20009921844 */
[----:B------:R-:W-:-:S03]  /*236e0*/  IMAD.WIDE R44, R2, 0x4, R44 ;  /* 0x00000004022c7825 */ /* 0x000fc600078e022c */
[----:B------:R-:W2:Y:S04]  /*236f0*/  LDL.64 R54, [R1+0x8b8] ;  /* 0x0008b80001367983 */ /* 0x000ea80000100a00 */
[----:B------:R-:W3:Y:S04]  /*23700*/  LDL.64 R8, [R1+0x928] ;  /* 0x0009280001087983 */ /* 0x000ee80000100a00 */
[----:B------:R-:W4:Y:S01]  /*23710*/  LDL.64 R250, [R1+0x920] ;  /* 0x0009200001fa7983 */ /* 0x000f220000100a00 */
        /* <DEDUP_REMOVED lines=11> */
[----:B------:R-:W2:Y:S01]  /*237d0*/  LDL.64 R34, [R1+0x5f0] ;  /* 0x0005f00001227983 */ /* 0x000ea20000100a00 */
[----:B------:R-:W-:-:S03]  /*237e0*/  IMAD.WIDE R180, R2, 0x4, R180 ;  /* 0x0000000402b47825 */ /* 0x000fc600078e02b4 */
[----:B------:R-:W2:Y:S01]  /*237f0*/  LDL.64 R32, [R1+0x5d0] ;  /* 0x0005d00001207983 */ /* 0x000ea20000100a00 */
[----:B------:R-:W-:-:S03]  /*23800*/  IMAD.WIDE R188, R2, 0x4, R188 ;  /* 0x0000000402bc7825 */ /* 0x000fc600078e02bc */
[----:B------:R-:W2:Y:S04]  /*23810*/  LDL.64 R30, [R1+0x5a0] ;  /* 0x0005a000011e7983 */ /* 0x000ea80000100a00 */
[----:B------:R-:W2:Y:S01]  /*23820*/  LDL.64 R26, [R1+0x580] ;  /* 0x00058000011a7983 */ /* 0x000ea20000100a00 */
[----:B------:R-:W-:-:S03]  /*23830*/  IMAD.WIDE R204, R2, 0x4, R204 ;  /* 0x0000000402cc7825 */ /* 0x000fc600078e02cc */
[----:B------:R-:W2:Y:S04]  /*23840*/  LDL.64 R24, [R1+0x560] ;  /* 0x0005600001187983 */ /* 0x000ea80000100a00 */
[----:B------:R-:W2:Y:S01]  /*23850*/  LDL.64 R22, [R1+0x530] ;  /* 0x0005300001167983 */ /* 0x000ea20000100a00 */
[----:B------:R-:W-:-:S03]  /*23860*/  IMAD.WIDE R220, R2, 0x4, R220 ;  /* 0x0000000402dc7825 */ /* 0x000fc600078e02dc */
[----:B------:R-:W2:Y:S04]  /*23870*/  LDL.64 R18, [R1+0x4e8] ;  /* 0x0004e80001127983 */ /* 0x000ea80000100a00 */
        /* <DEDUP_REMOVED lines=14> */
[----:B-----5:R-:W-:Y:S04]  /*23960*/  LDGSTS.E [R0+0x50c00], desc[UR4][R248.64], P3 ;  /* 0x50c00000f8007fae */ /* 0x020fe80009921844 */
[----:B------:R-:W-:Y:S04]  /*23970*/  LDGSTS.E [R0+0x51000], desc[UR4][R238.64], P3 ;  /* 0x51000000ee007fae */ /* 0x000fe80009921844 */
        /* <DEDUP_REMOVED lines=28> */
[----:B---3--:R-:W-:Y:S04]  /*23b40*/  LDGSTS.E [R3+0x40100], desc[UR4][R8.64], P3 ;  /* 0x4010000008037fae */ /* 0x008fe80009921844 */
[----:B----4-:R-:W-:Y:S04]  /*23b50*/  LDGSTS.E [R3+0x40500], desc[UR4][R250.64], P3 ;  /* 0x40500000fa037fae */ /* 0x010fe80009921844 */
[----:B------:R-:W3:Y:S04]  /*23b60*/  LDL.64 R8, [R1+0x250] ;  /* 0x0002500001087983 */ /* 0x000ee80000100a00 */
[----:B------:R-:W4:Y:S04]  /*23b70*/  LDL.64 R250, [R1+0x210] ;  /* 0x0002100001fa7983 */ /* 0x000f280000100a00 */
[----:B-----5:R-:W-:Y:S04]  /*23b80*/  LDGSTS.E [R3+0x40900], desc[UR4][R248.64], P3 ;  /* 0x40900000f8037fae */ /* 0x020fe80009921844 */
[----:B--2---:R-:W-:Y:S04]  /*23b90*/  LDGSTS.E [R3+0x40d00], desc[UR4][R54.64], P3 ;  /* 0x40d0000036037fae */ /* 0x004fe80009921844 */
[----:B------:R-:W-:Y:S04]  /*23ba0*/  LDGSTS.E [R3+0x41100], desc[UR4][R50.64], P3 ;  /* 0x4110000032037fae */ /* 0x000fe80009921844 */
[----:B------:R-:W2:Y:S04]  /*23bb0*/  LDL.64 R248, [R1+0x1d0] ;  /* 0x0001d00001f87983 */ /* 0x000ea80000100a00 */
[----:B------:R-:W5:Y:S04]  /*23bc0*/  LDL.LU.64 R54, [R1+0x1af0] ;  /* 0x001af00001367983 */ /* 0x000f680000300a00 */
        /* <DEDUP_REMOVED lines=43> */
[----:B---3--:R-:W-:Y:S04]  /*23e80*/  LDGSTS.E [R3+0x46900], desc[UR4][R8.64], P3 ;  /* 0x4690000008037fae */ /* 0x008fe80009921844 */
[----:B----4-:R-:W-:Y:S04]  /*23e90*/  LDGSTS.E [R3+0x46d00], desc[UR4][R250.64], P3 ;  /* 0x46d00000fa037fae */ /* 0x010fe80009921844 */
[----:B------:R-:W3:Y:S04]  /*23ea0*/  LDL.LU.64 R8, [R1+0x1a38] ;  /* 0x001a380001087983 */ /* 0x000ee80000300a00 */
[----:B------:R-:W4:Y:S04]  /*23eb0*/  LDL.LU.64 R250, [R1+0x1a30] ;  /* 0x001a300001fa7983 */ /* 0x000f280000300a00 */
[----:B--2---:R-:W-:Y:S04]  /*23ec0*/  LDGSTS.E [R3+0x47100], desc[UR4][R248.64], P3 ;  /* 0x47100000f8037fae */ /* 0x004fe80009921844 */
[----:B------:R-:W-:Y:S04]  /*23ed0*/  LDGSTS.E [R3+0x47500], desc[UR4][R244.64], P3 ;  /* 0x47500000f4037fae */ /* 0x000fe80009921844 */
[----:B------:R-:W-:Y:S04]  /*23ee0*/  LDGSTS.E [R3+0x47900], desc[UR4][R240.64], P3 ;  /* 0x47900000f0037fae */ /* 0x000fe80009921844 */
[----:B------:R-:W-:Y:S04]  /*23ef0*/  LDGSTS.E [R3+0x47d00], desc[UR4][R236.64], P3 ;  /* 0x47d00000ec037fae */ /* 0x000fe80009921844 */
[----:B------:R-:W-:Y:S04]  /*23f00*/  LDGSTS.E [R3+0x50100], desc[UR4][R232.64], P3 ;  /* 0x50100000e8037fae */ /* 0x000fe80009921844 */
[----:B------:R-:W-:Y:S04]  /*23f10*/  LDGSTS.E [R3+0x50500], desc[UR4][R228.64], P3 ;  /* 0x50500000e4037fae */ /* 0x000fe80009921844 */
[----:B------:R-:W2:Y:S04]  /*23f20*/  LDL.LU.64 R248, [R1+0x1a28] ;  /* 0x001a280001f87983 */ /* 0x000ea80000300a00 */
[----:B----4-:R-:W-:Y:S04]  /*23f30*/  LDGSTS.E [R3+0x50900], desc[UR4][R250.64], P3 ;  /* 0x50900000fa037fae */ /* 0x010fe80009921844 */
[----:B-----5:R-:W-:Y:S01]  /*23f40*/  LDGSTS.E [R3+0x50d00], desc[UR4][R4.64], P3 ;  /* 0x50d0000004037fae */ /* 0x020fe20009921844 */
[----:B------:R-:W-:-:S03]  /*23f50*/  IMAD.WIDE R70, R2, 0x4, R70 ;  /* 0x0000000402467825 */ /* 0x000fc600078e0246 */
[----:B------:R-:W-:Y:S04]  /*23f60*/  LDGSTS.E [R3+0x51100], desc[UR4][R234.64], P3 ;  /* 0x51100000ea037fae */ /* 0x000fe80009921844 */
[----:B------:R-:W4:Y:S04]  /*23f70*/  LDL.LU.64 R250, [R1+0x1a20] ;  /* 0x001a200001fa7983 */ /* 0x000f280000300a00 */
[----:B------:R-:W5:Y:S04]  /*23f80*/  LDL.LU.64 R4, [R1+0x1a18] ;  /* 0x001a180001047983 */ /* 0x000f680000300a00 */
[----:B------:R-:W5:Y:S04]  /*23f90*/  LDL.64 R236, [R1+0x9e0] ;  /* 0x0009e00001ec7983 */ /* 0x000f680000100a00 */
[----:B------:R-:W3:Y:S04]  /*23fa0*/  LDL.64 R232, [R1+0x9c0] ;  /* 0x0009c00001e87983 */ /* 0x000ee80000100a00 */
[----:B------:R-:W2:Y:S04]  /*23fb0*/  LDL.64 R228, [R1+0x9a8] ;  /* 0x0009a80001e47983 */ /* 0x000ea80000100a00 */
[----:B------:R-:W-:Y:S01]  /*23fc0*/  STL.64 [R1+0x1910], R234 ;  /* 0x001910ea01007387 */ /* 0x000fe20000100a00 */
[----:B------:R-:W-:-:S03]  /*23fd0*/  IMAD.WIDE R78, R2, 0x4, R78 ;  /* 0x00000004024e7825 */ /* 0x000fc600078e024e */
[----:B------:R-:W-:Y:S01]  /*23fe0*/  STL.64 [R1+0x1918], R14 ;  /* 0x0019180e01007387 */ /* 0x000fe20000100a00 */
[----:B------:R-:W-:-:S03]  /*23ff0*/  IMAD.WIDE R86, R2, 0x4, R86 ;  /* 0x0000000402567825 */ /* 0x000fc600078e0256 */
[----:B------:R-:W-:Y:S04]  /*24000*/  LDGSTS.E [R3+0x51500], desc[UR4][R14.64], P3 ;  /* 0x515000000e037fae */ /* 0x000fe80009921844 */
[----:B------:R-:W-:Y:S01]  /*24010*/  STL.64 [R1+0x1920], R22 ;  /* 0x0019201601007387 */ /* 0x000fe20000100a00 */
[----:B------:R-:W-:-:S03]  /*24020*/  IMAD.WIDE R94, R2, 0x4, R94 ;  /* 0x00000004025e7825 */ /* 0x000fc600078e025e */
[----:B------:R-:W-:Y:S04]  /*24030*/  LDGSTS.E [R3+0x51900], desc[UR4][R22.64], P3 ;  /* 0x5190000016037fae */ /* 0x000fe80009921844 */
[----:B------:R-:W-:Y:S01]  /*24040*/  STL.64 [R1+0x1928], R30 ;  /* 0x0019281e01007387 */ /* 0x000fe20000100a00 */
[----:B------:R-:W-:-:S03]  /*24050*/  IMAD.WIDE R102, R2, 0x4, R102 ;  /* 0x0000000402667825 */ /* 0x000fc600078e0266 */
[----:B------:R-:W-:Y:S04]  /*24060*/  LDGSTS.E [R3+0x51d00], desc[UR4][R30.64], P3 ;  /* 0x51d000001e037fae */ /* 0x000fe80009921844 */
[----:B------:R-:W-:Y:S04]  /*24070*/  STL.64 [R1+0x1930], R38 ;  /* 0x0019302601007387 */ /* 0x000fe80000100a00 */
[----:B------:R-:W-:Y:S04]  /*24080*/  LDGSTS.E [R3+0x52100], desc[UR4][R38.64], P3 ;  /* 0x5210000026037fae */ /* 0x000fe80009921844 */
[----:B------:R-:W-:Y:S04]  /*24090*/  STL.64 [R1+0x1938], R46 ;  /* 0x0019382e01007387 */ /* 0x000fe80000100a00 */
[----:B------:R-:W-:Y:S04]  /*240a0*/  LDGSTS.E [R3+0x52500], desc[UR4][R46.64], P3 ;  /* 0x525000002e037fae */ /* 0x000fe80009921844 */
        /* <DEDUP_REMOVED lines=49> */
[----:B------:R1:W-:Y:S04]  /*243c0*/  STL.64 [R1+0x19d8], R206 ;  /* 0x0019d8ce01007387 */ /* 0x0003e80000100a00 */
[----:B------:R-:W-:Y:S04]  /*243d0*/  LDGSTS.E [R3+0x57500], desc[UR4][R206.64], P3 ;  /* 0x57500000ce037fae */ /* 0x000fe80009921844 */
[----:B------:R-:W-:Y:S04]  /*243e0*/  STL.64 [R1+0x19e0], R214 ;  /* 0x0019e0d601007387 */ /* 0x000fe80000100a00 */
[----:B-1----:R-:W4:Y:S04]  /*243f0*/  LDL.64 R198, [R1+0x970] ;  /* 0x0009700001c67983 */ /* 0x002f280000100a00 */
        /* <DEDUP_REMOVED lines=25> */
[----:B------:R-:W-:Y:S04]  /*24590*/  LDGSTS.E [R3+0x57900], desc[UR4][R214.64], P3 ;  /* 0x57900000d6037fae */ /* 0x000fe80009921844 */
[----:B------:R-:W4:Y:S04]  /*245a0*/  LDL.64 R234, [R1+0x1c0] ;  /* 0x0001c00001ea7983 */ /* 0x000f280000100a00 */
[----:B------:R-:W-:Y:S04]  /*245b0*/  LDGSTS.E [R3+0x57d00], desc[UR4][R222.64], P3 ;  /* 0x57d00000de037fae */ /* 0x000fe80009921844 */
[----:B------:R-:W4:Y:S04]  /*245c0*/  LDL.64 R244, [R1+0x180] ;  /* 0x0001800001f47983 */ /* 0x000f280000100a00 */
[----:B-----5:R-:W-:Y:S04]  /*245d0*/  LDGSTS.E [R4+0x40200], desc[UR4][R236.64], P3 ;  /* 0x40200000ec047fae */ /* 0x020fe80009921844 */
[----:B------:R-:W5:Y:S04]  /*245e0*/  LDL.64 R240, [R1+0x140] ;  /* 0x0001400001f07983 */ /* 0x000f680000100a00 */
[----:B---3--:R-:W-:Y:S04]  /*245f0*/  LDGSTS.E [R4+0x40600], desc[UR4][R232.64], P3 ;  /* 0x40600000e8047fae */ /* 0x008fe80009921844 */
[----:B------:R-:W3:Y:S04]  /*24600*/  LDL.64 R236, [R1+0x100] ;  /* 0x0001000001ec7983 */ /* 0x000ee80000100a00 */
[----:B--2---:R-:W-:Y:S04]  /*24610*/  LDGSTS.E [R4+0x40a00], desc[UR4][R228.64], P3 ;  /* 0x40a00000e4047fae */ /* 0x004fe80009921844 */
[----:B------:R-:W2:Y:S04]  /*24620*/  LDL.64 R232, [R1+0xc0] ;  /* 0x0000c00001e87983 */ /* 0x000ea80000100a00 */
[----:B------:R-:W2:Y:S04]  /*24630*/  LDL.64 R228, [R1+0x80] ;  /* 0x0000800001e47983 */ /* 0x000ea80000100a00 */
[----:B----4-:R-:W-:Y:S04]  /*24640*/  LDGSTS.E [R4+0x40e00], desc[UR4][R206.64], P3 ;  /* 0x40e00000ce047fae */ /* 0x010fe80009921844 */
        /* <DEDUP_REMOVED lines=27> */
[----:B---3--:R-:W-:Y:S04]  /*24800*/  LDGSTS.E [R4+0x47e00], desc[UR4][R236.64], P3 ;  /* 0x47e00000ec047fae */ /* 0x008fe80009921844 */
[----:B--2---:R-:W-:Y:S04]  /*24810*/  LDGSTS.E [R4+0x50200], desc[UR4][R232.64], P3 ;  /* 0x50200000e8047fae */ /* 0x004fe80009921844 */
[----:B------:R-:W-:Y:S04]  /*24820*/  LDGSTS.E [R4+0x50600], desc[UR4][R228.64], P3 ;  /* 0x50600000e4047fae */ /* 0x000fe80009921844 */
[----:B------:R-:W-:Y:S04]  /*24830*/  LDGSTS.E [R4+0x50a00], desc[UR4][R8.64], P3 ;  /* 0x50a0000008047fae */ /* 0x000fe80009921844 */
[----:B------:R-:W-:Y:S01]  /*24840*/  LDGSTS.E [R4+0x50e00], desc[UR4][R6.64], P3 ;  /* 0x50e0000006047fae */ /* 0x000fe20009921844 */
[----:B------:R-:W-:-:S03]  /*24850*/  IMAD.WIDE R64, R2, 0x4, R64 ;  /* 0x0000000402407825 */ /* 0x000fc600078e0240 */
[----:B------:R-:W-:Y:S04]  /*24860*/  LDGSTS.E [R4+0x51200], desc[UR4][R230.64], P3 ;  /* 0x51200000e6047fae */ /* 0x000fe80009921844 */
[----:B------:R-:W2:Y:S04]  /*24870*/  LDL.LU.64 R8, [R1+0x1a10] ;  /* 0x001a100001087983 */ /* 0x000ea80000300a00 */
[----:B------:R-:W3:Y:S04]  /*24880*/  LDL.LU.64 R6, [R1+0x1a08] ;  /* 0x001a080001067983 */ /* 0x000ee80000300a00 */
[----:B------:R-:W3:Y:S04]  /*24890*/  LDL.64 R206, [R1+0xb40] ;  /* 0x000b400001ce7983 */ /* 0x000ee80000100a00 */
[----:B------:R-:W4:Y:S04]  /*248a0*/  LDL.64 R198, [R1+0xb20] ;  /* 0x000b200001c67983 */ /* 0x000f280000100a00 */
[----:B------:R-:W5:Y:S04]  /*248b0*/  LDL.64 R190, [R1+0xb00] ;  /* 0x000b000001be7983 */ /* 0x000f680000100a00 */
        /* <DEDUP_REMOVED lines=27> */
[----:B------:R-:W2:Y:S01]  /*24a70*/  LDL.64 R228, [R1+0x130] ;  /* 0x0001300001e47983 */ /* 0x000ea20000100a00 */
[----:B------:R-:W-:-:S03]  /*24a80*/  IMAD.WIDE R72, R2, 0x4, R72 ;  /* 0x0000000402487825 */ /* 0x000fc600078e0248 */
[----:B------:R1:W-:Y:S01]  /*24a90*/  LDGSTS.E [R4+0x51600], desc[UR4][R16.64], P3 ;  /* 0x5160000010047fae */ /* 0x0003e20009921844 */
[----:B------:R-:W-:-:S03]  /*24aa0*/  IMAD.WIDE R80, R2, 0x4, R80 ;  /* 0x0000000402507825 */ /* 0x000fc600078e0250 */
[----:B------:R-:W-:Y:S01]  /*24ab0*/  LDGSTS.E [R4+0x51a00], desc[UR4][R24.64], P3 ;  /* 0x51a0000018047fae */ /* 0x000fe20009921844 */
[----:B------:R-:W-:-:S03]  /*24ac0*/  IMAD.WIDE R88, R2, 0x4, R88 ;  /* 0x0000000402587825 */ /* 0x000fc600078e0258 */
[----:B------:R1:W-:Y:S01]  /*24ad0*/  LDGSTS.E [R4+0x51e00], desc[UR4][R32.64], P3 ;  /* 0x51e0000020047fae */ /* 0x0003e20009921844 */
[----:B------:R-:W-:-:S03]  /*24ae0*/  IMAD.WIDE R96, R2, 0x4, R96 ;  /* 0x0000000402607825 */ /* 0x000fc600078e0260 */
[----:B------:R-:W-:Y:S01]  /*24af0*/  LDGSTS.E [R4+0x52200], desc[UR4][R40.64], P3 ;  /* 0x5220000028047fae */ /* 0x000fe20009921844 */
[----:B------:R-:W-:-:S03]  /*24b00*/  IMAD.WIDE R104, R2, 0x4, R104 ;  /* 0x0000000402687825 */ /* 0x000fc600078e0268 */
        /* <DEDUP_REMOVED lines=30> */
[----:B------:R-:W-:Y:S04]  /*24cf0*/  STL.64 [R1+0x1850], R230 ;  /* 0x001850e601007387 */ /* 0x000fe80000100a00 */
[----:B------:R1:W-:Y:S04]  /*24d00*/  STL.64 [R1+0x1858], R16 ;  /* 0x0018581001007387 */ /* 0x0003e80000100a00 */
[----:B------:R-:W-:Y:S04]  /*24d10*/  STL.64 [R1+0x1860], R24 ;  /* 0x0018601801007387 */ /* 0x000fe80000100a00 */
[----:B------:R1:W-:Y:S04]  /*24d20*/  STL.64 [R1+0x1868], R32 ;  /* 0x0018682001007387 */ /* 0x0003e80000100a00 */
[----:B------:R2:W-:Y:S01]  /*24d30*/  STL.64 [R1+0x1870], R40 ;  /* 0x0018702801007387 */ /* 0x0005e20000100a00 */
[C---:B------:R-:W-:Y:S01]  /*24d40*/  IMAD.WIDE R66, R2.reuse, 0x4, R66 ;  /* 0x0000000402427825 */ /* 0x040fe200078e0242 */
[----:B-1----:R-:W1:Y:S02]  /*24d50*/  LDC R17, c[0x0][0x230] ;  /* 0x00008c00ff117b82 */ /* 0x002e640000000800 */
[----:B------:R-:W-:Y:S04]  /*24d60*/  STL.64 [R1+0x1878], R48 ;  /* 0x0018783001007387 */ /* 0x000fe80000100a00 */
[----:B------:R-:W-:Y:S01]  /*24d70*/  STL.64 [R1+0x1880], R56 ;  /* 0x0018803801007387 */ /* 0x000fe20000100a00 */
[C---:B------:R-:W-:Y:S01]  /*24d80*/  IMAD.WIDE R74, R2.reuse, 0x4, R74 ;  /* 0x00000004024a7825 */ /* 0x040fe200078e024a */
[----:B------:R-:W1:Y:S02]  /*24d90*/  LDC R32, c[0x0][0x230] ;  /* 0x00008c00ff207b82 */ /* 0x000e640000000800 */
        /* <DEDUP_REMOVED lines=44> */
[----:B------:R2:W-:Y:S04]  /*25060*/  LDGSTS.E [R7+0x46b00], desc[UR4][R244.64], P3 ;  /* 0x46b00000f4077fae */ /* 0x0005e80009921844 */
[----:B------:R-:W-:Y:S04]  /*25070*/  STL.64 [R1+0x18e8], R160 ;  /* 0x0018e8a001007387 */ /* 0x000fe80000100a00 */
[----:B------:R-:W-:Y:S04]  /*25080*/  LDGSTS.E [R7+0x46f00], desc[UR4][R240.64], P3 ;  /* 0x46f00000f0077fae */ /* 0x000fe80009921844 */
[----:B------:R-:W-:Y:S01]  /*25090*/  STL.64 [R1+0x18f0], R168 ;  /* 0x0018f0a801007387 */ /* 0x000fe20000100a00 */
[C---:B------:R-:W-:Y:S01]  /*250a0*/  IMAD.WIDE R106, R2.reuse, 0x4, R106 ;  /* 0x00000004026a7825 */ /* 0x040fe200078e026a */
[----:B--2---:R-:W2:Y:S02]  /*250b0*/  LDC R245, c[0x0][0x230] ;  /* 0x00008c00fff57b82 */ /* 0x004ea40000000800 */
[----:B------:R3:W-:Y:S04]  /*250c0*/  LDGSTS.E [R7+0x47300], desc[UR4][R236.64], P3 ;  /* 0x47300000ec077fae */ /* 0x0007e80009921844 */
[----:B------:R-:W-:Y:S01]  /*250d0*/  STL.64 [R1+0x18f8], R176 ;  /* 0x0018f8b001007387 */ /* 0x000fe20000100a00 */
[C---:B------:R-:W-:Y:S01]  /*250e0*/  IMAD.WIDE R122, R2.reuse, 0x4, R122 ;  /* 0x00000004027a7825 */ /* 0x040fe200078e027a */
[----:B------:R-:W4:Y:S02]  /*250f0*/  LDC R244, c[0x0][0x230] ;  /* 0x00008c00fff47b82 */ /* 0x000f240000000800 */
[----:B------:R-:W-:Y:S04]  /*25100*/  LDGSTS.E [R7+0x47700], desc[UR4][R232.64], P3 ;  /* 0x47700000e8077fae */ /* 0x000fe80009921844 */
[----:B------:R-:W-:Y:S01]  /*25110*/  STL.64 [R1+0x1900], R184 ;  /* 0x001900b801007387 */ /* 0x000fe20000100a00 */
[C---:B------:R-:W-:Y:S01]  /*25120*/  IMAD.WIDE R130, R2.reuse, 0x4, R130 ;  /* 0x0000000402827825 */ /* 0x040fe200078e0282 */
[----:B---3--:R-:W3:Y:S02]  /*25130*/  LDC R237, c[0x0][0x230] ;  /* 0x00008c00ffed7b82 */ /* 0x008ee40000000800 */
[----:B------:R5:W-:Y:S04]  /*25140*/  LDGSTS.E [R7+0x47b00], desc[UR4][R228.64], P3 ;  /* 0x47b00000e4077fae */ /* 0x000be80009921844 */
[----:B------:R-:W-:Y:S01]  /*25150*/  STL.64 [R1+0x1908], R192 ;  /* 0x001908c001007387 */ /* 0x000fe20000100a00 */
[C---:B------:R-:W-:Y:S01]  /*25160*/  IMAD.WIDE R138, R2.reuse, 0x4, R138 ;  /* 0x00000004028a7825 */ /* 0x040fe200078e028a */
[----:B------:R-:W1:Y:S02]  /*25170*/  LDC R236, c[0x0][0x230] ;  /* 0x00008c00ffec7b82 */ /* 0x000e640000000800 */
        /* <DEDUP_REMOVED lines=54> */
[----:B------:R-:W0:Y:S01]  /*254e0*/  LDGDEPBAR ;  /* 0x00000000000079af */ /* 0x000e220000000000 */
[----:B---3--:R-:W-:-:S02]  /*254f0*/  VIADD R237, R237, 0xffffff1d ;  /* 0xffffff1deded7836 */ /* 0x008fc40000000000 */
[----:B-1----:R-:W-:Y:S01]  /*25500*/  VIADD R236, R236, 0xffffff1c ;  /* 0xffffff1cecec7836 */ /* 0x002fe20000000000 */
[----:B------:R-:W-:Y:S01]  /*25510*/  ISETP.GE.U32.AND P3, PT, R252, 0x7ffffedf, PT ;  /* 0x7ffffedffc00780c */ /* 0x000fe20003f66070 */
[----:B--2---:R-:W-:Y:S01]  /*25520*/  VIADD R245, R245, 0xffffff3b ;  /* 0xffffff3bf5f57836 */ /* 0x004fe20000000000 */
[----:B------:R-:W2:Y:S01]  /*25530*/  LDL.LU.64 R70, [R1+0x340] ;  /* 0x0003400001467983 */ /* 0x000ea20000300a00 */
[----:B------:R-:W1:Y:S03]  /*25540*/  LDC R252, c[0x0][0x230] ;  /* 0x00008c00fffc7b82 */ /* 0x000e660000000800 */
[----:B------:R-:W3:Y:S01]  /*25550*/  LDL.LU.64 R30, [R1+0x348] ;  /* 0x00034800011e7983 */ /* 0x000ee20000300a00 */
[----:B-----5:R-:W-:-:S04]  /*25560*/  IMAD.WIDE R228, R5, 0x4, R228 ;  /* 0x0000000405e47825 */ /* 0x020fc800078e02e4 */
[----:B------:R-:W-:Y:S01]  /*25570*/  BAR.SYNC.DEFER_BLOCKING 0x0 ;  /* 0x0000000000007b1d */ /* 0x000fe20000010000 */
[----:B----4-:R-:W-:-:S04]  /*25580*/  IMAD.WIDE R232, R5, 0x4, R232 ;  /* 0x0000000405e87825 */ /* 0x010fc800078e02e8 */
[----:B------:R-:W-:-:S04]  /*25590*/  IMAD.WIDE R240, R5, 0x4, R240 ;  /* 0x0000000405f07825 */ /* 0x000fc800078e02f0 */
[----:B------:R-:W-:Y:S01]  /*255a0*/  IMAD.WIDE R40, R5, 0x4, R46 ;  /* 0x0000000405287825 */ /* 0x000fe200078e022e */
[----:B------:R-:W-:Y:S01]  /*255b0*/  @!PT LDS RZ, [RZ] ;  /* 0x00000000fffff984 */ /* 0x000fe20000000800 */
[----:B------:R-:W-:Y:S01]  /*255c0*/  @!PT LDS RZ, [RZ] ;  /* 0x00000000fffff984 */ /* 0x000fe20000000800 */
[----:B------:R-:W-:Y:S01]  /*255d0*/  @!PT LDS RZ, [RZ] ;  /* 0x00000000fffff984 */ /* 0x000fe20000000800 */
[----:B------:R-:W-:Y:S01]  /*255e0*/  LDGSTS.E [R9+-0x48000], desc[UR4][R228.64], !P0 ;  /* 0xb8000000e4097fae */ /* 0x000fe2000c121844 */
[----:B------:R-:W-:-:S03]  /*255f0*/  ISETP.GE.U32.AND P0, PT, R237, 0x7ffffede, PT ;  /* 0x7ffffedeed00780c */ /* 0x000fc60003f06070 */
[----:B------:R-:W-:Y:S01]  /*25600*/  LDGSTS.E [R9+-0x47ffc], desc[UR4][R232.64], !P5 ;  /* 0xb8004000e8097fae */ /* 0x000fe2000e921844 */
[----:B------:R-:W-:Y:S01]  /*25610*/  ISETP.GE.U32.AND P5, PT, R236, 0x7ffffedd, PT ;  /* 0x7ffffeddec00780c */ /* 0x000fe20003fa6070 */
[----:B------:R-:W-:-:S04]  /*25620*/  IMAD.WIDE R236, R5, 0x4, R22 ;  /* 0x0000000405ec7825 */ /* 0x000fc800078e0216 */
[----:B------:R-:W-:Y:S01]  /*25630*/  IMAD.WIDE R38, R5, 0x4, R38 ;  /* 0x0000000405267825 */ /* 0x000fe200078e0226 */
[----:B------:R-:W-:Y:S01]  /*25640*/  LDGSTS.E [R9+-0x47ff8], desc[UR4][R236.64], !P6 ;  /* 0xb8008000ec097fae */ /* 0x000fe2000f121844 */
[----:B------:R-:W-:Y:S01]  /*25650*/  ISETP.GE.U32.AND P6, PT, R245, 0x7ffffefc, PT ;  /* 0x7ffffefcf500780c */ /* 0x000fe20003fc6070 */
[----:B------:R-:W4:Y:S01]  /*25660*/  LDC R22, c[0x0][0x230] ;  /* 0x00008c00ff167b82 */ /* 0x000f220000000800 */
[----:B------:R-:W-:Y:S01]  /*25670*/  VIADD R245, R32, 0xffffff38 ;  /* 0xffffff3820f57836 */ /* 0x000fe20000000000 */
[----:B------:R5:W-:Y:S01]  /*25680*/  STL.64 [R1+0x798], R40 ;  /* 0x0007982801007387 */ /* 0x000be20000100a00 */
[----:B------:R-:W-:-:S03]  /*25690*/  IMAD.WIDE R32, R5, 0x4, R14 ;  /* 0x0000000405207825 */ /* 0x000fc600078e020e */
[----:B------:R1:W-:Y:S01]  /*256a0*/  STL.64 [R1+0x7c8], R38 ;  /* 0x0007c82601007387 */ /* 0x0003e20000100a00 */
[----:B------:R-:W-:Y:S01]  /*256b0*/  IMAD.WIDE R14, R5, 0x4, R234 ;  /* 0x00000004050e7825 */ /* 0x000fe200078e02ea */
[----:B------:R-:W4:Y:S02]  /*256c0*/  LDC R23, c[0x0][0x230] ;  /* 0x00008c00ff177b82 */ /* 0x000f240000000800 */
[----:B------:R-:W4:Y:S04]  /*256d0*/  LDL.LU.64 R54, [R1+0x350] ;  /* 0x0003500001367983 */ /* 0x000f280000300a00 */
[----:B------:R-:W-:Y:S04]  /*256e0*/  LDGSTS.E [R9+-0x47ff4], desc[UR4][R240.64], !P4 ;  /* 0xb800c000f0097fae */ /* 0x000fe8000e121844 */
[----:B------:R-:W-:Y:S04]  /*256f0*/  STL.64 [R1+0x7e8], R32 ;  /* 0x0007e82001007387 */ /* 0x000fe80000100a00 */
[----:B------:R-:W4:Y:S04]  /*25700*/  LDL.LU.64 R62, [R1+0x358] ;  /* 0x00035800013e7983 */ /* 0x000f280000300a00 */
[----:B------:R5:W-:Y:S04]  /*25710*/  LDGSTS.E [R9+-0x44000], desc[UR4][R40.64], !P1 ;  /* 0xbc00000028097fae */ /* 0x000be8000c921844 */
[----:B------:R1:W-:Y:S04]  /*25720*/  STL.64 [R1+0x7f8], R14 ;  /* 0x0007f80e01007387 */ /* 0x0003e80000100a00 */
[----:B------:R-:W-:Y:S04]  /*25730*/  LDGSTS.E [R9+-0x43ffc], desc[UR4][R38.64], !P3 ;  /* 0xbc00400026097fae */ /* 0x000fe8000d921844 */
[----:B------:R-:W4:Y:S01]  /*25740*/  LDL.LU.64 R46, [R1+0x378] ;  /* 0x00037800012e7983 */ /* 0x000f220000300a00 */
[----:B------:R-:W-:Y:S01]  /*25750*/  VIADD R244, R244, 0xffffff3a ;  /* 0xffffff3af4f47836 */ /* 0x000fe20000000000 */
[----:B-----5:R-:W5:Y:S02]  /*25760*/  LDC R40, c[0x0][0x230] ;  /* 0x00008c00ff287b82 */ /* 0x020f640000000800 */
[----:B------:R-:W-:Y:S04]  /*25770*/  LDGSTS.E [R9+-0x43ff8], desc[UR4][R32.64], !P0 ;  /* 0xbc00800020097fae */ /* 0x000fe8000c121844 */
[----:B-1----:R-:W5:Y:S04]  /*25780*/  LDL.LU.64 R38, [R1+0x370] ;  /* 0x0003700001267983 */ /* 0x002f680000300a00 */
[----:B------:R1:W-:Y:S04]  /*25790*/  LDGSTS.E [R9+-0x43ff4], desc[UR4][R14.64], !P5 ;  /* 0xbc00c0000e097fae */ /* 0x0003e8000e921844 */
[----:B------:R-:W5:Y:S04]  /*257a0*/  LDL.LU.64 R14, [R1+0x368] ;  /* 0x00036800010e7983 */ /* 0x000f680000300a00 */
[----:B------:R-:W5:Y:S01]  /*257b0*/  LDL.LU.64 R234, [R1+0x360] ;  /* 0x0003600001ea7983 */ /* 0x000f620000300a00 */
[----:B------:R-:W-:Y:S01]  /*257c0*/  VIADD R252, R252, 0xffffff39 ;  /* 0xffffff39fcfc7836 */ /* 0x000fe20000000000 */
[----:B------:R-:W-:-:S02]  /*257d0*/  ISETP.GE.U32.AND P4, PT, R244, 0x7ffffefb, PT ;  /* 0x7ffffefbf400780c */ /* 0x000fc40003f86070 */
[----:B------:R-:W-:Y:S01]  /*257e0*/  IADD3 R244, R24, -0xe5, RZ ;  /* 0xffffff1b18f47810 */ /* 0x000fe20007ffe0ff */
[----:B-1----:R-:W-:Y:S01]  /*257f0*/  VIADD R9, R17, 0xffffff1a ;  /* 0xffffff1a11097836 */ /* 0x002fe20000000000 */
[----:B------:R-:W-:Y:S01]  /*25800*/  ISETP.GE.U32.AND P0, PT, R252, 0x7ffffefa, PT ;  /* 0x7ffffefafc00780c */ /* 0x000fe20003f06070 */
[----:B------:R-:W-:Y:S01]  /*25810*/  VIADD R252, R16, 0xffffff19 ;  /* 0xffffff1910fc7836 */ /* 0x000fe20000000000 */
[----:B------:R-:W-:Y:S01]  /*25820*/  ISETP.GE.U32.AND P5, PT, R245, 0x7ffffef9, PT ;  /* 0x7ffffef9f500780c */ /* 0x000fe20003fa6070 */
[----:B------:R-:W1:Y:S01]  /*25830*/  LDC R24, c[0x0][0x230] ;  /* 0x00008c00ff187b82 */ /* 0x000e620000000800 */
[----:B------:R-:W-:Y:S02]  /*25840*/  ISETP.GE.U32.AND P3, PT, R244, 0x7ffffedc, PT ;  /* 0x7ffffedcf400780c */ /* 0x000fe40003f66070 */
[----:B------:R-:W-:Y:S01]  /*25850*/  ISETP.GE.U32.AND P1, PT, R9, 0x7ffffedb, PT ;  /* 0x7ffffedb0900780c */ /* 0x000fe20003f26070 */
[----:B--2---:R-:W-:-:S04]  /*25860*/  IMAD.WIDE R244, R5, 0x4, R70 ;  /* 0x0000000405f47825 */ /* 0x004fc800078e0246 */
[----:B---3--:R-:W-:Y:S01]  /*25870*/  IMAD.WIDE R16, R5, 0x4, R30 ;  /* 0x0000000405107825 */ /* 0x008fe200078e021e */
[----:B------:R-:W-:Y:S01]  /*25880*/  LDGSTS.E [R246+-0x48000], desc[UR4][R244.64], !P6 ;  /* 0xb8000000f4f67fae */ /* 0x000fe2000f121844 */
[----:B------:R-:W2:Y:S01]  /*25890*/  LDC R30, c[0x0][0x230] ;  /* 0x00008c00ff1e7b82 */ /* 0x000ea20000000800 */
[----:B------:R-:W-:Y:S02]  /*258a0*/  ISETP.GE.U32.AND P6, PT, R252, 0x7ffffeda, PT ;  /* 0x7ffffedafc00780c */ /* 0x000fe40003fc6070 */
[----:B------:R3:W-:Y:S04]  /*258b0*/  STL.64 [R1+0x600], R16 ;  /* 0x0006001001007387 */ /* 0x0007e80000100a00 */
[----:B------:R-:W2:Y:S04]  /*258c0*/  LDL.LU.64 R70, [R1+0x380] ;  /* 0x0003800001467983 */ /* 0x000ea80000300a00 */
[----:B------:R3:W-:Y:S01]  /*258d0*/  LDGSTS.E [R246+-0x47ffc], desc[UR4][R16.64], !P4 ;  /* 0xb800400010f67fae */ /* 0x0007e2000e121844 */
[----:B------:R-:W-:-:S02]  /*258e0*/  VIADD R252, R25, 0xffffff37 ;  /* 0xffffff3719fc7836 */ /* 0x000fc40000000000 */
[C---:B----4-:R-:W-:Y:S01]  /*258f0*/  IMAD.WIDE R54, R5.reuse, 0x4, R54 ;  /* 0x0000000405367825 */ /* 0x050fe200078e0236 */
[----:B---3--:R-:W3:Y:S04]  /*25900*/  LDC R17, c[0x0][0x230] ;  /* 0x00008c00ff117b82 */ /* 0x008ee80000000800 */
[----:B------:R-:W-:Y:S04]  /*25910*/  STL.64 [R1+0x608], R54 ;  /* 0x0006083601007387 */ /* 0x000fe80000100a00 */
[----:B------:R-:W-:Y:S01]  /*25920*/  LDGSTS.E [R246+-0x47ff8], desc[UR4][R54.64], !P0 ;  /* 0xb800800036f67fae */ /* 0x000fe2000c121844 */
[C---:B------:R-:W-:Y:S01]  /*25930*/  IMAD.WIDE R48, R5.reuse, 0x4, R62 ;  /* 0x0000000405307825 */ /* 0x040fe200078e023e */
[----:B------:R-:W4:Y:S04]  /*25940*/  LDC R16, c[0x0][0x230] ;  /* 0x00008c00ff107b82 */ /* 0x000f280000000800 */
[----:B------:R-:W-:Y:S04]  /*25950*/  STL.64 [R1+0x610], R48 ;  /* 0x0006103001007387 */ /* 0x000fe80000100a00 */
[----:B------:R-:W4:Y:S01]  /*25960*/  LDL.LU.64 R62, [R1+0x388] ;  /* 0x00038800013e7983 */ /* 0x000f220000300a00 */
[----:B------:R-:W-:-:S03]  /*25970*/  IMAD.WIDE R46, R5, 0x4, R46 ;  /* 0x00000004052e7825 */ /* 0x000fc600078e022e */
[----:B------:R-:W-:Y:S01]  /*25980*/  LDGSTS.E [R246+-0x47ff4], desc[UR4][R48.64], !P5 ;  /* 0xb800c00030f67fae */ /* 0x000fe2000e921844 */
[----:B------:R-:W4:Y:S01]  /*25990*/  LDC R25, c[0x0][0x230] ;  /* 0x00008c00ff197b82 */ /* 0x000f220000000800 */
[C---:B-----5:R-:W-:Y:S02]  /*259a0*/  IMAD.WIDE R38, R5.reuse, 0x4, R38 ;  /* 0x0000000405267825 */ /* 0x060fe400078e0226 */
[----:B------:R-:W-:Y:S04]  /*259b0*/  STL.64 [R1+0x770], R46 ;  /* 0x0007702e01007387 */ /* 0x000fe80000100a00 */
[----:B------:R-:W-:Y:S04]  /*259c0*/  STL.64 [R1+0x790], R38 ;  /* 0x0007902601007387 */ /* 0x000fe80000100a00 */
[----:B------:R-:W-:Y:S04]  /*259d0*/  LDGSTS.E [R246+-0x44000], desc[UR4][R46.64], !P3 ;  /* 0xbc0000002ef67fae */ /* 0x000fe8000d921844 */
[----:B------:R-:W-:Y:S01]  /*259e0*/  LDGSTS.E [R246+-0x43ffc], desc[UR4][R38.64], !P1 ;  /* 0xbc00400026f67fae */ /* 0x000fe2000c921844 */
[----:B------:R-:W-:-:S04]  /*259f0*/  IMAD.WIDE R14, R5, 0x4, R14 ;  /* 0x00000004050e7825 */ /* 0x000fc800078e020e */
[----:B------:R-:W-:Y:S01]  /*25a00*/  IMAD.WIDE R32, R5, 0x4, R234 ;  /* 0x0000000405207825 */ /* 0x000fe200078e02ea */
[----:B------:R5:W-:Y:S04]  /*25a10*/  STL.64 [R1+0x7b8], R14 ;  /* 0x0007b80e01007387 */ /* 0x000be80000100a00 */
[----:B------:R1:W-:Y:S04]  /*25a20*/  STL.64 [R1+0x7d8], R32 ;  /* 0x0007d82001007387 */ /* 0x0003e80000100a00 */
[----:B------:R-:W-:Y:S01]  /*25a30*/  LDGSTS.E [R246+-0x43ff8], desc[UR4][R14.64], !P6 ;  /* 0xbc0080000ef67fae */ /* 0x000fe2000f121844 */
[----:B------:R-:W-:Y:S01]  /*25a40*/  ISETP.GE.U32.AND P3, PT, R252, 0x7ffffef8, PT ;  /* 0x7ffffef8fc00780c */ /* 0x000fe20003f66070 */
[----:B--2---:R-:W-:-:S02]  /*25a50*/  VIADD R252, R30, 0xffffff34 ;  /* 0xffffff341efc7836 */ /* 0x004fc40000000000 */
[----:B-----5:R-:W2:Y:S04]  /*25a60*/  LDL.LU.64 R14, [R1+0x390] ;  /* 0x00039000010e7983 */ /* 0x020ea80000300a00 */
[----:B------:R-:W5:Y:S04]  /*25a70*/  LDL.LU.64 R54, [R1+0x398] ;  /* 0x0003980001367983 */ /* 0x000f680000300a00 */
[----:B------:R-:W5:Y:S04]  /*25a80*/  LDL.LU.64 R46, [R1+0x3b8] ;  /* 0x0003b800012e7983 */ /* 0x000f680000300a00 */
[----:B------:R-:W5:Y:S04]  /*25a90*/  LDL.LU.64 R30, [R1+0x3b0] ;  /* 0x0003b000011e7983 */ /* 0x000f680000300a00 */
[----:B------:R-:W5:Y:S04]  /*25aa0*/  LDL.LU.64 R38, [R1+0x3a8] ;  /* 0x0003a80001267983 */ /* 0x000f680000300a00 */
[----:B------:R-:W5:Y:S01]  /*25ab0*/  LDL.LU.64 R234, [R1+0x3a0] ;  /* 0x0003a00001ea7983 */ /* 0x000f620000300a00 */
[----:B------:R-:W-:-:S02]  /*25ac0*/  VIADD R9, R22, 0xffffff18 ;  /* 0xffffff1816097836 */ /* 0x000fc40000000000 */
[----:B------:R-:W1:Y:S03]  /*25ad0*/  LDC R22, c[0x0][0x230] ;  /* 0x00008c00ff167b82 */ /* 0x000e660000000800 */
[----:B------:R-:W-:Y:S01]  /*25ae0*/  ISETP.GE.U32.AND P4, PT, R9, 0x7ffffed9, PT ;  /* 0x7ffffed90900780c */ /* 0x000fe20003f86070 */
[----:B------:R-:W-:Y:S02]  /*25af0*/  VIADD R9, R23, 0xffffff36 ;  /* 0xffffff3617097836 */ /* 0x000fe40000000000 */
[----:B---3--:R-:W-:Y:S01]  /*25b00*/  VIADD R17, R17, 0xffffff35 ;  /* 0xffffff3511117836 */ /* 0x008fe20000000000 */
[----:B------:R-:W-:Y:S01]  /*25b10*/  ISETP.GE.U32.AND P6, PT, R252, 0x7ffffef5, PT ;  /* 0x7ffffef5fc00780c */ /* 0x000fe20003fc6070 */
[----:B------:R-:W3:Y:S01]  /*25b20*/  LDC R23, c[0x0][0x230] ;  /* 0x00008c00ff177b82 */ /* 0x000ee20000000800 */
[----:B------:R-:W-:Y:S02]  /*25b30*/  ISETP.GE.U32.AND P1, PT, R9, 0x7ffffef7, PT ;  /* 0x7ffffef70900780c */ /* 0x000fe40003f26070 */
[----:B------:R-:W-:-:S05]  /*25b40*/  ISETP.GE.U32.AND P0, PT, R17, 0x7ffffef6, PT ;  /* 0x7ffffef61100780c */ /* 0x000fca0003f06070 */
[----:B------:R1:W-:Y:S01]  /*25b50*/  LDGSTS.E [R246+-0x43ff4], desc[UR4][R32.64], !P4 ;  /* 0xbc00c00020f67fae */ /* 0x0003e2000e121844 */
[----:B------:R-:W3:Y:S01]  /*25b60*/  LDC R252, c[0x0][0x230] ;  /* 0x00008c00fffc7b82 */ /* 0x000ee20000000800 */
[----:B-1----:R-:W-:-:S07]  /*25b70*/  IADD3 R9, R22, -0xea, RZ ;  /* 0xffffff1616097810 */ /* 0x002fce0007ffe0ff */
[----:B------:R-:W1:Y:S01]  /*25b80*/  LDC R22, c[0x0][0x230] ;  /* 0x00008c00ff167b82 */ /* 0x000e620000000800 */
[----:B------:R-:W-:Y:S02]  /*25b90*/  VIADD R246, R24, 0xffffff17 ;  /* 0xffffff1718f67836 */ /* 0x000fe40000000000 */
[----:B------:R-:W-:-:S03]  /*25ba0*/  IMAD.WIDE R32, R5, 0x4, R70 ;  /* 0x0000000405207825 */ /* 0x000fc600078e0246 */
[----:B------:R-:W-:Y:S01]  /*25bb0*/  ISETP.GE.U32.AND P5, PT, R246, 0x7ffffed8, PT ;  /* 0x7ffffed8f600780c */ /* 0x000fe20003fa6070 */
[----:B----4-:R-:W-:Y:S01]  /*25bc0*/  VIADD R246, R16, 0xffffff15 ;  /* 0xffffff1510f67836 */ /* 0x010fe20000000000 */
[----:B------:R-:W-:Y:S01]  /*25bd0*/  ISETP.GE.U32.AND P4, PT, R9, 0x7ffffed7, PT ;  /* 0x7ffffed70900780c */ /* 0x000fe20003f86070 */
[----:B------:R-:W-:Y:S01]  /*25be0*/  STL.64 [R1+0x618], R32 ;  /* 0x0006182001007387 */ /* 0x000fe20000100a00 */
[----:B------:R-:W-:Y:S01]  /*25bf0*/  VIADD R9, R40, 0xffffff14 ;  /* 0xffffff1428097836 */ /* 0x000fe20000000000 */
[----:B------:R-:W4:Y:S02]  /*25c00*/  LDC R24, c[0x0][0x230] ;  /* 0x00008c00ff187b82 */ /* 0x000f240000000800 */
[----:B------:R-:W-:Y:S01]  /*25c10*/  LDGSTS.E [R247+-0x48000], desc[UR4][R32.64], !P3 ;  /* 0xb800000020f77fae */ /* 0x000fe2000d921844 */
[----:B------:R-:W-:Y:S01]  /*25c20*/  ISETP.GE.U32.AND P3, PT, R246, 0x7ffffed6, PT ;  /* 0x7ffffed6f600780c */ /* 0x000fe20003f66070 */
[----:B------:R-:W-:-:S05]  /*25c30*/  IMAD.WIDE R16, R5, 0x4, R62 ;  /* 0x0000000405107825 */ /* 0x000fca00078e023e */
[----:B------:R3:W-:Y:S04]  /*25c40*/  STL.64 [R1+0x620], R16 ;  /* 0x0006201001007387 */ /* 0x0007e80000100a00 */
[----:B------:R3:W-:Y:S01]  /*25c50*/  LDGSTS.E [R247+-0x47ffc], desc[UR4][R16.64], !P1 ;  /* 0xb800400010f77fae */ /* 0x0007e2000c921844 */
[C---:B--2---:R-:W-:Y:S01]  /*25c60*/  IMAD.WIDE R14, R5.reuse, 0x4, R14 ;  /* 0x00000004050e7825 */ /* 0x044fe200078e020e */
[----:B---3--:R-:W2:Y:S03]  /*25c70*/  LDC R17, c[0x0][0x230] ;  /* 0x00008c00ff117b82 */ /* 0x008ea60000000800 */
[C---:B-----5:R-:W-:Y:S01]  /*25c80*/  IMAD.WIDE R32, R5.reuse, 0x4, R54 ;  /* 0x0000000405207825 */ /* 0x060fe200078e0236 */
[----:B------:R3:W-:Y:S03]  /*25c90*/  STL.64 [R1+0x628], R14 ;  /* 0x0006280e01007387 */ /* 0x0007e60000100a00 */
[C---:B------:R-:W-:Y:S01]  /*25ca0*/  IMAD.WIDE R40, R5.reuse, 0x4, R46 ;  /* 0x0000000405287825 */ /* 0x040fe200078e022e */
[----:B------:R-:W5:Y:S01]  /*25cb0*/  LDL.LU.64 R78, [R1+0x3c0] ;  /* 0x0003c000014e7983 */ /* 0x000f620000300a00 */
[----:B------:R-:W2:Y:S02]  /*25cc0*/  LDC R16, c[0x0][0x230] ;  /* 0x00008c00ff107b82 */ /* 0x000ea40000000800 */
[C---:B------:R-:W-:Y:S01]  /*25cd0*/  IMAD.WIDE R30, R5.reuse, 0x4, R30 ;  /* 0x00000004051e7825 */ /* 0x040fe200078e021e */
[----:B------:R3:W-:Y:S03]  /*25ce0*/  LDGSTS.E [R247+-0x47ff8], desc[UR4][R14.64], !P0 ;  /* 0xb80080000ef77fae */ /* 0x0007e6000c121844 */
[C---:B------:R-:W-:Y:S01]  /*25cf0*/  IMAD.WIDE R38, R5.reuse, 0x4, R38 ;  /* 0x0000000405267825 */ /* 0x040fe200078e0226 */
[----:B------:R1:W-:Y:S04]  /*25d00*/  STL.64 [R1+0x630], R32 ;  /* 0x0006302001007387 */ /* 0x0003e80000100a00 */
[----:B------:R1:W-:Y:S04]  /*25d10*/  LDGSTS.E [R247+-0x47ff4], desc[UR4][R32.64], !P6 ;  /* 0xb800c00020f77fae */ /* 0x0003e8000f121844 */
[----:B------:R-:W5:Y:S01]  /*25d20*/  LDL.LU.64 R70, [R1+0x3d0] ;  /* 0x0003d00001467983 */ /* 0x000f620000300a00 */
[----:B---3--:R-:W3:Y:S03]  /*25d30*/  LDC R15, c[0x0][0x230] ;  /* 0x00008c00ff0f7b82 */ /* 0x008ee60000000800 */
[----:B------:R-:W-:Y:S01]  /*25d40*/  STL.64 [R1+0x758], R40 ;  /* 0x0007582801007387 */ /* 0x000fe20000100a00 */
[----:B-1----:R-:W-:-:S03]  /*25d50*/  IMAD.WIDE R32, R5, 0x4, R234 ;  /* 0x0000000405207825 */ /* 0x002fc600078e02ea */
[----:B------:R1:W-:Y:S01]  /*25d60*/  STL.64 [R1+0x768], R30 ;  /* 0x0007681e01007387 */ /* 0x0003e20000100a00 */
[----:B------:R-:W-:Y:S01]  /*25d70*/  ISETP.GE.U32.AND P1, PT, R9, 0x7ffffed5, PT ;  /* 0x7ffffed50900780c */ /* 0x000fe20003f26070 */
[----:B------:R-:W3:Y:S02]  /*25d80*/  LDC R14, c[0x0][0x230] ;  /* 0x00008c00ff0e7b82 */ /* 0x000ee40000000800 */
[----:B------:R-:W-:Y:S04]  /*25d90*/  LDGSTS.E [R247+-0x44000], desc[UR4][R40.64], !P5 ;  /* 0xbc00000028f77fae */ /* 0x000fe8000e921844 */
[----:B------:R4:W-:Y:S04]  /*25da0*/  STL.64 [R1+0x788], R38 ;  /* 0x0007882601007387 */ /* 0x0009e80000100a00 */
[----:B------:R-:W-:Y:S04]  /*25db0*/  LDGSTS.E [R247+-0x43ffc], desc[UR4][R30.64], !P4 ;  /* 0xbc0040001ef77fae */ /* 0x000fe8000e121844 */
[----:B------:R3:W-:Y:S04]  /*25dc0*/  STL.64 [R1+0x7b0], R32 ;  /* 0x0007b02001007387 */ /* 0x0007e80000100a00 */
[----:B------:R-:W-:Y:S04]  /*25dd0*/  LDGSTS.E [R247+-0x43ff8], desc[UR4][R38.64], !P3 ;  /* 0xbc00800026f77fae */ /* 0x000fe8000d921844 */
[----:B-1----:R-:W5:Y:S04]  /*25de0*/  LDL.LU.64 R30, [R1+0x3d8] ;  /* 0x0003d800011e7983 */ /* 0x002f680000300a00 */
[----:B------:R-:W5:Y:S04]  /*25df0*/  LDL.LU.64 R54, [R1+0x3e0] ;  /* 0x0003e00001367983 */ /* 0x000f680000300a00 */
[----:B------:R-:W5:Y:S04]  /*25e00*/  LDL.LU.64 R62, [R1+0x3f0] ;  /* 0x0003f000013e7983 */ /* 0x000f680000300a00 */
[----:B------:R-:W5:Y:S04]  /*25e10*/  LDL.LU.64 R46, [R1+0x3e8] ;  /* 0x0003e800012e7983 */ /* 0x000f680000300a00 */
[----:B----4-:R-:W4:Y:S04]  /*25e20*/  LDL.LU.64 R38, [R1+0x400] ;  /* 0x0004000001267983 */ /* 0x010f280000300a00 */
[----:B------:R-:W4:Y:S01]  /*25e30*/  LDL.LU.64 R234, [R1+0x4d0] ;  /* 0x0004d00001ea7983 */ /* 0x000f220000300a00 */
[----:B------:R-:W-:-:S02]  /*25e40*/  VIADD R9, R23, 0xffffff32 ;  /* 0xffffff3217097836 */ /* 0x000fc40000000000 */
[----:B------:R-:W-:Y:S01]  /*25e50*/  VIADD R246, R25, 0xffffff33 ;  /* 0xffffff3319f67836 */ /* 0x000fe20000000000 */
[----:B------:R-:W1:Y:S01]  /*25e60*/  LDC R23, c[0x0][0x230] ;  /* 0x00008c00ff177b82 */ /* 0x000e620000000800 */
[----:B------:R-:W-:Y:S01]  /*25e70*/  VIADD R252, R252, 0xffffff31 ;  /* 0xffffff31fcfc7836 */ /* 0x000fe20000000000 */
[----:B------:R-:W-:Y:S01]  /*25e80*/  ISETP.GE.U32.AND P6, PT, R9, 0x7ffffef3, PT ;  /* 0x7ffffef30900780c */ /* 0x000fe20003fc6070 */
[----:B------:R-:W-:Y:S01]  /*25e90*/  VIADD R9, R22, 0xffffff13 ;  /* 0xffffff1316097836 */ /* 0x000fe20000000000 */
[----:B------:R-:W-:Y:S01]  /*25ea0*/  ISETP.GE.U32.AND P0, PT, R246, 0x7ffffef4, PT ;  /* 0x7ffffef4f600780c */ /* 0x000fe20003f06070 */
[----:B------:R-:W-:Y:S01]  /*25eb0*/  VIADD R246, R24, 0xffffff30 ;  /* 0xffffff3018f67836 */ /* 0x000fe20000000000 */
[----:B------:R3:W-:Y:S02]  /*25ec0*/  LDGSTS.E [R247+-0x43ff4], desc[UR4][R32.64], !P1 ;  /* 0xbc00c00020f77fae */ /* 0x0007e4000c921844 */
[----:B------:R-:W-:Y:S01]  /*25ed0*/  ISETP.GE.U32.AND P4, PT, R9, 0x7ffffed4, PT ;  /* 0x7ffffed40900780c */ /* 0x000fe20003f86070 */
[----:B--2---:R-:W-:Y:S01]  /*25ee0*/  VIADD R9, R17, 0xffffff12 ;  /* 0xffffff1211097836 */ /* 0x004fe20000000000 */
[----:B------:R-:W2:Y:S01]  /*25ef0*/  LDC R22, c[0x0][0x230] ;  /* 0x00008c00ff167b82 */ /* 0x000ea20000000800 */
[----:B------:R-:W-:-:S02]  /*25f00*/  ISETP.GE.U32.AND P1, PT, R252, 0x7ffffef2, PT ;  /* 0x7ffffef2fc00780c */ /* 0x000fc40003f26070 */
[----:B------:R-:W-:Y:S02]  /*25f10*/  ISETP.GE.U32.AND P5, PT, R246, 0x7ffffef1, PT ;  /* 0x7ffffef1f600780c */ /* 0x000fe40003fa6070 */
[----:B------:R-:W-:Y:S02]  /*25f20*/  IADD3 R252, R16, -0xef, RZ ;  /* 0xffffff1110fc7810 */ /* 0x000fe40007ffe0ff */
[----:B------:R-:W-:Y:S01]  /*25f30*/  ISETP.GE.U32.AND P3, PT, R9, 0x7ffffed3, PT ;  /* 0x7ffffed30900780c */ /* 0x000fe20003f66070 */
[----:B---3--:R-:W-:Y:S01]  /*25f40*/  VIADD R9, R15, 0xffffff10 ;  /* 0xffffff100f097836 */ /* 0x008fe20000000000 */
[----:B------:R-:W3:Y:S08]  /*25f50*/  LDC R25, c[0x0][0x230] ;  /* 0x00008c00ff197b82 */ /* 0x000ef00000000800 */
[----:B------:R-:W3:Y:S01]  /*25f60*/  LDC R32, c[0x0][0x230] ;  /* 0x00008c00ff207b82 */ /* 0x000ee20000000800 */
[----:B------:R-:W-:-:S07]  /*25f70*/  VIADD R14, R14, 0xffffff2f ;  /* 0xffffff2f0e0e7836 */ /* 0x000fce0000000000 */
[----:B------:R-:W3:Y:S08]  /*25f80*/  LDC R24, c[0x0][0x230] ;  /* 0x00008c00ff187b82 */ /* 0x000ef00000000800 */
[----:B------:R-:W3:Y:S01]  /*25f90*/  LDC R15, c[0x0][0x230] ;  /* 0x00008c00ff0f7b82 */ /* 0x000ee20000000800 */
[----:B-----5:R-:W-:-:S05]  /*25fa0*/  IMAD.WIDE R246, R5, 0x4, R78 ;  /* 0x0000000405f67825 */ /* 0x020fca00078e024e */
[----:B------:R-:W-:Y:S01]  /*25fb0*/  LDGSTS.E [R248+-0x48000], desc[UR4][R246.64], !P0 ;  /* 0xb8000000f6f87fae */ /* 0x000fe2000c121844 */
[----:B------:R-:W-:Y:S01]  /*25fc0*/  ISETP.GE.U32.AND P0, PT, R252, 0x7ffffed2, PT ;  /* 0x7ffffed2fc00780c */ /* 0x000fe20003f06070 */
[----:B------:R-:W-:-:S05]  /*25fd0*/  IMAD.WIDE R16, R5, 0x4, R70 ;  /* 0x0000000405107825 */ /* 0x000fca00078e0246 */
[----:B------:R5:W-:Y:S01]  /*25fe0*/  LDGSTS.E [R248+-0x47ffc], desc[UR4][R16.64], !P6 ;  /* 0xb800400010f87fae */ /* 0x000be2000f121844 */
[----:B------:R-:W-:-:S03]  /*25ff0*/  ISETP.GE.U32.AND P6, PT, R9, 0x7ffffed1, PT ;  /* 0x7ffffed10900780c */ /* 0x000fc60003fc6070 */
[----:B------:R5:W-:Y:S04]  /*26000*/  STL.64 [R1+0x638], R16 ;  /* 0x0006381001007387 */ /* 0x000be80000100a00 */
[----:B------:R-:W3:Y:S01]  /*26010*/  LDL.LU.64 R70, [R1+0x4d8] ;  /* 0x0004d80001467983 */ /* 0x000ee20000300a00 */
[----:B-1----:R-:W-:Y:S01]  /*26020*/  VIADD R9, R23, 0xffffff2d ;  /* 0xffffff2d17097836 */ /* 0x002fe20000000000 */
[----:B-----5:R-:W1:Y:S01]  /*26030*/  LDC R16, c[0x0][0x230] ;  /* 0x00008c00ff107b82 */ /* 0x020e620000000800 */
[----:B------:R-:W-:-:S07]  /*26040*/  IMAD.WIDE R30, R5, 0x4, R30 ;  /* 0x00000004051e7825 */ /* 0x000fce00078e021e */
[----:B------:R-:W5:Y:S01]  /*26050*/  LDC R17, c[0x0][0x230] ;  /* 0x00008c00ff117b82 */ /* 0x000f620000000800 */
[C---:B------:R-:W-:Y:S01]  /*26060*/  IMAD.WIDE R54, R5.reuse, 0x4, R54 ;  /* 0x0000000405367825 */ /* 0x040fe200078e0236 */
[----:B------:R2:W-:Y:S03]  /*26070*/  STL.64 [R1+0x640], R30 ;  /* 0x0006401e01007387 */ /* 0x0005e60000100a00 */
[C---:B------:R-:W-:Y:S01]  /*26080*/  IMAD.WIDE R48, R5.reuse, 0x4, R62 ;  /* 0x0000000405307825 */ /* 0x040fe200078e023e */
[----:B------:R-:W-:Y:S03]  /*26090*/  STL.64 [R1+0x648], R54 ;  /* 0x0006483601007387 */ /* 0x000fe60000100a00 */
[C---:B------:R-:W-:Y:S01]  /*260a0*/  IMAD.WIDE R46, R5.reuse, 0x4, R46 ;  /* 0x00000004052e7825 */ /* 0x040fe200078e022e */
[----:B------:R-:W5:Y:S03]  /*260b0*/  LDL.LU.64 R62, [R1+0x4e0] ;  /* 0x0004e000013e7983 */ /* 0x000f660000300a00 */
[C---:B----4-:R-:W-:Y:S01]  /*260c0*/  IMAD.WIDE R40, R5.reuse, 0x4, R38 ;  /* 0x0000000405287825 */ /* 0x050fe200078e0226 */
[----:B------:R-:W-:Y:S03]  /*260d0*/  STL.64 [R1+0x748], R48 ;  /* 0x0007483001007387 */ /* 0x000fe60000100a00 */
[----:B------:R-:W-:Y:S01]  /*260e0*/  IMAD.WIDE R38, R5, 0x4, R234 ;  /* 0x0000000405267825 */ /* 0x000fe200078e02ea */
[----:B------:R-:W-:Y:S04]  /*260f0*/  LDGSTS.E [R248+-0x47ff8], desc[UR4][R30.64], !P1 ;  /* 0xb80080001ef87fae */ /* 0x000fe8000c921844 */
[----:B------:R4:W-:Y:S04]  /*26100*/  STL.64 [R1+0x750], R46 ;  /* 0x0007502e01007387 */ /* 0x0009e80000100a00 */
[----:B------:R-:W-:Y:S04]  /*26110*/  LDGSTS.E [R248+-0x47ff4], desc[UR4][R54.64], !P5 ;  /* 0xb800c00036f87fae */ /* 0x000fe8000e921844 */
[----:B------:R-:W-:Y:S04]  /*26120*/  STL.64 [R1+0x778], R40 ;  /* 0x0007782801007387 */ /* 0x000fe80000100a00 */
[----:B------:R-:W-:Y:S04]  /*26130*/  LDGSTS.E [R248+-0x44000], desc[UR4][R48.64], !P4 ;  /* 0xbc00000030f87fae */ /* 0x000fe8000e121844 */
[----:B--2---:R-:W2:Y:S04]  /*26140*/  LDL.LU.64 R30, [R1+0x4f8] ;  /* 0x0004f800011e7983 */ /* 0x004ea80000300a00 */
[----:B------:R-:W-:Y:S04]  /*26150*/  LDGSTS.E [R248+-0x43ffc], desc[UR4][R46.64], !P3 ;  /* 0xbc0040002ef87fae */ /* 0x000fe8000d921844 */
[----:B------:R1:W-:Y:S04]  /*26160*/  STL.64 [R1+0x7d0], R38 ;  /* 0x0007d02601007387 */ /* 0x0003e80000100a00 */
[----:B------:R-:W-:Y:S04]  /*26170*/  LDGSTS.E [R248+-0x43ff8], desc[UR4][R40.64], !P0 ;  /* 0xbc00800028f87fae */ /* 0x000fe8000c121844 */
[----:B------:R3:W-:Y:S01]  /*26180*/  LDGSTS.E [R248+-0x43ff4], desc[UR4][R38.64], !P6 ;  /* 0xbc00c00026f87fae */ /* 0x0007e2000f121844 */
[----:B------:R-:W-:Y:S01]  /*26190*/  ISETP.GE.U32.AND P6, PT, R9, 0x7ffffeee, PT ;  /* 0x7ffffeee0900780c */ /* 0x000fe20003fc6070 */
[----:B------:R-:W-:-:S02]  /*261a0*/  VIADD R9, R22, 0xffffff2c ;  /* 0xffffff2c16097836 */ /* 0x000fc40000000000 */
[----:B----4-:R-:W4:Y:S04]  /*261b0*/  LDL.LU.64 R46, [R1+0x500] ;  /* 0x00050000012e7983 */ /* 0x010f280000300a00 */
[----:B------:R-:W4:Y:S04]  /*261c0*/  LDL.LU.64 R54, [R1+0x508] ;  /* 0x0005080001367983 */ /* 0x000f280000300a00 */
[----:B-1----:R-:W4:Y:S04]  /*261d0*/  LDL.LU.64 R38, [R1+0x510] ;  /* 0x0005100001267983 */ /* 0x002f280000300a00 */
[----:B------:R-:W4:Y:S04]  /*261e0*/  LDL.LU.64 R22, [R1+0x538] ;  /* 0x0005380001167983 */ /* 0x000f280000300a00 */
[----:B------:R-:W4:Y:S01]  /*261f0*/  LDL.LU.64 R234, [R1+0x540] ;  /* 0x0005400001ea7983 */ /* 0x000f220000300a00 */
[----:B------:R-:W-:Y:S01]  /*26200*/  ISETP.GE.U32.AND P4, PT, R14, 0x7ffffef0, PT ;  /* 0x7ffffef00e00780c */ /* 0x000fe20003f86070 */
[----:B---3--:R-:W-:-:S02]  /*26210*/  VIADD R252, R25, 0xffffff2e ;  /* 0xffffff2e19fc7836 */ /* 0x008fc40000000000 */
[----:B------:R-:W-:Y:S01]  /*26220*/  VIADD R248, R24, 0xffffff0e ;  /* 0xffffff0e18f87836 */ /* 0x000fe20000000000 */
[----:B------:R-:W-:Y:S01]  /*26230*/  ISETP.GE.U32.AND P0, PT, R9, 0x7ffffeed, PT ;  /* 0x7ffffeed0900780c */ /* 0x000fe20003f06070 */
[----:B------:R-:W1:Y:S01]  /*26240*/  LDC R25, c[0x0][0x230] ;  /* 0x00008c00ff197b82 */ /* 0x000e620000000800 */
[----:B------:R-:W-:Y:S01]  /*26250*/  ISETP.GE.U32.AND P5, PT, R252, 0x7ffffeef, PT ;  /* 0x7ffffeeffc00780c */ /* 0x000fe20003fa6070 */
[----:B------:R-:W-:Y:S01]  /*26260*/  VIADD R252, R32, 0xffffff0f ;  /* 0xffffff0f20fc7836 */ /* 0x000fe20000000000 */
[----:B------:R-:W-:Y:S01]  /*26270*/  ISETP.GE.U32.AND P3, PT, R248, 0x7ffffecf, PT ;  /* 0x7ffffecff800780c */ /* 0x000fe20003f66070 */
[----:B------:R-:W-:Y:S01]  /*26280*/  VIADD R9, R16, 0xffffff0d ;  /* 0xffffff0d10097836 */ /* 0x000fe20000000000 */
[----:B-----5:R-:W-:Y:S02]  /*26290*/  IADD3 R248, R17, -0xf4, RZ ;  /* 0xffffff0c11f87810 */ /* 0x020fe40007ffe0ff */
[----:B------:R-:W-:Y:S01]  /*262a0*/  ISETP.GE.U32.AND P1, PT, R252, 0x7ffffed0, PT ;  /* 0x7ffffed0fc00780c */ /* 0x000fe20003f26070 */
[----:B------:R-:W3:Y:S08]  /*262b0*/  LDC R14, c[0x0][0x230] ;  /* 0x00008c00ff0e7b82 */ /* 0x000ef00000000800 */
[----:B------:R-:W5:Y:S08]  /*262c0*/  LDC R24, c[0x0][0x230] ;  /* 0x00008c00ff187b82 */ /* 0x000f700000000800 */
[----:B------:R-:W5:Y:S08]  /*262d0*/  LDC R17, c[0x0][0x230] ;  /* 0x00008c00ff117b82 */ /* 0x000f700000000800 */
[----:B------:R-:W3:Y:S08]  /*262e0*/  LDC R16, c[0x0][0x230] ;  /* 0x00008c00ff107b82 */ /* 0x000ef00000000800 */
[----:B------:R-:W5:Y:S01]  /*262f0*/  LDC R252, c[0x0][0x230] ;  /* 0x00008c00fffc7b82 */ /* 0x000f620000000800 */
[----:B------:R-:W-:-:S05]  /*26300*/  IMAD.WIDE R32, R5, 0x4, R70 ;  /* 0x0000000405207825 */ /* 0x000fca00078e0246 */
[----:B------:R1:W-:Y:S04]  /*26310*/  STL.64 [R1+0x650], R32 ;  /* 0x0006502001007387 */ /* 0x0003e80000100a00 */
[----:B------:R1:W-:Y:S01]  /*26320*/  LDGSTS.E [R249+-0x48000], desc[UR4][R32.64], !P4 ;  /* 0xb800000020f97fae */ /* 0x0003e2000e121844 */
[----:B------:R-:W-:Y:S01]  /*26330*/  ISETP.GE.U32.AND P4, PT, R9, 0x7ffffece, PT ;  /* 0x7ffffece0900780c */ /* 0x000fe20003f86070 */
[----:B-1----:R-:W-:-:S05]  /*26340*/  IMAD.WIDE R32, R5, 0x4, R62 ;  /* 0x0000000405207825 */ /* 0x002fca00078e023e */
[----:B------:R-:W-:Y:S04]  /*26350*/  STL.64 [R1+0x658], R32 ;  /* 0x0006582001007387 */ /* 0x000fe80000100a00 */
[----:B------:R1:W-:Y:S01]  /*26360*/  LDGSTS.E [R249+-0x47ffc], desc[UR4][R32.64], !P5 ;  /* 0xb800400020f97fae */ /* 0x0003e2000e921844 */
[----:B------:R-:W-:-:S03]  /*26370*/  ISETP.GE.U32.AND P5, PT, R248, 0x7ffffecd, PT ;  /* 0x7ffffecdf800780c */ /* 0x000fc60003fa6070 */
[----:B------:R-:W3:Y:S01]  /*26380*/  LDL.LU.64 R70, [R1+0x548] ;  /* 0x0005480001467983 */ /* 0x000ee20000300a00 */
[----:B--2---:R-:W-:-:S05]  /*26390*/  IMAD.WIDE R30, R5, 0x4, R30 ;  /* 0x00000004051e7825 */ /* 0x004fca00078e021e */
[----:B------:R2:W-:Y:S04]  /*263a0*/  STL.64 [R1+0x660], R30 ;  /* 0x0006601e01007387 */ /* 0x0005e80000100a00 */
[----:B------:R-:W-:Y:S01]  /*263b0*/  LDGSTS.E [R249+-0x47ff8], desc[UR4][R30.64], !P6 ;  /* 0xb80080001ef97fae */ /* 0x000fe2000f121844 */
[----:B----4-:R-:W-:-:S03]  /*263c0*/  IMAD.WIDE R46, R5, 0x4, R46 ;  /* 0x00000004052e7825 */ /* 0x010fc600078e022e */
[----:B--2---:R-:W2:Y:S01]  /*263d0*/  LDL.LU.64 R30, [R1+0x570] ;  /* 0x00057000011e7983 */ /* 0x004ea20000300a00 */
[----:B------:R-:W-:-:S03]  /*263e0*/  IMAD.WIDE R40, R5, 0x4, R54 ;  /* 0x0000000405287825 */ /* 0x000fc600078e0236 */
[----:B------:R4:W-:Y:S01]  /*263f0*/  STL.64 [R1+0x668], R46 ;  /* 0x0006682e01007387 */ /* 0x0009e20000100a00 */
[----:B------:R-:W-:-:S03]  /*26400*/  IMAD.WIDE R38, R5, 0x4, R38 ;  /* 0x0000000405267825 */ /* 0x000fc600078e0226 */
[----:B------:R-:W-:Y:S01]  /*26410*/  STL.64 [R1+0x7f0], R40 ;  /* 0x0007f02801007387 */ /* 0x000fe20000100a00 */
[----:B-1----:R-:W-:-:S03]  /*26420*/  IMAD.WIDE R32, R5, 0x4, R22 ;  /* 0x0000000405207825 */ /* 0x002fc600078e0216 */
[----:B------:R1:W-:Y:S01]  /*26430*/  STL.64 [R1+0x810], R38 ;  /* 0x0008102601007387 */ /* 0x0003e20000100a00 */
[----:B------:R-:W-:-:S03]  /*26440*/  IMAD.WIDE R22, R5, 0x4, R234 ;  /* 0x0000000405167825 */ /* 0x000fc600078e02ea */
[----:B------:R-:W-:Y:S04]  /*26450*/  STL.64 [R1+0x818], R32 ;  /* 0x0008182001007387 */ /* 0x000fe80000100a00 */
[----:B------:R5:W-:Y:S04]  /*26460*/  STL.64 [R1+0x830], R22 ;  /* 0x0008301601007387 */ /* 0x000be80000100a00 */
[----:B------:R-:W2:Y:S04]  /*26470*/  LDL.LU.64 R62, [R1+0x578] ;  /* 0x00057800013e7983 */ /* 0x000ea80000300a00 */
[----:B------:R-:W-:Y:S04]  /*26480*/  LDGSTS.E [R249+-0x47ff4], desc[UR4][R46.64], !P0 ;  /* 0xb800c0002ef97fae */ /* 0x000fe8000c121844 */
[----:B------:R-:W2:Y:S04]  /*26490*/  LDL.LU.64 R54, [R1+0x5b0] ;  /* 0x0005b00001367983 */ /* 0x000ea80000300a00 */
[----:B------:R-:W-:Y:S04]  /*264a0*/  LDGSTS.E [R249+-0x44000], desc[UR4][R40.64], !P1 ;  /* 0xbc00000028f97fae */ /* 0x000fe8000c921844 */
[----:B----4-:R-:W4:Y:S04]  /*264b0*/  LDL.64 R46, [R1+0x7e0] ;  /* 0x0007e000012e7983 */ /* 0x010f280000100a00 */
[----:B------:R-:W-:Y:S04]  /*264c0*/  LDGSTS.E [R249+-0x43ffc], desc[UR4][R38.64], !P3 ;  /* 0xbc00400026f97fae */ /* 0x000fe8000d921844 */
[----:B------:R-:W-:Y:S04]  /*264d0*/  LDGSTS.E [R249+-0x43ff8], desc[UR4][R32.64], !P4 ;  /* 0xbc00800020f97fae */ /* 0x000fe8000e121844 */
[----:B------:R3:W-:Y:S04]  /*264e0*/  LDGSTS.E [R249+-0x43ff4], desc[UR4][R22.64], !P5 ;  /* 0xbc00c00016f97fae */ /* 0x0007e8000e921844 */
[----:B-1----:R-:W4:Y:S04]  /*264f0*/  LDL.64 R38, [R1+0x800] ;  /* 0x0008000001267983 */ /* 0x002f280000100a00 */
[----:B-----5:R-:W5:Y:S04]  /*26500*/  LDL.64 R22, [R1+0x820] ;  /* 0x0008200001167983 */ /* 0x020f680000100a00 */
[----:B------:R-:W5:Y:S01]  /*26510*/  LDL.LU.64 R234, [R1+0x828] ;  /* 0x0008280001ea7983 */ /* 0x000f620000300a00 */
[----:B------:R-:W-:-:S02]  /*26520*/  VIADD R248, R25, 0xffffff2a ;  /* 0xffffff2a19f87836 */ /* 0x000fc40000000000 */
[----:B------:R-:W-:Y:S01]  /*26530*/  VIADD R9, R15, 0xffffff2b ;  /* 0xffffff2b0f097836 */ /* 0x000fe20000000000 */
[----:B------:R-:W1:Y:S02]  /*26540*/  LDC R25, c[0x0][0x230] ;  /* 0x00008c00ff197b82 */ /* 0x000e640000000800 */
[----:B------:R-:W-:-:S06]  /*26550*/  ISETP.GE.U32.AND P5, PT, R248, 0x7ffffeeb, PT ;  /* 0x7ffffeebf800780c */ /* 0x000fcc0003fa6070 */
[----:B------:R-:W1:Y:S01]  /*26560*/  LDC R15, c[0x0][0x230] ;  /* 0x00008c00ff0f7b82 */ /* 0x000e620000000800 */
[----:B---3--:R-:W-:-:S04]  /*26570*/  IMAD.WIDE R248, R5, 0x4, R70 ;  /* 0x0000000405f87825 */ /* 0x008fc800078e0246 */
[----:B--2---:R-:W-:-:S04]  /*26580*/  IMAD.WIDE R32, R5, 0x4, R30 ;  /* 0x0000000405207825 */ /* 0x004fc800078e021e */
[C---:B------:R-:W-:Y:S01]  /*26590*/  IMAD.WIDE R56, R5.reuse, 0x4, R62 ;  /* 0x0000000405387825 */ /* 0x040fe200078e023e */
[----:B------:R2:W-:Y:S03]  /*265a0*/  STL.64 [R1+0x670], R32 ;  /* 0x0006702001007387 */ /* 0x0005e60000100a00 */
[C---:B------:R-:W-:Y:S01]  /*265b0*/  IMAD.WIDE R54, R5.reuse, 0x4, R54 ;  /* 0x0000000405367825 */ /* 0x040fe200078e0236 */
[----:B------:R-:W-:Y:S03]  /*265c0*/  STL.64 [R1+0x678], R56 ;  /* 0x0006783801007387 */ /* 0x000fe60000100a00 */
[C---:B----4-:R-:W-:Y:S01]  /*265d0*/  IMAD.WIDE R48, R5.reuse, 0x4, R46 ;  /* 0x0000000405307825 */ /* 0x050fe200078e022e */
[----:B------:R-:W3:Y:S03]  /*265e0*/  LDL.64 R70, [R1+0x850] ;  /* 0x0008500001467983 */ /* 0x000ee60000100a00 */
[----:B-----5:R-:W-:Y:S01]  /*265f0*/  IMAD.WIDE R40, R5, 0x4, R22 ;  /* 0x0000000405287825 */ /* 0x020fe200078e0216 */
[----:B------:R4:W-:Y:S01]  /*26600*/  STL.64 [R1+0x688], R54 ;  /* 0x0006883601007387 */ /* 0x0009e20000100a00 */
[----:B------:R-:W-:Y:S01]  /*26610*/  ISETP.GE.U32.AND P6, PT, R9, 0x7ffffeec, PT ;  /* 0x7ffffeec0900780c */ /* 0x000fe20003fc6070 */
[----:B------:R-:W5:Y:S01]  /*26620*/  LDC R30, c[0x0][0x230] ;  /* 0x00008c00ff1e7b82 */ /* 0x000f620000000800 */
[C---:B------:R-:W-:Y:S01]  /*26630*/  IMAD.WIDE R46, R5.reuse, 0x4, R38 ;  /* 0x00000004052e7825 */ /* 0x040fe200078e0226 */
[----:B------:R-:W-:Y:S03]  /*26640*/  STL.64 [R1+0x840], R48 ;  /* 0x0008403001007387 */ /* 0x000fe60000100a00 */
[----:B------:R-:W-:Y:S01]  /*26650*/  IMAD.WIDE R38, R5, 0x4, R234 ;  /* 0x0000000405267825 */ /* 0x000fe200078e02ea */
[----:B------:R-:W3:Y:S04]  /*26660*/  LDL.LU.64 R22, [R1+0x860] ;  /* 0x0008600001167983 */ /* 0x000ee80000300a00 */
[----:B------:R5:W-:Y:S04]  /*26670*/  STL.64 [R1+0x848], R46 ;  /* 0x0008482e01007387 */ /* 0x000be80000100a00 */
[----:B------:R-:W-:Y:S04]  /*26680*/  STL.64 [R1+0x858], R40 ;  /* 0x0008582801007387 */ /* 0x000fe80000100a00 */
[----:B------:R5:W-:Y:S04]  /*26690*/  STL.64 [R1+0x870], R38 ;  /* 0x0008702601007387 */ /* 0x000be80000100a00 */
[----:B------:R-:W3:Y:S01]  /*266a0*/  LDL.LU.64 R234, [R1+0x868] ;  /* 0x0008680001ea7983 */ /* 0x000ee20000300a00 */
[----:B------:R-:W-:-:S02]  /*266b0*/  VIADD R9, R14, 0xffffff29 ;  /* 0xffffff290e097836 */ /* 0x000fc40000000000 */
[----:B------:R-:W4:Y:S01]  /*266c0*/  LDC R14, c[0x0][0x230] ;  /* 0x00008c00ff0e7b82 */ /* 0x000f220000000800 */
[----:B------:R-:W-:Y:S01]  /*266d0*/  VIADD R16, R16, 0xffffff0b ;  /* 0xffffff0b10107836 */ /* 0x000fe20000000000 */
[----:B------:R-:W-:Y:S01]  /*266e0*/  LDGSTS.E [R250+-0x48000], desc[UR4][R248.64], !P6 ;  /* 0xb8000000f8fa7fae */ /* 0x000fe2000f121844 */
[----:B------:R-:W-:Y:S01]  /*266f0*/  ISETP.GE.U32.AND P0, PT, R9, 0x7ffffeea, PT ;  /* 0x7ffffeea0900780c */ /* 0x000fe20003f06070 */
[----:B------:R-:W-:Y:S02]  /*26700*/  VIADD R9, R24, 0xffffff28 ;  /* 0xffffff2818097836 */ /* 0x000fe40000000000 */
[----:B------:R-:W-:Y:S01]  /*26710*/  VIADD R252, R252, 0xffffff0a ;  /* 0xffffff0afcfc7836 */ /* 0x000fe20000000000 */
[----:B------:R-:W-:Y:S01]  /*26720*/  ISETP.GE.U32.AND P3, PT, R16, 0x7ffffecc, PT ;  /* 0x7ffffecc1000780c */ /* 0x000fe20003f66070 */
[----:B------:R-:W5:Y:S01]  /*26730*/  LDC R24, c[0x0][0x230] ;  /* 0x00008c00ff187b82 */ /* 0x000f620000000800 */
[----:B------:R-:W-:Y:S01]  /*26740*/  ISETP.GE.U32.AND P4, PT, R9, 0x7ffffee9, PT ;  /* 0x7ffffee90900780c */ /* 0x000fe20003f86070 */
[----:B------:R-:W-:Y:S01]  /*26750*/  VIADD R9, R17, 0xffffff09 ;  /* 0xffffff0911097836 */ /* 0x000fe20000000000 */
[----:B------:R2:W-:Y:S04]  /*26760*/  LDGSTS.E [R250+-0x47ffc], desc[UR4][R32.64], !P5 ;  /* 0xb800400020fa7fae */ /* 0x0005e8000e921844 */
[----:B------:R-:W3:Y:S01]  /*26770*/  LDL.LU.64 R62, [R1+0x890] ;  /* 0x00089000013e7983 */ /* 0x000ee20000300a00 */
[----:B------:R-:W5:Y:S01]  /*26780*/  LDC R17, c[0x0][0x230] ;  /* 0x00008c00ff117b82 */ /* 0x000f620000000800 */
[----:B------:R-:W-:Y:S01]  /*26790*/  ISETP.GE.U32.AND P6, PT, R9, 0x7ffffeca, PT ;  /* 0x7ffffeca0900780c */ /* 0x000fe20003fc6070 */
[----:B-1----:R-:W-:Y:S01]  /*267a0*/  VIADD R9, R15, 0xffffff08 ;  /* 0xffffff080f097836 */ /* 0x002fe20000000000 */
[----:B------:R-:W-:Y:S01]  /*267b0*/  ISETP.GE.U32.AND P1, PT, R252, 0x7ffffecb, PT ;  /* 0x7ffffecbfc00780c */ /* 0x000fe20003f26070 */
[----:B------:R-:W-:Y:S03]  /*267c0*/  LDGSTS.E [R250+-0x47ff8], desc[UR4][R56.64], !P0 ;  /* 0xb800800038fa7fae */ /* 0x000fe6000c121844 */
[----:B------:R-:W-:Y:S01]  /*267d0*/  ISETP.GE.U32.AND P5, PT, R9, 0x7ffffec9, PT ;  /* 0x7ffffec90900780c */ /* 0x000fe20003fa6070 */
[----:B--2---:R-:W1:Y:S01]  /*267e0*/  LDC R32, c[0x0][0x230] ;  /* 0x00008c00ff207b82 */ /* 0x004e620000000800 */
[----:B------:R-:W-:Y:S01]  /*267f0*/  LDGSTS.E [R250+-0x47ff4], desc[UR4][R54.64], !P4 ;  /* 0xb800c00036fa7fae */ /* 0x000fe2000e121844 */
[----:B----4-:R-:W-:-:S03]  /*26800*/  IADD3 R9, R14, -0xd9, RZ ;  /* 0xffffff270e097810 */ /* 0x010fc60007ffe0ff */
[----:B------:R-:W-:Y:S03]  /*26810*/  LDGSTS.E [R250+-0x44000], desc[UR4][R48.64], !P3 ;  /* 0xbc00000030fa7fae */ /* 0x000fe6000d921844 */
[----:B------:R-:W2:Y:S01]  /*26820*/  LDC R252, c[0x0][0x230] ;  /* 0x00008c00fffc7b82 */ /* 0x000ea20000000800 */
[----:B------:R-:W-:Y:S04]  /*26830*/  LDGSTS.E [R250+-0x43ffc], desc[UR4][R46.64], !P1 ;  /* 0xbc0040002efa7fae */ /* 0x000fe8000c921844 */
[----:B------:R-:W-:Y:S01]  /*26840*/  LDGSTS.E [R250+-0x43ff8], desc[UR4][R40.64], !P6 ;  /* 0xbc00800028fa7fae */ /* 0x000fe2000f121844 */
[----:B-----5:R-:W-:-:S03]  /*26850*/  VIADD R17, R17, 0xffffff26 ;  /* 0xffffff2611117836 */ /* 0x020fc60000000000 */
[----:B------:R4:W-:Y:S01]  /*26860*/  LDGSTS.E [R250+-0x43ff4], desc[UR4][R38.64], !P5 ;  /* 0xbc00c00026fa7fae */ /* 0x0009e2000e921844 */
[----:B------:R-:W5:Y:S03]  /*26870*/  LDC R16, c[0x0][0x230] ;  /* 0x00008c00ff107b82 */ /* 0x000f660000000800 */
[----:B------:R-:W5:Y:S01]  /*26880*/  LDL.LU.64 R54, [R1+0x878] ;  /* 0x0008780001367983 */ /* 0x000f620000300a00 */
[----:B------:R-:W-:Y:S01]  /*26890*/  ISETP.GE.U32.AND P3, PT, R9, 0x7ffffee8, PT ;  /* 0x7ffffee80900780c */ /* 0x000fe20003f66070 */
[----:B------:R-:W-:Y:S01]  /*268a0*/  VIADD R9, R24, 0xffffff07 ;  /* 0xffffff0718097836 */ /* 0x000fe20000000000 */
[----:B------:R-:W-:Y:S02]  /*268b0*/  ISETP.GE.U32.AND P1, PT, R17, 0x7ffffee7, PT ;  /* 0x7ffffee71100780c */ /* 0x000fe40003f26070 */
[----:B------:R-:W5:Y:S01]  /*268c0*/  LDC R15, c[0x0][0x230] ;  /* 0x00008c00ff0f7b82 */ /* 0x000f620000000800 */
[----:B----4-:R-:W-:-:S02]  /*268d0*/  VIADD R250, R30, 0xffffff24 ;  /* 0xffffff241efa7836 */ /* 0x010fc40000000000 */
[----:B------:R-:W4:Y:S01]  /*268e0*/  LDL.LU.64 R30, [R1+0x880] ;  /* 0x00088000011e7983 */ /* 0x000f220000300a00 */
[----:B------:R-:W-:-:S04]  /*268f0*/  ISETP.GE.U32.AND P5, PT, R9, 0x7ffffec8, PT ;  /* 0x7ffffec80900780c */ /* 0x000fc80003fa6070 */
[----:B------:R-:W5:Y:S01]  /*26900*/  LDC R14, c[0x0][0x230] ;  /* 0x00008c00ff0e7b82 */ /* 0x000f620000000800 */
[----:B------:R-:W4:Y:S04]  /*26910*/  LDL.64 R46, [R1+0x888] ;  /* 0x00088800012e7983 */ /* 0x000f280000100a00 */
[----:B------:R-:W4:Y:S01]  /*26920*/  LDL.LU.64 R38, [R1+0x838] ;  /* 0x0008380001267983 */ /* 0x000f220000300a00 */
[----:B-1----:R-:W-:Y:S02]  /*26930*/  VIADD R9, R32, 0xffffff06 ;  /* 0xffffff0620097836 */ /* 0x002fe40000000000 */
[----:B------:R-:W1:Y:S01]  /*26940*/  LDC R24, c[0x0][0x230] ;  /* 0x00008c00ff187b82 */ /* 0x000e620000000800 */
[----:B---3--:R-:W-:-:S07]  /*26950*/  IMAD.WIDE R22, R5, 0x4, R22 ;  /* 0x0000000405167825 */ /* 0x008fce00078e0216 */
[----:B------:R-:W3:Y:S01]  /*26960*/  LDC R17, c[0x0][0x230] ;  /* 0x00008c00ff117b82 */ /* 0x000ee20000000800 */
[----:B------:R-:W-:-:S05]  /*26970*/  IMAD.WIDE R32, R5, 0x4, R70 ;  /* 0x0000000405207825 */ /* 0x000fca00078e0246 */
[----:B------:R-:W-:Y:S04]  /*26980*/  STL.64 [R1+0x690], R32 ;  /* 0x0006902001007387 */ /* 0x000fe80000100a00 */
[----:B------:R1:W-:Y:S01]  /*26990*/  LDGSTS.E [R251+-0x48000], desc[UR4][R32.64], !P3 ;  /* 0xb800000020fb7fae */ /* 0x0003e2000d921844 */
[----:B------:R-:W-:-:S03]  /*269a0*/  IMAD.WIDE R40, R5, 0x4, R234 ;  /* 0x0000000405287825 */ /* 0x000fc600078e02ea */
[----:B------:R2:W-:Y:S04]  /*269b0*/  STL.64 [R1+0x698], R22 ;  /* 0x0006981601007387 */ /* 0x0005e80000100a00 */
[----:B------:R-:W-:Y:S04]  /*269c0*/  LDGSTS.E [R251+-0x47ffc], desc[UR4][R22.64], !P1 ;  /* 0xb800400016fb7fae */ /* 0x000fe8000c921844 */
[----:B--2---:R-:W2:Y:S04]  /*269d0*/  LDL.LU.64 R22, [R1+0x8a8] ;  /* 0x0008a80001167983 */ /* 0x004ea80000300a00 */
[----:B------:R-:W2:Y:S01]  /*269e0*/  LDL.LU.64 R234, [R1+0x8b0] ;  /* 0x0008b00001ea7983 */ /* 0x000ea20000300a00 */
[----:B------:R-:W-:Y:S01]  /*269f0*/  VIADD R252, R252, 0xffffff25 ;  /* 0xffffff25fcfc7836 */ /* 0x000fe20000000000 */
[----:B------:R-:W-:-:S04]  /*26a00*/  ISETP.GE.U32.AND P6, PT, R250, 0x7ffffee5, PT ;  /* 0x7ffffee5fa00780c */ /* 0x000fc80003fc6070 */
[----:B------:R-:W-:Y:S01]  /*26a10*/  ISETP.GE.U32.AND P0, PT, R252, 0x7ffffee6, PT ;  /* 0x7ffffee6fc00780c */ /* 0x000fe20003f06070 */
[----:B-----5:R-:W-:Y:S01]  /*26a20*/  VIADD R250, R16, 0xffffff05 ;  /* 0xffffff0510fa7836 */ /* 0x020fe20000000000 */
[----:B------:R-:W5:Y:S01]  /*26a30*/  LDC R252, c[0x0][0x230] ;  /* 0x00008c00fffc7b82 */ /* 0x000f620000000800 */
[----:B------:R-:W-:Y:S01]  /*26a40*/  ISETP.GE.U32.AND P4, PT, R9, 0x7ffffec7, PT ;  /* 0x7ffffec70900780c */ /* 0x000fe20003f86070 */
[----:B-1----:R-:W-:Y:S02]  /*26a50*/  IMAD.WIDE R32, R5, 0x4, R62 ;  /* 0x0000000405207825 */ /* 0x002fe400078e023e */
[----:B------:R-:W-:Y:S01]  /*26a60*/  ISETP.GE.U32.AND P3, PT, R250, 0x7ffffec6, PT ;  /* 0x7ffffec6fa00780c */ /* 0x000fe20003f66070 */
[----:B------:R1:W-:Y:S01]  /*26a70*/  STL.64 [R1+0x6b0], R40 ;  /* 0x0006b02801007387 */ /* 0x0003e20000100a00 */
[----:B------:R-:W-:Y:S02]  /*26a80*/  VIADD R9, R15, 0xffffff04 ;  /* 0xffffff040f097836 */ /* 0x000fe40000000000 */
[----:B------:R-:W-:Y:S01]  /*26a90*/  VIADD R250, R14, 0xffffff23 ;  /* 0xffffff230efa7836 */ /* 0x000fe20000000000 */
[----:B------:R-:W3:Y:S02]  /*26aa0*/  LDC R16, c[0x0][0x230] ;  /* 0x00008c00ff107b82 */ /* 0x000ee40000000800 */
[----:B------:R1:W-:Y:S01]  /*26ab0*/  LDGSTS.E [R251+-0x47ff8], desc[UR4][R40.64], !P0 ;  /* 0xb800800028fb7fae */ /* 0x0003e2000c121844 */
[----:B------:R-:W-:-:S02]  /*26ac0*/  ISETP.GE.U32.AND P1, PT, R9, 0x7ffffec5, PT ;  /* 0x7ffffec50900780c */ /* 0x000fc40003f26070 */
[----:B------:R-:W-:Y:S01]  /*26ad0*/  ISETP.GE.U32.AND P0, PT, R250, 0x7ffffee4, PT ;  /* 0x7ffffee4fa00780c */ /* 0x000fe20003f06070 */
[----:B------:R4:W-:Y:S01]  /*26ae0*/  STL.64 [R1+0x6b8], R32 ;  /* 0x0006b82001007387 */ /* 0x0009e20000100a00 */
[----:B------:R-:W-:Y:S01]  /*26af0*/  IADD3 R9, R25, -0xde, RZ ;  /* 0xffffff2219097810 */ /* 0x000fe20007ffe0ff */
[----:B------:R-:W3:Y:S02]  /*26b00*/  LDC R15, c[0x0][0x230] ;  /* 0x00008c00ff0f7b82 */ /* 0x000ee40000000800 */
[----:B------:R4:W-:Y:S01]  /*26b10*/  LDGSTS.E [R251+-0x47ff4], desc[UR4][R32.64], !P6 ;  /* 0xb800c00020fb7fae */ /* 0x0009e2000f121844 */
[----:B-1----:R-:W-:-:S05]  /*26b20*/  IMAD.WIDE R40, R5, 0x4, R54 ;  /* 0x0000000405287825 */ /* 0x002fca00078e0236 */
[----:B------:R-:W1:Y:S01]  /*26b30*/  LDC R14, c[0x0][0x230] ;  /* 0x00008c00ff0e7b82 */ /* 0x000e620000000800 */
[----:B------:R-:W-:Y:S02]  /*26b40*/  VIADD R250, R24, 0xffffff20 ;  /* 0xffffff2018fa7836 */ /* 0x000fe40000000000 */
[C---:B----4-:R-:W-:Y:S01]  /*26b50*/  IMAD.WIDE R30, R5.reuse, 0x4, R30 ;  /* 0x00000004051e7825 */ /* 0x050fe200078e021e */
[----:B------:R-:W-:Y:S03]  /*26b60*/  STL.64 [R1+0x878], R40 ;  /* 0x0008782801007387 */ /* 0x000fe60000100a00 */
[C---:B------:R-:W-:Y:S01]  /*26b70*/  IMAD.WIDE R32, R5.reuse, 0x4, R46 ;  /* 0x0000000405207825 */ /* 0x040fe200078e022e */
[----:B------:R-:W4:Y:S03]  /*26b80*/  LDL.LU.64 R70, [R1+0x8f8] ;  /* 0x0008f80001467983 */ /* 0x000f260000300a00 */
[----:B------:R-:W-:Y:S01]  /*26b90*/  IMAD.WIDE R24, R5, 0x4, R38 ;  /* 0x0000000405187825 */ /* 0x000fe200078e0226 */
[----:B------:R3:W-:Y:S04]  /*26ba0*/  STL.64 [R1+0x880], R30 ;  /* 0x0008801e01007387 */ /* 0x0007e80000100a00 */
[----:B------:R-:W-:Y:S04]  /*26bb0*/  STL.64 [R1+0x890], R32 ;  /* 0x0008902001007387 */ /* 0x000fe80000100a00 */
[----:B------:R-:W4:Y:S04]  /*26bc0*/  LDL.LU.64 R38, [R1+0x8e8] ;  /* 0x0008e80001267983 */ /* 0x000f280000300a00 */
[----:B------:R2:W-:Y:S04]  /*26bd0*/  STL.64 [R1+0x8a0], R24 ;  /* 0x0008a01801007387 */ /* 0x0005e80000100a00 */
[----:B------:R-:W4:Y:S04]  /*26be0*/  LDL.LU.64 R62, [R1+0x8e0] ;  /* 0x0008e000013e7983 */ /* 0x000f280000300a00 */
[----:B------:R-:W-:Y:S04]  /*26bf0*/  LDGSTS.E [R251+-0x44000], desc[UR4][R40.64], !P5 ;  /* 0xbc00000028fb7fae */ /* 0x000fe8000e921844 */
[----:B------:R-:W-:Y:S01]  /*26c00*/  LDGSTS.E [R251+-0x43ffc], desc[UR4][R30.64], !P4 ;  /* 0xbc0040001efb7fae */ /* 0x000fe2000e121844 */
[----:B------:R-:W-:Y:S01]  /*26c10*/  ISETP.GE.U32.AND P6, PT, R9, 0x7ffffee3, PT ;  /* 0x7ffffee30900780c */ /* 0x000fe20003fc6070 */
[----:B-----5:R-:W-:-:S02]  /*26c20*/  VIADD R252, R252, 0xffffff21 ;  /* 0xffffff21fcfc7836 */ /* 0x020fc40000000000 */
[----:B------:R-:W-:Y:S01]  /*26c30*/  LDGSTS.E [R251+-0x43ff8], desc[UR4][R32.64], !P3 ;  /* 0xbc00800020fb7fae */ /* 0x000fe2000d921844 */
[----:B---3--:R-:W-:-:S03]  /*26c40*/  VIADD R9, R17, 0xffffff03 ;  /* 0xffffff0311097836 */ /* 0x008fc60000000000 */
[----:B------:R2:W-:Y:S04]  /*26c50*/  LDGSTS.E [R251+-0x43ff4], desc[UR4][R24.64], !P1 ;  /* 0xbc00c00018fb7fae */ /* 0x0005e8000c921844 */
[----:B------:R-:W3:Y:S04]  /*26c60*/  LDL.LU.64 R30, [R1+0x8c0] ;  /* 0x0008c000011e7983 */ /* 0x000ee80000300a00 */
[----:B------:R-:W5:Y:S04]  /*26c70*/  LDL.LU.64 R54, [R1+0x8c8] ;  /* 0x0008c80001367983 */ /* 0x000f680000300a00 */
[----:B------:R-:W5:Y:S01]  /*26c80*/  LDL.LU.64 R46, [R1+0x8d8] ;  /* 0x0008d800012e7983 */ /* 0x000f620000300a00 */
[----:B------:R-:W-:-:S02]  /*26c90*/  ISETP.GE.U32.AND P5, PT, R250, 0x7ffffee1, PT ;  /* 0x7ffffee1fa00780c */ /* 0x000fc40003fa6070 */
[----:B------:R-:W-:Y:S01]  /*26ca0*/  ISETP.GE.U32.AND P1, PT, R252, 0x7ffffee2, PT ;  /* 0x7ffffee2fc00780c */ /* 0x000fe20003f26070 */
[----:B------:R-:W-:Y:S01]  /*26cb0*/  VIADD R252, R16, 0xffffff02 ;  /* 0xffffff0210fc7836 */ /* 0x000fe20000000000 */
[----:B------:R-:W-:Y:S01]  /*26cc0*/  ISETP.GE.U32.AND P4, PT, R9, 0x7ffffec4, PT ;  /* 0x7ffffec40900780c */ /* 0x000fe20003f86070 */
[----:B------:R-:W-:Y:S02]  /*26cd0*/  VIADD R9, R15, 0xffffff01 ;  /* 0xffffff010f097836 */ /* 0x000fe40000000000 */
[----:B-1----:R-:W-:Y:S02]  /*26ce0*/  VIADD R16, R14, 0xffffff00 ;  /* 0xffffff000e107836 */ /* 0x002fe40000000000 */
[C---:B--2---:R-:W-:Y:S02]  /*26cf0*/  IMAD.WIDE R250, R5.reuse, 0x4, R22 ;  /* 0x0000000405fa7825 */ /* 0x044fe400078e0216 */
[----:B------:R-:W2:Y:S02]  /*26d00*/  LDL.LU.64 R22, [R1+0x8d0] ;  /* 0x0008d00001167983 */ /* 0x000ea40000300a00 */
[C---:B------:R-:W-:Y:S01]  /*26d10*/  IMAD.WIDE R24, R5.reuse, 0x4, R234 ;  /* 0x0000000405187825 */ /* 0x040fe200078e02ea */
[----:B------:R-:W-:Y:S01]  /*26d20*/  ISETP.GE.U32.AND P3, PT, R252, 0x7ffffec3, PT ;  /* 0x7ffffec3fc00780c */ /* 0x000fe20003f66070 */
[----:B------:R-:W-:Y:S04]  /*26d30*/  LDGSTS.E [R8+-0x48000], desc[UR4][R250.64], !P0 ;  /* 0xb8000000fa087fae */ /* 0x000fe8000c121844 */
[----:B------:R5:W-:Y:S04]  /*26d40*/  STL.64 [R1+0x6c8], R24 ;  /* 0x0006c81801007387 */ /* 0x000be80000100a00 */
[----:B------:R-:W2:Y:S04]  /*26d50*/  LDL.LU.64 R102, [R1+0x898] ;  /* 0x0008980001667983 */ /* 0x000ea80000300a00 */
[----:B------:R-:W2:Y:S04]  /*26d60*/  LDL.LU.64 R94, [R1+0x7a8] ;  /* 0x0007a800015e7983 */ /* 0x000ea80000300a00 */
[----:B------:R-:W2:Y:S04]  /*26d70*/  LDL.64 R14, [R1+0x7a0] ;  /* 0x0007a000010e7983 */ /* 0x000ea80000100a00 */
[----:B------:R-:W2:Y:S04]  /*26d80*/  LDL.64 R234, [R1+0x780] ;  /* 0x0007800001ea7983 */ /* 0x000ea80000100a00 */
[----:B------:R-:W2:Y:S04]  /*26d90*/  LDL.64 R86, [R1+0x740] ;  /* 0x0007400001567983 */ /* 0x000ea80000100a00 */
[----:B------:R-:W-:Y:S04]  /*26da0*/  STL [R1+0x400], RZ ;  /* 0x000400ff01007387 */ /* 0x000fe80000100800 */
[----:B------:R-:W2:Y:S04]  /*26db0*/  LDL.64 R78, [R1+0x720] ;  /* 0x00072000014e7983 */ /* 0x000ea80000100a00 */
[----:B------:R5:W-:Y:S01]  /*26dc0*/  LDGSTS.E [R8+-0x47ffc], desc[UR4][R24.64], !P6 ;  /* 0xb800400018087fae */ /* 0x000be2000f121844 */
[----:B----4-:R-:W-:Y:S01]  /*26dd0*/  IMAD.WIDE R40, R5, 0x4, R70 ;  /* 0x0000000405287825 */ /* 0x010fe200078e0246 */
[----:B------:R-:W-:-:S04]  /*26de0*/  ISETP.GE.U32.AND P6, PT, R16, 0x7ffffec1, PT ;  /* 0x7ffffec11000780c */ /* 0x000fc80003fc6070 */
[----:B------:R-:W-:Y:S04]  /*26df0*/  STL.64 [R1+0x6d8], R40 ;  /* 0x0006d82801007387 */ /* 0x000fe80000100a00 */
[----:B------:R-:W4:Y:S01]  /*26e00*/  LDL.64 R70, [R1+0x700] ;  /* 0x0007000001467983 */ /* 0x000f220000100a00 */
[----:B------:R-:W-:-:S03]  /*26e10*/  IMAD.WIDE R38, R5, 0x4, R38 ;  /* 0x0000000405267825 */ /* 0x000fc600078e0226 */
[----:B------:R-:W-:Y:S01]  /*26e20*/  LDGSTS.E [R8+-0x47ff8], desc[UR4][R40.64], !P1 ;  /* 0xb800800028087fae */ /* 0x000fe2000c921844 */
[----:B------:R-:W-:-:S03]  /*26e30*/  IMAD.WIDE R32, R5, 0x4, R62 ;  /* 0x0000000405207825 */ /* 0x000fc600078e023e */
[----:B------:R1:W-:Y:S04]  /*26e40*/  STL.64 [R1+0x6e8], R38 ;  /* 0x0006e82601007387 */ /* 0x0003e80000100a00 */
[----:B------:R-:W-:Y:S04]  /*26e50*/  STL.64 [R1+0x8b0], R32 ;  /* 0x0008b02001007387 */ /* 0x000fe80000100a00 */
[----:B------:R-:W4:Y:S04]  /*26e60*/  LDL.LU.64 R62, [R1+0x5e0] ;  /* 0x0005e000013e7983 */ /* 0x000f280000300a00 */
[----:B------:R4:W-:Y:S04]  /*26e70*/  LDGSTS.E [R8+-0x47ff4], desc[UR4][R38.64], !P5 ;  /* 0xb800c00026087fae */ /* 0x0009e8000e921844 */
[----:B------:R-:W-:Y:S01]  /*26e80*/  LDGSTS.E [R8+-0x44000], desc[UR4][R32.64], !P4 ;  /* 0xbc00000020087fae */ /* 0x000fe2000e121844 */
[----:B---3--:R-:W-:-:S04]  /*26e90*/  IMAD.WIDE R30, R5, 0x4, R30 ;  /* 0x00000004051e7825 */ /* 0x008fc800078e021e */
[C---:B-----5:R-:W-:Y:S01]  /*26ea0*/  IMAD.WIDE R24, R5.reuse, 0x4, R54 ;  /* 0x0000000405187825 */ /* 0x060fe200078e0236 */
[----:B------:R3:W-:Y:S03]  /*26eb0*/  STL.64 [R1+0x8c0], R30 ;  /* 0x0008c01e01007387 */ /* 0x0007e60000100a00 */
[----:B------:R-:W-:Y:S01]  /*26ec0*/  IMAD.WIDE R16, R5, 0x4, R46 ;  /* 0x0000000405107825 */ /* 0x000fe200078e022e */
[----:B------:R-:W5:Y:S04]  /*26ed0*/  LDL.LU.64 R54, [R1+0x5c8] ;  /* 0x0005c80001367983 */ /* 0x000f680000300a00 */
[----:B------:R5:W-:Y:S04]  /*26ee0*/  STL.64 [R1+0x8c8], R24 ;  /* 0x0008c81801007387 */ /* 0x000be80000100a00 */
[----:B------:R5:W-:Y:S04]  /*26ef0*/  STL.64 [R1+0x8e0], R16 ;  /* 0x0008e01001007387 */ /* 0x000be80000100a00 */
[----:B------:R-:W5:Y:S04]  /*26f00*/  LDL.LU.64 R46, [R1+0x5a8] ;  /* 0x0005a800012e7983 */ /* 0x000f680000300a00 */
[----:B------:R5:W-:Y:S04]  /*26f10*/  LDGSTS.E [R8+-0x43ffc], desc[UR4][R30.64], !P3 ;  /* 0xbc0040001e087fae */ /* 0x000be8000d921844 */
[----:B-1----:R-:W5:Y:S04]  /*26f20*/  LDL.LU.64 R38, [R1+0x588] ;  /* 0x0005880001267983 */ /* 0x002f680000300a00 */
[----:B---3--:R-:W3:Y:S04]  /*26f30*/  LDL.LU.64 R30, [R1+0x568] ;  /* 0x00056800011e7983 */ /* 0x008ee80000300a00 */
[----:B------:R-:W-:Y:S01]  /*26f40*/  STL [R1+0x404], RZ ;  /* 0x000404ff01007387 */ /* 0x000fe20000100800 */
[----:B--2---:R-:W-:-:S03]  /*26f50*/  IMAD.WIDE R214, R2, 0x4, R22 ;  /* 0x0000000402d67825 */ /* 0x004fc600078e0216 */
[----:B------:R-:W2:Y:S01]  /*26f60*/  LDL.LU.64 R22, [R1+0x550] ;  /* 0x0005500001167983 */ /* 0x000ea20000300a00 */
[----:B------:R-:W-:-:S03]  /*26f70*/  IMAD.WIDE R190, R2, 0x4, R14 ;  /* 0x0000000402be7825 */ /* 0x000fc600078e020e */
[----:B------:R-:W2:Y:S01]  /*26f80*/  LDL.LU.64 R14, [R1+0x528] ;  /* 0x00052800010e7983 */ /* 0x000ea20000300a00 */
[----:B------:R-:W-:-:S03]  /*26f90*/  IMAD.WIDE R182, R2, 0x4, R234 ;  /* 0x0000000402b67825 */ /* 0x000fc600078e02ea */
[----:B------:R1:W-:Y:S04]  /*26fa0*/  STL.64 [R1+0x8e8], R214 ;  /* 0x0008e8d601007387 */ /* 0x0003e80000100a00 */
[----:B------:R-:W2:Y:S01]  /*26fb0*/  LDL.LU.64 R234, [R1+0x4f0] ;  /* 0x0004f00001ea7983 */ /* 0x000ea20000300a00 */
[----:B------:R-:W-:-:S04]  /*26fc0*/  IMAD.WIDE R206, R2, 0x4, R102 ;  /* 0x0000000402ce7825 */ /* 0x000fc800078e0266 */
[C---:B------:R-:W-:Y:S01]  /*26fd0*/  IMAD.WIDE R198, R2.reuse, 0x4, R94 ;  /* 0x0000000402c67825 */ /* 0x040fe200078e025e */
[----:B------:R1:W-:Y:S03]  /*26fe0*/  STL.64 [R1+0x910], R206 ;  /* 0x000910ce01007387 */ /* 0x0003e60000100a00 */
[C---:B------:R-:W-:Y:S01]  /*26ff0*/  IMAD.WIDE R174, R2.reuse, 0x4, R86 ;  /* 0x0000000402ae7825 */ /* 0x040fe200078e0256 */
[----:B------:R1:W-:Y:S03]  /*27000*/  STL.64 [R1+0x940], R198 ;  /* 0x000940c601007387 */ /* 0x0003e60000100a00 */
[C---:B------:R-:W-:Y:S01]  /*27010*/  IMAD.WIDE R166, R2.reuse, 0x4, R78 ;  /* 0x0000000402a67825 */ /* 0x040fe200078e024e */
[----:B------:R-:W2:Y:S04]  /*27020*/  LDL.LU.64 R86, [R1+0x4c8] ;  /* 0x0004c80001567983 */ /* 0x000ea80000300a00 */
[----:B------:R1:W-:Y:S04]  /*27030*/  STL.64 [R1+0x960], R190 ;  /* 0x000960be01007387 */ /* 0x0003e80000100a00 */
[----:B------:R-:W2:Y:S01]  /*27040*/  LDL.LU.64 R78, [R1+0x4b0] ;  /* 0x0004b000014e7983 */ /* 0x000ea20000300a00 */
[----:B----4-:R-:W-:-:S03]  /*27050*/  IMAD.WIDE R158, R2, 0x4, R70 ;  /* 0x00000004029e7825 */ /* 0x010fc600078e0246 */
[----:B------:R4:W-:Y:S04]  /*27060*/  STL.64 [R1+0x9a0], R182 ;  /* 0x0009a0b601007387 */ /* 0x0009e80000100a00 */
[----:B------:R4:W-:Y:S04]  /*27070*/  STL.64 [R1+0x9d8], R174 ;  /* 0x0009d8ae01007387 */ /* 0x0009e80000100a00 */
[----:B------:R-:W4:Y:S04]  /*27080*/  LDL.LU.64 R70, [R1+0x4a8] ;  /* 0x0004a80001467983 */ /* 0x000f280000300a00 */
[----:B------:R1:W-:Y:S01]  /*27090*/  STL.64 [R1+0x9f8], R166 ;  /* 0x0009f8a601007387 */ /* 0x0003e20000100a00 */
[----:B------:R-:W-:-:S03]  /*270a0*/  IMAD.WIDE R150, R2, 0x4, R62 ;  /* 0x0000000402967825 */ /* 0x000fc600078e023e */
[----:B------:R-:W4:Y:S04]  /*270b0*/  LDL.LU.64 R62, [R1+0x490] ;  /* 0x00049000013e7983 */ /* 0x000f280000300a00 */
[----:B------:R1:W-:Y:S04]  /*270c0*/  STL.64 [R1+0xa20], R158 ;  /* 0x000a209e01007387 */ /* 0x0003e80000100a00 */
[----:B------:R1:W-:Y:S01]  /*270d0*/  STL.64 [R1+0xa40], R150 ;  /* 0x000a409601007387 */ /* 0x0003e20000100a00 */
[----:B-----5:R-:W-:-:S03]  /*270e0*/  IMAD.WIDE R142, R2, 0x4, R54 ;  /* 0x00000004028e7825 */ /* 0x020fc600078e0236 */
[----:B------:R-:W5:Y:S01]  /*270f0*/  LDL.LU.64 R54, [R1+0x478] ;  /* 0x0004780001367983 */ /* 0x000f620000300a00 */
[----:B------:R-:W-:Y:S01]  /*27100*/  ISETP.GE.U32.AND P0, PT, R9, 0x7ffffec2, PT ;  /* 0x7ffffec20900780c */ /* 0x000fe20003f06070 */
[C---:B------:R-:W-:Y:S02]  /*27110*/  IMAD.WIDE R134, R2.reuse, 0x4, R46 ;  /* 0x0000000402867825 */ /* 0x040fe400078e022e */
[----:B------:R-:W5:Y:S04]  /*27120*/  LDL.LU.64 R46, [R1+0x460] ;  /* 0x00046000012e7983 */ /* 0x000f680000300a00 */
[----:B------:R1:W-:Y:S01]  /*27130*/  STL.64 [R1+0xa60], R142 ;  /* 0x000a608e01007387 */ /* 0x0003e20000100a00 */
[----:B------:R-:W-:-:S03]  /*27140*/  IMAD.WIDE R126, R2, 0x4, R38 ;  /* 0x00000004027e7825 */ /* 0x000fc600078e0226 */
[----:B------:R-:W5:Y:S04]  /*27150*/  LDL.LU.64 R38, [R1+0x440] ;  /* 0x0004400001267983 */ /* 0x000f680000300a00 */
[----:B------:R-:W-:Y:S01]  /*27160*/  LDGSTS.E [R8+-0x43ff8], desc[UR4][R24.64], !P0 ;  /* 0xbc00800018087fae */ /* 0x000fe2000c121844 */
[----:B---3--:R-:W-:-:S03]  /*27170*/  IMAD.WIDE R118, R2, 0x4, R30 ;  /* 0x0000000402767825 */ /* 0x008fc600078e021e */
[----:B------:R-:W3:Y:S04]  /*27180*/  LDL.LU.64 R30, [R1+0x428] ;  /* 0x00042800011e7983 */ /* 0x000ee80000300a00 */
[----:B------:R1:W-:Y:S04]  /*27190*/  STL.64 [R1+0xa88], R134 ;  /* 0x000a888601007387 */ /* 0x0003e80000100a00 */
[----:B------:R1:W-:Y:S01]  /*271a0*/  LDGSTS.E [R8+-0x43ff4], desc[UR4][R16.64], !P6 ;  /* 0xbc00c00010087fae */ /* 0x0003e2000f121844 */
[----:B------:R-:W-:-:S03]  /*271b0*/  IMAD.WIDE R96, R2, 0x4, R238 ;  /* 0x0000000402607825 */ /* 0x000fc600078e02ee */
[----:B------:R-:W0:Y:S01]  /*271c0*/  LDGDEPBAR ;  /* 0x00000000000079af */ /* 0x000e220000000000 */
        /* <DEDUP_REMOVED lines=8> */
[----:B--2---:R-:W-:-:S03]  /*27250*/  IMAD.WIDE R110, R2, 0x4, R22 ;  /* 0x00000004026e7825 */ /* 0x004fc600078e0216 */
[----:B------:R-:W-:Y:S04]  /*27260*/  LDGSTS.E [R0+0x61000], desc[UR4][R182.64], P2 ;  /* 0x61000000b6007fae */ /* 0x000fe80009121844 */
[----:B------:R-:W2:Y:S01]  /*27270*/  LDL.LU.64 R22, [R1+0x410] ;  /* 0x0004100001167983 */ /* 0x000ea20000300a00 */
[----:B------:R-:W-:-:S03]  /*27280*/  IMAD.WIDE R102, R2, 0x4, R14 ;  /* 0x0000000402667825 */ /* 0x000fc600078e020e */
[----:B------:R-:W-:Y:S04]  /*27290*/  LDGSTS.E [R0+0x61400], desc[UR4][R174.64], P2 ;  /* 0x61400000ae007fae */ /* 0x000fe80009121844 */
[----:B------:R-:W2:Y:S01]  /*272a0*/  LDL.LU.64 R14, [R1+0x3c8] ;  /* 0x0003c800010e7983 */ /* 0x000ea20000300a00 */
[----:B------:R-:W-:-:S03]  /*272b0*/  IMAD.WIDE R94, R2, 0x4, R234 ;  /* 0x00000004025e7825 */ /* 0x000fc600078e02ea */
[----:B------:R2:W-:Y:S04]  /*272c0*/  STL.64 [R1+0xab8], R126 ;  /* 0x000ab87e01007387 */ /* 0x0005e80000100a00 */
[----:B------:R-:W2:Y:S04]  /*272d0*/  LDL.LU.64 R234, [R1+0x260] ;  /* 0x0002600001ea7983 */ /* 0x000ea80000300a00 */
[----:B------:R-:W2:Y:S04]  /*272e0*/  LDL.LU.64 R230, [R1+0x220] ;  /* 0x0002200001e67983 */ /* 0x000ea80000300a00 */
        /* <DEDUP_REMOVED lines=11> */
[----:B------:R-:W2:Y:S01]  /*273a0*/  LDL.LU.64 R16, [R1+0x20] ;  /* 0x0000200001107983 */ /* 0x000ea20000300a00 */
[----:B------:R-:W-:-:S03]  /*273b0*/  IMAD.WIDE R86, R2, 0x4, R86 ;  /* 0x0000000402567825 */ /* 0x000fc600078e0256 */
[----:B------:R-:W-:Y:S01]  /*273c0*/  LDGSTS.E [R0+0x61800], desc[UR4][R166.64], P2 ;  /* 0x61800000a6007fae */ /* 0x000fe20009121844 */
[----:B------:R-:W-:-:S04]  /*273d0*/  IMAD.WIDE R78, R2, 0x4, R78 ;  /* 0x00000004024e7825 */ /* 0x000fc800078e024e */
[C---:B----4-:R-:W-:Y:S01]  /*273e0*/  IMAD.WIDE R70, R2.reuse, 0x4, R70 ;  /* 0x0000000402467825 */ /* 0x050fe200078e0246 */
[----:B------:R4:W-:Y:S03]  /*273f0*/  STL.64 [R1+0xb58], R86 ;  /* 0x000b585601007387 */ /* 0x0009e60000100a00 */
[C---:B------:R-:W-:Y:S01]  /*27400*/  IMAD.WIDE R62, R2.reuse, 0x4, R62 ;  /* 0x00000004023e7825 */ /* 0x040fe200078e023e */
[----:B------:R4:W-:Y:S03]  /*27410*/  STL.64 [R1+0xb78], R78 ;  /* 0x000b784e01007387 */ /* 0x0009e60000100a00 */
[C---:B-----5:R-:W-:Y:S01]  /*27420*/  IMAD.WIDE R54, R2.reuse, 0x4, R54 ;  /* 0x0000000402367825 */ /* 0x060fe200078e0236 */
[----:B------:R5:W-:Y:S03]  /*27430*/  STL.64 [R1+0xb98], R70 ;  /* 0x000b984601007387 */ /* 0x000be60000100a00 */
[C---:B------:R-:W-:Y:S01]  /*27440*/  IMAD.WIDE R46, R2.reuse, 0x4, R46 ;  /* 0x00000004022e7825 */ /* 0x040fe200078e022e */
[----:B------:R5:W-:Y:S03]  /*27450*/  STL.64 [R1+0xbb8], R62 ;  /* 0x000bb83e01007387 */ /* 0x000be60000100a00 */
[C---:B------:R-:W-:Y:S01]  /*27460*/  IMAD.WIDE R38, R2.reuse, 0x4, R38 ;  /* 0x0000000402267825 */ /* 0x040fe200078e0226 */
[----:B------:R5:W-:Y:S04]  /*27470*/  STL.64 [R1+0xbd8], R54 ;  /* 0x000bd83601007387 */ /* 0x000be80000100a00 */
[----:B------:R5:W-:Y:S01]  /*27480*/  STL.64 [R1+0xbf8], R46 ;  /* 0x000bf82e01007387 */ /* 0x000be20000100a00 */
[----:B---3--:R-:W-:-:S03]  /*27490*/  IMAD.WIDE R30, R2, 0x4, R30 ;  /* 0x00000004021e7825 */ /* 0x008fc600078e021e */
[----:B------:R3:W-:Y:S04]  /*274a0*/  STL.64 [R1+0xc18], R38 ;  /* 0x000c182601007387 */ /* 0x0007e80000100a00 */
[----:B------:R3:W-:Y:S01]  /*274b0*/  STL.64 [R1+0xc38], R30 ;  /* 0x000c381e01007387 */ /* 0x0007e20000100a00 */
        /* <DEDUP_REMOVED lines=28> */
[----:B-1----:R-:W-:-:S03]  /*27680*/  IMAD.WIDE R8, R2, 0x4, R220 ;  /* 0x0000000402087825 */ /* 0x002fc600078e02dc */
[----:B------:R-:W-:Y:S04]  /*27690*/  LDGSTS.E [R0+0x65400], desc[UR4][R46.64], P2 ;  /* 0x654000002e007fae */ /* 0x000fe80009121844 */
[----:B------:R-:W-:Y:S04]  /*276a0*/  LDGSTS.E [R0+0x65800], desc[UR4][R38.64], P2 ;  /* 0x6580000026007fae */ /* 0x000fe80009121844 */
[----:B------:R-:W-:Y:S01]  /*276b0*/  LDGSTS.E [R0+0x65c00], desc[UR4][R30.64], P2 ;  /* 0x65c000001e007fae */ /* 0x000fe20009121844 */
[----:B--2---:R-:W-:-:S05]  /*276c0*/  IMAD.WIDE R22, R2, 0x4, R22 ;  /* 0x0000000402167825 */ /* 0x004fca00078e0216 */
[----:B------:R1:W-:Y:S04]  /*276d0*/  STL.64 [R1+0xc58], R22 ;  /* 0x000c581601007387 */ /* 0x0003e80000100a00 */
[----:B------:R-:W-:Y:S01]  /*276e0*/  LDGSTS.E [R0+0x66000], desc[UR4][R22.64], P2 ;  /* 0x6600000016007fae */ /* 0x000fe20009121844 */
[----:B------:R-:W-:-:S04]  /*276f0*/  IMAD.WIDE R14, R2, 0x4, R14 ;  /* 0x00000004020e7825 */ /* 0x000fc800078e020e */
[C---:B------:R-:W-:Y:S01]  /*27700*/  IMAD.WIDE R234, R2.reuse, 0x4, R234 ;  /* 0x0000000402ea7825 */ /* 0x040fe200078e02ea */
[----:B------:R2:W-:Y:S03]  /*27710*/  STL.64 [R1+0xc78], R14 ;  /* 0x000c780e01007387 */ /* 0x0005e60000100a00 */
[C---:B------:R-:W-:Y:S01]  /*27720*/  IMAD.WIDE R230, R2.reuse, 0x4, R230 ;  /* 0x0000000402e67825 */ /* 0x040fe200078e02e6 */
[----:B------:R2:W-:Y:S03]  /*27730*/  STL.64 [R1+0xc98], R234 ;  /* 0x000c98ea01007387 */ /* 0x0005e60000100a00 */
[C---:B------:R-:W-:Y:S01]  /*27740*/  IMAD.WIDE R192, R2.reuse, 0x4, R72 ;  /* 0x0000000402c07825 */ /* 0x040fe200078e0248 */
[----:B------:R2:W-:Y:S03]  /*27750*/  STL.64 [R1+0xcb8], R230 ;  /* 0x000cb8e601007387 */ /* 0x0005e60000100a00 */
[C---:B------:R-:W-:Y:S01]  /*27760*/  IMAD.WIDE R184, R2.reuse, 0x4, R64 ;  /* 0x0000000402b87825 */ /* 0x040fe200078e0240 */
[----:B------:R-:W-:Y:S03]  /*27770*/  STL.64 [R1+0xcd8], R192 ;  /* 0x000cd8c001007387 */ /* 0x000fe60000100a00 */
        /* <DEDUP_REMOVED lines=11> */
[----:B------:R-:W-:Y:S04]  /*27830*/  STL.64 [R1+0xd98], R144 ;  /* 0x000d989001007387 */ /* 0x000fe80000100a00 */
[----:B------:R2:W-:Y:S04]  /*27840*/  STL.64 [R1+0xdb8], R104 ;  /* 0x000db86801007387 */ /* 0x0005e80000100a00 */
[----:B------:R2:W-:Y:S04]  /*27850*/  STL.64 [R1+0xdd8], R96 ;  /* 0x000dd86001007387 */ /* 0x0005e80000100a00 */
[----:B------:R-:W-:Y:S04]  /*27860*/  STL.64 [R1+0xdf8], R12 ;  /* 0x000df80c01007387 */ /* 0x000fe80000100a00 */
[----:B------:R-:W-:Y:S04]  /*27870*/  STL.64 [R1+0xe18], R20 ;  /* 0x000e181401007387 */ /* 0x000fe80000100a00 */
[----:B------:R-:W-:Y:S01]  /*27880*/  STL.64 [R1+0xe38], R28 ;  /* 0x000e381c01007387 */ /* 0x000fe20000100a00 */
[----:B------:R-:W-:-:S03]  /*27890*/  IMAD.WIDE R72, R2, 0x4, R100 ;  /* 0x0000000402487825 */ /* 0x000fc600078e0264 */
[----:B------:R-:W-:Y:S04]  /*278a0*/  STL.64 [R1+0xe70], R36 ;  /* 0x000e702401007387 */ /* 0x000fe80000100a00 */
[----:B------:R-:W-:Y:S04]  /*278b0*/  STL.64 [R1+0xe88], R44 ;  /* 0x000e882c01007387 */ /* 0x000fe80000100a00 */
[----:B------:R-:W-:Y:S01]  /*278c0*/  STL.64 [R1+0xea0], R52 ;  /* 0x000ea03401007387 */ /* 0x000fe20000100a00 */
[----:B------:R-:W-:-:S03]  /*278d0*/  IMAD.WIDE R64, R2, 0x4, R124 ;  /* 0x0000000402407825 */ /* 0x000fc600078e027c */
[----:B------:R-:W-:Y:S04]  /*278e0*/  STL.64 [R1+0xeb8], R60 ;  /* 0x000eb83c01007387 */ /* 0x000fe80000100a00 */
[----:B------:R-:W-:Y:S01]  /*278f0*/  STL.64 [R1+0xed0], R68 ;  /* 0x000ed04401007387 */ /* 0x000fe20000100a00 */
[----:B------:R-:W-:-:S03]  /*27900*/  IMAD.WIDE R56, R2, 0x4, R140 ;  /* 0x0000000402387825 */ /* 0x000fc600078e028c */
[----:B------:R-:W-:Y:S04]  /*27910*/  STL.64 [R1+0xee8], R76 ;  /* 0x000ee84c01007387 */ /* 0x000fe80000100a00 */
[----:B------:R2:W-:Y:S01]  /*27920*/  STL.64 [R1+0xef8], R80 ;  /* 0x000ef85001007387 */ /* 0x0005e20000100a00 */
[----:B------:R-:W-:-:S03]  /*27930*/  IMAD.WIDE R48, R2, 0x4, R156 ;  /* 0x0000000402307825 */ /* 0x000fc600078e029c */
[----:B------:R-:W-:Y:S01]  /*27940*/  STL.64 [R1+0xf08], R92 ;  /* 0x000f085c01007387 */ /* 0x000fe20000100a00 */
[----:B------:R-:W-:-:S03]  /*27950*/  IMAD.WIDE R40, R2, 0x4, R164 ;  /* 0x0000000402287825 */ /* 0x000fc600078e02a4 */
[----:B------:R2:W-:Y:S04]  /*27960*/  STL.64 [R1+0xf18], R72 ;  /* 0x000f184801007387 */ /* 0x0005e80000100a00 */
[----:B------:R-:W-:Y:S01]  /*27970*/  STL.64 [R1+0xf28], R108 ;  /* 0x000f286c01007387 */ /* 0x000fe20000100a00 */
[----:B------:R-:W-:-:S03]  /*27980*/  IMAD.WIDE R32, R2, 0x4, R180 ;  /* 0x0000000402207825 */ /* 0x000fc600078e02b4 */
[----:B------:R2:W-:Y:S04]  /*27990*/  STL.64 [R1+0xf38], R88 ;  /* 0x000f385801007387 */ /* 0x0005e80000100a00 */
[----:B------:R2:W-:Y:S01]  /*279a0*/  STL.64 [R1+0xf48], R64 ;  /* 0x000f484001007387 */ /* 0x0005e20000100a00 */
[----:B------:R-:W-:-:S03]  /*279b0*/  IMAD.WIDE R24, R2, 0x4, R196 ;  /* 0x0000000402187825 */ /* 0x000fc600078e02c4 */
[----:B------:R-:W-:Y:S01]  /*279c0*/  STL.64 [R1+0xf58], R132 ;  /* 0x000f588401007387 */ /* 0x000fe20000100a00 */
[----:B------:R-:W-:-:S03]  /*279d0*/  IMAD.WIDE R16, R2, 0x4, R204 ;  /* 0x0000000402107825 */ /* 0x000fc600078e02cc */
[----:B------:R2:W-:Y:S04]  /*279e0*/  STL.64 [R1+0xf68], R56 ;  /* 0x000f683801007387 */ /* 0x0005e80000100a00 */
[----:B------:R-:W-:Y:S04]  /*279f0*/  STL.64 [R1+0xf78], R136 ;  /* 0x000f788801007387 */ /* 0x000fe80000100a00 */
[----:B------:R2:W-:Y:S04]  /*27a00*/  STL.64 [R1+0xf80], R48 ;  /* 0x000f803001007387 */ /* 0x0005e80000100a00 */
[----:B------:R2:W-:Y:S04]  /*27a10*/  STL.64 [R1+0xf88], R40 ;  /* 0x000f882801007387 */ /* 0x0005e80000100a00 */
[----:B------:R-:W-:Y:S04]  /*27a20*/  STL.64 [R1+0xf90], R128 ;  /* 0x000f908001007387 */ /* 0x000fe80000100a00 */
[----:B------:R2:W-:Y:S04]  /*27a30*/  STL.64 [R1+0xf98], R32 ;  /* 0x000f982001007387 */ /* 0x0005e80000100a00 */
[----:B------:R-:W-:Y:S04]  /*27a40*/  STL.64 [R1+0xfa0], R120 ;  /* 0x000fa07801007387 */ /* 0x000fe80000100a00 */
[----:B------:R2:W-:Y:S04]  /*27a50*/  STL.64 [R1+0xfa8], R24 ;  /* 0x000fa81801007387 */ /* 0x0005e80000100a00 */
[----:B------:R2:W-:Y:S04]  /*27a60*/  STL.64 [R1+0xfb0], R16 ;  /* 0x000fb01001007387 */ /* 0x0005e80000100a00 */
[----:B------:R-:W2:Y:S04]  /*27a70*/  LDL.LU.64 R214, [R1+0x19e0] ;  /* 0x0019e00001d67983 */ /* 0x000ea80000300a00 */
[----:B------:R2:W-:Y:S04]  /*27a80*/  STL.64 [R1+0xfb8], R112 ;  /* 0x000fb87001007387 */ /* 0x0005e80000100a00 */
[----:B------:R-:W2:Y:S04]  /*27a90*/  LDL.LU.64 R206, [R1+0x19d8] ;  /* 0x0019d80001ce7983 */ /* 0x000ea80000300a00 */
[----:B------:R2:W-:Y:S04]  /*27aa0*/  STL.64 [R1+0xfc0], R8 ;  /* 0x000fc00801007387 */ /* 0x0005e80000100a00 */
        /* <DEDUP_REMOVED lines=14> */
[----:B------:R-:W2:Y:S04]  /*27b90*/  LDL.LU.64 R94, [R1+0x1968] ;  /* 0x00196800015e7983 */ /* 0x000ea80000300a00 */
[----:B------:R-:W-:Y:S04]  /*27ba0*/  LDGSTS.E [R0+0x66800], desc[UR4][R234.64], P2 ;  /* 0x66800000ea007fae */ /* 0x000fe80009121844 */
[----:B----4-:R-:W4:Y:S04]  /*27bb0*/  LDL.LU.64 R86, [R1+0x1960] ;  /* 0x0019600001567983 */ /* 0x010f280000300a00 */
[----:B------:R-:W-:Y:S04]  /*27bc0*/  LDGSTS.E [R0+0x66c00], desc[UR4][R230.64], P2 ;  /* 0x66c00000e6007fae */ /* 0x000fe80009121844 */
[----:B------:R-:W4:Y:S04]  /*27bd0*/  LDL.LU.64 R78, [R1+0x1958] ;  /* 0x00195800014e7983 */ /* 0x000f280000300a00 */
[----:B------:R4:W-:Y:S04]  /*27be0*/  LDGSTS.E [R0+0x67000], desc[UR4][R192.64], P2 ;  /* 0x67000000c0007fae */ /* 0x0009e80009121844 */
[----:B-----5:R-:W5:Y:S04]  /*27bf0*/  LDL.LU.64 R70, [R1+0x1950] ;  /* 0x0019500001467983 */ /* 0x020f680000300a00 */
[----:B------:R-:W-:Y:S04]  /*27c00*/  LDGSTS.E [R0+0x67400], desc[UR4][R184.64], P2 ;  /* 0x67400000b8007fae */ /* 0x000fe80009121844 */
[----:B------:R-:W5:Y:S04]  /*27c10*/  LDL.LU.64 R62, [R1+0x1948] ;  /* 0x00194800013e7983 */ /* 0x000f680000300a00 */
[----:B------:R-:W-:Y:S04]  /*27c20*/  LDGSTS.E [R0+0x67800], desc[UR4][R176.64], P2 ;  /* 0x67800000b0007fae */ /* 0x000fe80009121844 */
[----:B------:R-:W5:Y:S04]  /*27c30*/  LDL.LU.64 R54, [R1+0x1940] ;  /* 0x0019400001367983 */ /* 0x000f680000300a00 */
[----:B------:R4:W-:Y:S04]  /*27c40*/  LDGSTS.E [R0+0x67c00], desc[UR4][R168.64], P2 ;  /* 0x67c00000a8007fae */ /* 0x0009e80009121844 */
[----:B------:R-:W5:Y:S04]  /*27c50*/  LDL.LU.64 R46, [R1+0x1938] ;  /* 0x00193800012e7983 */ /* 0x000f680000300a00 */
[----:B------:R4:W-:Y:S04]  /*27c60*/  LDGSTS.E [R0+0x70000], desc[UR4][R160.64], P2 ;  /* 0x70000000a0007fae */ /* 0x0009e80009121844 */
[----:B---3--:R-:W3:Y:S04]  /*27c70*/  LDL.LU.64 R38, [R1+0x1930] ;  /* 0x0019300001267983 */ /* 0x008ee80000300a00 */
[----:B------:R4:W-:Y:S04]  /*27c80*/  LDGSTS.E [R0+0x70400], desc[UR4][R152.64], P2 ;  /* 0x7040000098007fae */ /* 0x0009e80009121844 */
[----:B------:R-:W5:Y:S04]  /*27c90*/  LDL.LU.64 R30, [R1+0x1928] ;  /* 0x00192800011e7983 */ /* 0x000f680000300a00 */
[----:B------:R4:W-:Y:S04]  /*27ca0*/  LDGSTS.E [R0+0x70800], desc[UR4][R144.64], P2 ;  /* 0x7080000090007fae */ /* 0x0009e80009121844 */
[----:B-1----:R-:W3:Y:S04]  /*27cb0*/  LDL.LU.64 R22, [R1+0x1920] ;  /* 0x0019200001167983 */ /* 0x002ee80000300a00 */
[----:B------:R-:W-:Y:S04]  /*27cc0*/  LDGSTS.E [R0+0x70c00], desc[UR4][R104.64], P2 ;  /* 0x70c0000068007fae */ /* 0x000fe80009121844 */
[----:B--2---:R-:W2:Y:S04]  /*27cd0*/  LDL.LU.64 R14, [R1+0x1918] ;  /* 0x00191800010e7983 */ /* 0x004ea80000300a00 */
[----:B------:R-:W-:Y:S04]  /*27ce0*/  LDGSTS.E [R0+0x71000], desc[UR4][R96.64], P2 ;  /* 0x7100000060007fae */ /* 0x000fe80009121844 */
[----:B------:R-:W5:Y:S04]  /*27cf0*/  LDL.LU.64 R234, [R1+0x1910] ;  /* 0x0019100001ea7983 */ /* 0x000f680000300a00 */
[----:B------:R-:W-:Y:S04]  /*27d00*/  LDGSTS.E [R0+0x71400], desc[UR4][R12.64], P2 ;  /* 0x714000000c007fae */ /* 0x000fe80009121844 */
[----:B------:R-:W-:Y:S04]  /*27d10*/  LDGSTS.E [R0+0x71800], desc[UR4][R20.64], P2 ;  /* 0x7180000014007fae */ /* 0x000fe80009121844 */
        /* <DEDUP_REMOVED lines=9> */
[----:B------:R-:W-:Y:S04]  /*27db0*/  LDGSTS.E [R0+0x73800], desc[UR4][R80.64], P2 ;  /* 0x7380000050007fae */ /* 0x000fe80009121844 */
[----:B------:R-:W5:Y:S04]  /*27dc0*/  LDL.LU.64 R96, [R1+0x900] ;  /* 0x0009000001607983 */ /* 0x000f680000300a00 */
[----:B------:R-:W-:Y:S04]  /*27dd0*/  LDGSTS.E [R0+0x73c00], desc[UR4][R92.64], P2 ;  /* 0x73c000005c007fae */ /* 0x000fe80009121844 */
[----:B------:R-:W3:Y:S04]  /*27de0*/  LDL.64 R80, [R1+0x8b8] ;  /* 0x0008b80001507983 */ /* 0x000ee80000100a00 */
[----:B------:R-:W-:Y:S04]  /*27df0*/  LDGSTS.E [R0+0x74000], desc[UR4][R72.64], P2 ;  /* 0x7400000048007fae */ /* 0x000fe80009121844 */
[----:B------:R-:W-:Y:S04]  /*27e00*/  LDGSTS.E [R0+0x74400], desc[UR4][R108.64], P2 ;  /* 0x744000006c007fae */ /* 0x000fe80009121844 */
[----:B------:R-:W-:Y:S04]  /*27e10*/  LDGSTS.E [R0+0x74800], desc[UR4][R88.64], P2 ;  /* 0x7480000058007fae */ /* 0x000fe80009121844 */
[----:B------:R-:W5:Y:S04]  /*27e20*/  LDL.LU.64 R72, [R1+0x808] ;  /* 0x0008080001487983 */ /* 0x000f680000300a00 */
[----:B------:R-:W-:Y:S04]  /*27e30*/  LDGSTS.E [R0+0x74c00], desc[UR4][R64.64], P2 ;  /* 0x74c0000040007fae */ /* 0x000fe80009121844 */
[----:B------:R-:W5:Y:S04]  /*27e40*/  LDL.LU.64 R88, [R1+0x738] ;  /* 0x0007380001587983 */ /* 0x000f680000300a00 */
[----:B------:R-:W-:Y:S04]  /*27e50*/  LDGSTS.E [R0+0x75000], desc[UR4][R132.64], P2 ;  /* 0x7500000084007fae */ /* 0x000fe80009121844 */
[----:B------:R-:W5:Y:S04]  /*27e60*/  LDL.LU.64 R64, [R1+0x728] ;  /* 0x0007280001407983 */ /* 0x000f680000300a00 */
[----:B------:R-:W-:Y:S04]  /*27e70*/  LDGSTS.E [R0+0x75400], desc[UR4][R56.64], P2 ;  /* 0x7540000038007fae */ /* 0x000fe80009121844 */
[----:B------:R1:W-:Y:S04]  /*27e80*/  LDGSTS.E [R0+0x75800], desc[UR4][R136.64], P2 ;  /* 0x7580000088007fae */ /* 0x0003e80009121844 */
[----:B------:R-:W-:Y:S04]  /*27e90*/  LDGSTS.E [R0+0x75c00], desc[UR4][R48.64], P2 ;  /* 0x75c0000030007fae */ /* 0x000fe80009121844 */
[----:B------:R-:W1:Y:S04]  /*27ea0*/  LDL.LU.64 R56, [R1+0x6f8] ;  /* 0x0006f80001387983 */ /* 0x000e680000300a00 */
[----:B------:R-:W-:Y:S04]  /*27eb0*/  LDGSTS.E [R0+0x76000], desc[UR4][R40.64], P2 ;  /* 0x7600000028007fae */ /* 0x000fe80009121844 */
[----:B------:R-:W5:Y:S04]  /*27ec0*/  LDL.64 R48, [R1+0x6e0] ;  /* 0x0006e00001307983 */ /* 0x000f680000100a00 */
[----:B------:R1:W-:Y:S04]  /*27ed0*/  LDGSTS.E [R0+0x76400], desc[UR4][R128.64], P2 ;  /* 0x7640000080007fae */ /* 0x0003e80009121844 */
[----:B------:R-:W5:Y:S04]  /*27ee0*/  LDL.64 R40, [R1+0x6c0] ;  /* 0x0006c00001287983 */ /* 0x000f680000100a00 */
[----:B------:R-:W-:Y:S04]  /*27ef0*/  LDGSTS.E [R0+0x76800], desc[UR4][R32.64], P2 ;  /* 0x7680000020007fae */ /* 0x000fe80009121844 */
[----:B------:R1:W-:Y:S04]  /*27f00*/  LDGSTS.E [R0+0x76c00], desc[UR4][R120.64], P2 ;  /* 0x76c0000078007fae */ /* 0x0003e80009121844 */
[----:B------:R-:W-:Y:S04]  /*27f10*/  LDGSTS.E [R0+0x77000], desc[UR4][R24.64], P2 ;  /* 0x7700000018007fae */ /* 0x000fe80009121844 */
[----:B------:R-:W5:Y:S04]  /*27f20*/  LDL.LU.64 R32, [R1+0x5f0] ;  /* 0x0005f00001207983 */ /* 0x000f680000300a00 */
[----:B------:R-:W-:Y:S04]  /*27f30*/  LDGSTS.E [R0+0x77400], desc[UR4][R16.64], P2 ;  /* 0x7740000010007fae */ /* 0x000fe80009121844 */
[----:B------:R-:W5:Y:S04]  /*27f40*/  LDL.LU.64 R24, [R1+0x5d0] ;  /* 0x0005d00001187983 */ /* 0x000f680000300a00 */
[----:B------:R1:W-:Y:S04]  /*27f50*/  LDGSTS.E [R0+0x77800], desc[UR4][R112.64], P2 ;  /* 0x7780000070007fae */ /* 0x0003e80009121844 */
[----:B------:R-:W5:Y:S04]  /*27f60*/  LDL.LU.64 R16, [R1+0x5a0] ;  /* 0x0005a00001107983 */ /* 0x000f680000300a00 */
[----:B------:R1:W-:Y:S01]  /*27f70*/  LDGSTS.E [R0+0x77c00], desc[UR4][R8.64], P2 ;  /* 0x77c0000008007fae */ /* 0x0003e20009121844 */
[----:B----4-:R-:W-:-:S03]  /*27f80*/  IMAD.WIDE R192, R2, 0x4, R230 ;  /* 0x0000000402c07825 */ /* 0x010fc600078e02e6 */
[----:B------:R-:W4:Y:S01]  /*27f90*/  LDL.LU.64 R230, [R1+0x580] ;  /* 0x0005800001e67983 */ /* 0x000f220000300a00 */
[----:B--2---:R-:W-:-:S03]  /*27fa0*/  IMAD.WIDE R14, R2, 0x4, R14 ;  /* 0x00000004020e7825 */ /* 0x004fc600078e020e */
[----:B------:R-:W-:Y:S01]  /*27fb0*/  LDGSTS.E [R3+0x60100], desc[UR4][R192.64], P2 ;  /* 0x60100000c0037fae */ /* 0x000fe20009121844 */
[----:B---3--:R-:W-:-:S03]  /*27fc0*/  IMAD.WIDE R168, R2, 0x4, R80 ;  /* 0x0000000402a87825 */ /* 0x008fc600078e0250 */
[----:B------:R-:W2:Y:S04]  /*27fd0*/  LDL.LU.64 R80, [R1+0x560] ;  /* 0x0005600001507983 */ /* 0x000ea80000300a00 */
[----:B------:R3:W-:Y:S01]  /*27fe0*/  STL.64 [R1+0x718], R192 ;  /* 0x000718c001007387 */ /* 0x0007e20000100a00 */
[----:B-----5:R-:W-:-:S03]  /*27ff0*/  IMAD.WIDE R160, R2, 0x4, R72 ;  /* 0x0000000402a07825 */ /* 0x020fc600078e0248 */
[----:B------:R-:W5:Y:S01]  /*28000*/  LDL.LU.64 R72, [R1+0x530] ;  /* 0x0005300001487983 */ /* 0x000f620000300a00 */
[----:B------:R-:W-:-:S04]  /*28010*/  IMAD.WIDE R184, R2, 0x4, R104 ;  /* 0x0000000402b87825 */ /* 0x000fc800078e0268 */
[C---:B------:R-:W-:Y:S01]  /*28020*/  IMAD.WIDE R176, R2.reuse, 0x4, R96 ;  /* 0x0000000402b07825 */ /* 0x040fe200078e0260 */
[----:B------:R3:W-:Y:S03]  /*28030*/  STL.64 [R1+0x730], R184 ;  /* 0x000730b801007387 */ /* 0x0007e60000100a00 */
[C---:B------:R-:W-:Y:S01]  /*28040*/  IMAD.WIDE R152, R2.reuse, 0x4, R88 ;  /* 0x0000000402987825 */ /* 0x040fe200078e0258 */
[----:B------:R3:W-:Y:S03]  /*28050*/  STL.64 [R1+0x7a8], R176 ;  /* 0x0007a8b001007387 */ /* 0x0007e60000100a00 */
[C---:B------:R-:W-:Y:S01]  /*28060*/  IMAD.WIDE R144, R2.reuse, 0x4, R64 ;  /* 0x0000000402907825 */ /* 0x040fe200078e0240 */
[----:B------:R-:W-:Y:S04]  /*28070*/  LDGSTS.E [R3+0x60500], desc[UR4][R184.64], P2 ;  /* 0x60500000b8037fae */ /* 0x000fe80009121844 */
[----:B------:R-:W3:Y:S04]  /*28080*/  LDL.LU.64 R64, [R1+0x4e8] ;  /* 0x0004e80001407983 */ /* 0x000ee80000300a00 */
[----:B------:R3:W-:Y:S01]  /*28090*/  STL.64 [R1+0x828], R168 ;  /* 0x000828a801007387 */ /* 0x0007e20000100a00 */
[----:B------:R-:W-:-:S03]  /*280a0*/  IMAD.WIDE R22, R2, 0x4, R22 ;  /* 0x0000000402167825 */ /* 0x000fc600078e0216 */
[----:B------:R-:W-:Y:S01]  /*280b0*/  LDGSTS.E [R3+0x60900], desc[UR4][R176.64], P2 ;  /* 0x60900000b0037fae */ /* 0x000fe20009121844 */
[----:B-1----:R-:W-:-:S03]  /*280c0*/  IMAD.WIDE R136, R2, 0x4, R56 ;  /* 0x0000000402887825 */ /* 0x002fc600078e0238 */
[----:B------:R-:W-:Y:S04]  /*280d0*/  LDGSTS.E [R3+0x60d00], desc[UR4][R168.64], P2 ;  /* 0x60d00000a8037fae */ /* 0x000fe80009121844 */
[----:B------:R-:W3:Y:S01]  /*280e0*/  LDL.LU.64 R56, [R1+0x4c0] ;  /* 0x0004c00001387983 */ /* 0x000ee20000300a00 */
[----:B------:R-:W-:-:S03]  /*280f0*/  IMAD.WIDE R128, R2, 0x4, R48 ;  /* 0x0000000402807825 */ /* 0x000fc600078e0230 */
[----:B------:R1:W-:Y:S04]  /*28100*/  STL.64 [R1+0x860], R160 ;  /* 0x000860a001007387 */ /* 0x0003e80000100a00 */
[----:B------:R1:W-:Y:S01]  /*28110*/  STL.64 [R1+0x898], R152 ;  /* 0x0008989801007387 */ /* 0x0003e20000100a00 */
[----:B------:R-:W-:-:S03]  /*28120*/  IMAD.WIDE R120, R2, 0x4, R40 ;  /* 0x0000000402787825 */ /* 0x000fc600078e0228 */
[----:B------:R-:W3:Y:S04]  /*28130*/  LDL.LU.64 R48, [R1+0x4a0] ;  /* 0x0004a00001307983 */ /* 0x000ee80000300a00 */
[----:B------:R1:W-:Y:S04]  /*28140*/  STL.64 [R1+0x8d8], R144 ;  /* 0x0008d89001007387 */ /* 0x0003e80000100a00 */
[----:B------:R-:W3:Y:S04]  /*28150*/  LDL.LU.64 R40, [R1+0x488] ;  /* 0x0004880001287983 */ /* 0x000ee80000300a00 */
[----:B------:R1:W-:Y:S01]  /*28160*/  STL.64 [R1+0x900], R136 ;  /* 0x0009008801007387 */ /* 0x0003e20000100a00 */
[----:B------:R-:W-:-:S03]  /*28170*/  IMAD.WIDE R112, R2, 0x4, R32 ;  /* 0x0000000402707825 */ /* 0x000fc600078e0220 */
[----:B------:R1:W-:Y:S04]  /*28180*/  STL.64 [R1+0x928], R128 ;  /* 0x0009288001007387 */ /* 0x0003e80000100a00 */
[----:B------:R-:W3:Y:S01]  /*28190*/  LDL.LU.64 R32, [R1+0x470] ;  /* 0x0004700001207983 */ /* 0x000ee20000300a00 */
[----:B------:R-:W-:-:S03]  /*281a0*/  IMAD.WIDE R104, R2, 0x4, R24 ;  /* 0x0000000402687825 */ /* 0x000fc600078e0218 */
[----:B------:R-:W-:Y:S04]  /*281b0*/  LDGSTS.E [R3+0x61100], desc[UR4][R160.64], P2 ;  /* 0x61100000a0037fae */ /* 0x000fe80009121844 */
[----:B------:R-:W3:Y:S01]  /*281c0*/  LDL.LU.64 R24, [R1+0x450] ;  /* 0x0004500001187983 */ /* 0x000ee20000300a00 */
[----:B------:R-:W-:-:S03]  /*281d0*/  IMAD.WIDE R96, R2, 0x4, R16 ;  /* 0x0000000402607825 */ /* 0x000fc600078e0210 */
[----:B------:R1:W-:Y:S04]  /*281e0*/  STL.64 [R1+0x948], R120 ;  /* 0x0009487801007387 */ /* 0x0003e80000100a00 */
[----:B------:R-:W3:Y:S01]  /*281f0*/  LDL.LU.64 R16, [R1+0x438] ;  /* 0x0004380001107983 */ /* 0x000ee20000300a00 */
        /* <DEDUP_REMOVED lines=16> */
[----:B----4-:R-:W-:-:S03]  /*28300*/  IMAD.WIDE R88, R2, 0x4, R230 ;  /* 0x0000000402587825 */ /* 0x010fc600078e02e6 */
[----:B------:R-:W4:Y:S04]  /*28310*/  LDL.LU.64 R230, [R1+0x418] ;  /* 0x0004180001e67983 */ /* 0x000f280000300a00 */
[----:B------:R1:W-:Y:S04]  /*28320*/  STL.64 [R1+0x978], R112 ;  /* 0x0009787001007387 */ /* 0x0003e80000100a00 */
[----:B------:R-:W4:Y:S04]  /*28330*/  LDL.LU.64 R238, [R1+0x3f8] ;  /* 0x0003f80001ee7983 */ /* 0x000f280000300a00 */
        /* <DEDUP_REMOVED lines=8> */
[----:B------:R-:W4:Y:S01]  /*283c0*/  LDL.LU.64 R44, [R1+0x150] ;  /* 0x00015000012c7983 */ /* 0x000f220000300a00 */
[----:B--2---:R-:W-:-:S03]  /*283d0*/  IMAD.WIDE R80, R2, 0x4, R80 ;  /* 0x0000000402507825 */ /* 0x004fc600078e0250 */
[----:B------:R-:W2:Y:S04]  /*283e0*/  LDL.LU.64 R36, [R1+0x110] ;  /* 0x0001100001247983 */ /* 0x000ea80000300a00 */
[----:B------:R1:W-:Y:S04]  /*283f0*/  STL.64 [R1+0x9f0], R80 ;  /* 0x0009f05001007387 */ /* 0x0003e80000100a00 */
[----:B------:R-:W2:Y:S04]  /*28400*/  LDL.LU.64 R28, [R1+0xd0] ;  /* 0x0000d000011c7983 */ /* 0x000ea80000300a00 */
[----:B------:R-:W2:Y:S01]  /*28410*/  LDL.LU.64 R20, [R1+0x90] ;  /* 0x0000900001147983 */ /* 0x000ea20000300a00 */
[----:B-----5:R-:W-:-:S03]  /*28420*/  IMAD.WIDE R72, R2, 0x4, R72 ;  /* 0x0000000402487825 */ /* 0x020fc600078e0248 */
[----:B------:R-:W-:Y:S04]  /*28430*/  LDGSTS.E [R3+0x63500], desc[UR4][R88.64], P2 ;  /* 0x6350000058037fae */ /* 0x000fe80009121844 */
[----:B------:R5:W-:Y:S04]  /*28440*/  STL.64 [R1+0xa10], R72 ;  /* 0x000a104801007387 */ /* 0x000be80000100a00 */
[----:B------:R-:W5:Y:S04]  /*28450*/  LDL.LU.64 R12, [R1+0x50] ;  /* 0x00005000010c7983 */ /* 0x000f680000300a00 */
[----:B------:R-:W5:Y:S01]  /*28460*/  LDL.LU.64 R8, [R1+0x10] ;  /* 0x0000100001087983 */ /* 0x000f620000300a00 */
[----:B------:R-:W-:-:S03]  /*28470*/  IMAD.WIDE R134, R2, 0x4, R134 ;  /* 0x0000000402867825 */ /* 0x000fc600078e0286 */
[----:B------:R-:W-:Y:S01]  /*28480*/  LDGSTS.E [R3+0x63900], desc[UR4][R80.64], P2 ;  /* 0x6390000050037fae */ /* 0x000fe20009121844 */
[----:B---3--:R-:W-:-:S03]  /*28490*/  IMAD.WIDE R64, R2, 0x4, R64 ;  /* 0x0000000402407825 */ /* 0x008fc600078e0240 */
[----:B------:R-:W-:Y:S04]  /*284a0*/  LDGSTS.E [R3+0x63d00], desc[UR4][R72.64], P2 ;  /* 0x63d0000048037fae */ /* 0x000fe80009121844 */
[----:B------:R3:W-:Y:S01]  /*284b0*/  STL.64 [R1+0xa30], R64 ;  /* 0x000a304001007387 */ /* 0x0007e20000100a00 */
[----:B------:R-:W-:-:S03]  /*284c0*/  IMAD.WIDE R140, R2, 0x4, R150 ;  /* 0x00000004028c7825 */ /* 0x000fc600078e0296 */
[----:B------:R-:W-:Y:S01]  /*284d0*/  LDGSTS.E [R3+0x64100], desc[UR4][R64.64], P2 ;  /* 0x6410000040037fae */ /* 0x000fe20009121844 */
[----:B------:R-:W-:-:S05]  /*284e0*/  IMAD.WIDE R56, R2, 0x4, R56 ;  /* 0x0000000402387825 */ /* 0x000fca00078e0238 */
[----:B------:R3:W-:Y:S01]  /*284f0*/  STL.64 [R1+0xa50], R56 ;  /* 0x000a503801007387 */ /* 0x0007e20000100a00 */
[----:B------:R-:W-:-:S03]  /*28500*/  IMAD.WIDE R132, R2, 0x4, R166 ;  /* 0x0000000402847825 */ /* 0x000fc600078e02a6 */
[----:B------:R-:W-:Y:S01]  /*28510*/  LDGSTS.E [R3+0x64500], desc[UR4][R56.64], P2 ;  /* 0x6450000038037fae */ /* 0x000fe20009121844 */
[----:B------:R-:W-:-:S04]  /*28520*/  IMAD.WIDE R48, R2, 0x4, R48 ;  /* 0x0000000402307825 */ /* 0x000fc800078e0230 */
[C---:B------:R-:W-:Y:S01]  /*28530*/  IMAD.WIDE R40, R2.reuse, 0x4, R40 ;  /* 0x0000000402287825 */ /* 0x040fe200078e0228 */
[----:B------:R3:W-:Y:S04]  /*28540*/  STL.64 [R1+0xa70], R48 ;  /* 0x000a703001007387 */ /* 0x0007e80000100a00 */
[----:B------:R3:W-:Y:S01]  /*28550*/  STL.64 [R1+0xa90], R40 ;  /* 0x000a902801007387 */ /* 0x0007e20000100a00 */
[----:B------:R-:W-:-:S03]  /*28560*/  IMAD.WIDE R124, R2, 0x4, R174 ;  /* 0x00000004027c7825 */ /* 0x000fc600078e02ae */
[----:B------:R-:W-:Y:S01]  /*28570*/  LDGSTS.E [R3+0x64900], desc[UR4][R48.64], P2 ;  /* 0x6490000030037fae */ /* 0x000fe20009121844 */
[----:B------:R-:W-:-:S03]  /*28580*/  IMAD.WIDE R32, R2, 0x4, R32 ;  /* 0x0000000402207825 */ /* 0x000fc600078e0220 */
[----:B------:R-:W-:Y:S01]  /*28590*/  LDGSTS.E [R3+0x64d00], desc[UR4][R40.64], P2 ;  /* 0x64d0000028037fae */ /* 0x000fe20009121844 */
[----:B------:R-:W-:-:S03]  /*285a0*/  IMAD.WIDE R24, R2, 0x4, R24 ;  /* 0x0000000402187825 */ /* 0x000fc600078e0218 */
[----:B------:R3:W-:Y:S01]  /*285b0*/  STL.64 [R1+0xab0], R32 ;  /* 0x000ab02001007387 */ /* 0x0007e20000100a00 */
[----:B------:R-:W-:-:S03]  /*285c0*/  IMAD.WIDE R16, R2, 0x4, R16 ;  /* 0x0000000402107825 */ /* 0x000fc600078e0210 */
        /* <DEDUP_REMOVED lines=8> */
[----:B----4-:R-:W-:-:S04]  /*28650*/  IMAD.WIDE R230, R2, 0x4, R230 ;  /* 0x0000000402e67825 */ /* 0x010fc800078e02e6 */
        /* <DEDUP_REMOVED lines=14> */
[C---:B--2---:R-:W-:Y:S01]  /*28740*/  IMAD.WIDE R172, R2.reuse, 0x4, R36 ;  /* 0x0000000402ac7825 */ /* 0x044fe200078e0224 */
[----:B------:R-:W-:Y:S03]  /*28750*/  STL.64 [R1+0xbf0], R180 ;  /* 0x000bf0b401007387 */ /* 0x000fe60000100a00 */
[----:B------:R-:W-:-:S04]  /*28760*/  IMAD.WIDE R84, R2, 0x4, R234 ;  /* 0x0000000402547825 */ /* 0x000fc800078e02ea */
[C---:B------:R-:W-:Y:S01]  /*28770*/  IMAD.WIDE R164, R2.reuse, 0x4, R28 ;  /* 0x0000000402a47825 */ /* 0x040fe200078e021c */
[----:B------:R-:W-:Y:S03]  /*28780*/  STL.64 [R1+0xc10], R172 ;  /* 0x000c10ac01007387 */ /* 0x000fe60000100a00 */
[C---:B------:R-:W-:Y:S01]  /*28790*/  IMAD.WIDE R156, R2.reuse, 0x4, R20 ;  /* 0x00000004029c7825 */ /* 0x040fe200078e0214 */
[----:B------:R-:W-:Y:S04]  /*287a0*/  STL.64 [R1+0xc30], R164 ;  /* 0x000c30a401007387 */ /* 0x000fe80000100a00 */
[----:B------:R-:W-:Y:S01]  /*287b0*/  STL.64 [R1+0xc50], R156 ;  /* 0x000c509c01007387 */ /* 0x000fe20000100a00 */
[----:B-----5:R-:W-:-:S03]  /*287c0*/  IMAD.WIDE R148, R2, 0x4, R12 ;  /* 0x0000000402947825 */ /* 0x020fc600078e020c */
[----:B------:R-:W-:Y:S01]  /*287d0*/  LDGSTS.E [R3+0x65d00], desc[UR4][R230.64], P2 ;  /* 0x65d00000e6037fae */ /* 0x000fe20009121844 */
[----:B------:R-:W-:-:S03]  /*287e0*/  IMAD.WIDE R92, R2, 0x4, R8 ;  /* 0x00000004025c7825 */ /* 0x000fc600078e0208 */
[----:B------:R-:W-:Y:S04]  /*287f0*/  STL.64 [R1+0xc70], R148 ;  /* 0x000c709401007387 */ /* 0x000fe80000100a00 */
[----:B------:R-:W-:Y:S04]  /*28800*/  STL.64 [R1+0xc90], R92 ;  /* 0x000c905c01007387 */ /* 0x000fe80000100a00 */
[----:B------:R-:W-:Y:S01]  /*28810*/  STL.64 [R1+0xcb0], R84 ;  /* 0x000cb05401007387 */ /* 0x000fe20000100a00 */
[----:B------:R-:W-:-:S03]  /*28820*/  IMAD.WIDE R44, R2, 0x4, R78 ;  /* 0x00000004022c7825 */ /* 0x000fc600078e024e */
[----:B------:R-:W-:Y:S01]  /*28830*/  STL.64 [R1+0xcd0], R14 ;  /* 0x000cd00e01007387 */ /* 0x000fe20000100a00 */
[----:B------:R-:W-:-:S03]  /*28840*/  IMAD.WIDE R36, R2, 0x4, R86 ;  /* 0x0000000402247825 */ /* 0x000fc600078e0256 */
[----:B------:R-:W-:Y:S04]  /*28850*/  STL.64 [R1+0xcf0], R22 ;  /* 0x000cf01601007387 */ /* 0x000fe80000100a00 */
        /* <DEDUP_REMOVED lines=10> */
[----:B------:R2:W-:Y:S04]  /*28900*/  STL.64 [R1+0xdd0], R44 ;  /* 0x000dd02c01007387 */ /* 0x0005e80000100a00 */
[----:B------:R5:W-:Y:S01]  /*28910*/  STL.64 [R1+0xdf0], R36 ;  /* 0x000df02401007387 */ /* 0x000be20000100a00 */
[----:B------:R-:W-:-:S03]  /*28920*/  IMAD.WIDE R68, R2, 0x4, R158 ;  /* 0x0000000402447825 */ /* 0x000fc600078e029e */
[----:B------:R-:W-:Y:S04]  /*28930*/  STL.64 [R1+0xe10], R94 ;  /* 0x000e105e01007387 */ /* 0x000fe80000100a00 */
[----:B------:R5:W-:Y:S04]  /*28940*/  STL.64 [R1+0xe30], R28 ;  /* 0x000e301c01007387 */ /* 0x000be80000100a00 */
[----:B------:R-:W-:Y:S01]  /*28950*/  STL.64 [R1+0xe68], R110 ;  /* 0x000e686e01007387 */ /* 0x000fe20000100a00 */
[----:B------:R-:W-:-:S03]  /*28960*/  IMAD.WIDE R8, R2, 0x4, R182 ;  /* 0x0000000402087825 */ /* 0x000fc600078e02b6 */
[----:B------:R5:W-:Y:S04]  /*28970*/  STL.64 [R1+0xe80], R76 ;  /* 0x000e804c01007387 */ /* 0x000be80000100a00 */
[----:B------:R5:W-:Y:S01]  /*28980*/  STL.64 [R1+0xe98], R20 ;  /* 0x000e981401007387 */ /* 0x000be20000100a00 */
[----:B------:R-:W-:-:S03]  /*28990*/  IMAD.WIDE R60, R2, 0x4, R198 ;  /* 0x00000004023c7825 */ /* 0x000fc600078e02c6 */
[----:B------:R-:W-:Y:S04]  /*289a0*/  STL.64 [R1+0xeb0], R134 ;  /* 0x000eb08601007387 */ /* 0x000fe80000100a00 */
[----:B------:R5:W-:Y:S01]  /*289b0*/  STL.64 [R1+0xec8], R12 ;  /* 0x000ec80c01007387 */ /* 0x000be20000100a00 */
[----:B------:R-:W-:-:S03]  /*289c0*/  IMAD.WIDE R52, R2, 0x4, R206 ;  /* 0x0000000402347825 */ /* 0x000fc600078e02ce */
[----:B------:R-:W-:Y:S04]  /*289d0*/  STL.64 [R1+0xee0], R140 ;  /* 0x000ee08c01007387 */ /* 0x000fe80000100a00 */
[----:B------:R5:W-:Y:S04]  /*289e0*/  STL.64 [R1+0xef0], R68 ;  /* 0x000ef04401007387 */ /* 0x000be80000100a00 */
[----:B------:R-:W-:Y:S04]  /*289f0*/  STL.64 [R1+0xf00], R132 ;  /* 0x000f008401007387 */ /* 0x000fe80000100a00 */
[----:B------:R-:W-:Y:S04]  /*28a00*/  STL.64 [R1+0xf10], R124 ;  /* 0x000f107c01007387 */ /* 0x000fe80000100a00 */
[----:B------:R5:W-:Y:S04]  /*28a10*/  STL.64 [R1+0xf20], R8 ;  /* 0x000f200801007387 */ /* 0x000be80000100a00 */
[----:B------:R-:W-:Y:S04]  /*28a20*/  STL.64 [R1+0xf30], R116 ;  /* 0x000f307401007387 */ /* 0x000fe80000100a00 */
[----:B------:R5:W-:Y:S04]  /*28a30*/  STL.64 [R1+0xf40], R60 ;  /* 0x000f403c01007387 */ /* 0x000be80000100a00 */
[----:B------:R-:W5:Y:S04]  /*28a40*/  LDL.LU.64 R192, [R1+0x1908] ;  /* 0x0019080001c07983 */ /* 0x000f680000300a00 */
[----:B------:R5:W-:Y:S04]  /*28a50*/  STL.64 [R1+0xf50], R52 ;  /* 0x000f503401007387 */ /* 0x000be80000100a00 */
[----:B------:R-:W5:Y:S04]  /*28a60*/  LDL.LU.64 R184, [R1+0x1900] ;  /* 0x0019000001b87983 */ /* 0x000f680000300a00 */
[----:B------:R5:W-:Y:S04]  /*28a70*/  STL.64 [R1+0xf60], R108 ;  /* 0x000f606c01007387 */ /* 0x000be80000100a00 */
[----:B------:R-:W5:Y:S04]  /*28a80*/  LDL.LU.64 R176, [R1+0x18f8] ;  /* 0x0018f80001b07983 */ /* 0x000f680000300a00 */
[----:B------:R5:W-:Y:S04]  /*28a90*/  STL.64 [R1+0xf70], R100 ;  /* 0x000f706401007387 */ /* 0x000be80000100a00 */
[----:B------:R-:W-:Y:S04]  /*28aa0*/  LDGSTS.E [R3+0x66100], desc[UR4][R238.64], P2 ;  /* 0x66100000ee037fae */ /* 0x000fe80009121844 */
[----:B------:R-:W5:Y:S04]  /*28ab0*/  LDL.LU.64 R168, [R1+0x18f0] ;  /* 0x0018f00001a87983 */ /* 0x000f680000300a00 */
[----:B------:R5:W-:Y:S04]  /*28ac0*/  LDGSTS.E [R3+0x66500], desc[UR4][R220.64], P2 ;  /* 0x66500000dc037fae */ /* 0x000be80009121844 */
[----:B-1----:R-:W5:Y:S04]  /*28ad0*/  LDL.LU.64 R160, [R1+0x18e8] ;  /* 0x0018e80001a07983 */ /* 0x002f680000300a00 */
[----:B------:R1:W-:Y:S04]  /*28ae0*/  LDGSTS.E [R3+0x66900], desc[UR4][R212.64], P2 ;  /* 0x66900000d4037fae */ /* 0x0003e80009121844 */
[----:B------:R-:W5:Y:S04]  /*28af0*/  LDL.LU.64 R152, [R1+0x18e0] ;  /* 0x0018e00001987983 */ /* 0x000f680000300a00 */
        /* <DEDUP_REMOVED lines=16> */
[----:B------:R-:W-:Y:S04]  /*28c00*/  LDGSTS.E [R3+0x70d00], desc[UR4][R92.64], P2 ;  /* 0x70d000005c037fae */ /* 0x000fe80009121844 */
[----:B------:R-:W5:Y:S04]  /*28c10*/  LDL.LU.64 R80, [R1+0x1898] ;  /* 0x0018980001507983 */ /* 0x000f680000300a00 */
[----:B------:R-:W-:Y:S04]  /*28c20*/  LDGSTS.E [R3+0x71100], desc[UR4][R84.64], P2 ;  /* 0x7110000054037fae */ /* 0x000fe80009121844 */
[----:B------:R-:W5:Y:S04]  /*28c30*/  LDL.LU.64 R72, [R1+0x1890] ;  /* 0x0018900001487983 */ /* 0x000f680000300a00 */
[----:B------:R-:W-:Y:S04]  /*28c40*/  LDGSTS.E [R3+0x71500], desc[UR4][R14.64], P2 ;  /* 0x715000000e037fae */ /* 0x000fe80009121844 */
[----:B---3--:R-:W3:Y:S04]  /*28c50*/  LDL.LU.64 R64, [R1+0x1888] ;  /* 0x0018880001407983 */ /* 0x008ee80000300a00 */
[----:B------:R-:W-:Y:S04]  /*28c60*/  LDGSTS.E [R3+0x71900], desc[UR4][R22.64], P2 ;  /* 0x7190000016037fae */ /* 0x000fe80009121844 */
[----:B------:R-:W3:Y:S04]  /*28c70*/  LDL.LU.64 R56, [R1+0x1880] ;  /* 0x0018800001387983 */ /* 0x000ee80000300a00 */
        /* <DEDUP_REMOVED lines=11> */
[----:B----4-:R-:W4:Y:S04]  /*28d30*/  LDL.LU.64 R230, [R1+0x1850] ;  /* 0x0018500001e67983 */ /* 0x010f280000300a00 */
[----:B------:R-:W-:Y:S04]  /*28d40*/  LDGSTS.E [R3+0x73500], desc[UR4][R44.64], P2 ;  /* 0x735000002c037fae */ /* 0x000fe80009121844 */
[----:B------:R-:W-:Y:S04]  /*28d50*/  LDGSTS.E [R3+0x73900], desc[UR4][R36.64], P2 ;  /* 0x7390000024037fae */ /* 0x000fe80009121844 */
[----:B------:R-:W-:Y:S04]  /*28d60*/  LDGSTS.E [R3+0x73d00], desc[UR4][R94.64], P2 ;  /* 0x73d000005e037fae */ /* 0x000fe80009121844 */
[----:B--2---:R-:W2:Y:S04]  /*28d70*/  LDL.LU.64 R44, [R1+0x9e0] ;  /* 0x0009e000012c7983 */ /* 0x004ea80000300a00 */
[----:B------:R-:W3:Y:S04]  /*28d80*/  LDL.LU.64 R92, [R1+0x9c0] ;  /* 0x0009c000015c7983 */ /* 0x000ee80000300a00 */
[----:B------:R-:W4:Y:S04]  /*28d90*/  LDL.LU.64 R84, [R1+0x9a8] ;  /* 0x0009a80001547983 */ /* 0x000f280000300a00 */
[----:B-----5:R-:W5:Y:S04]  /*28da0*/  LDL.LU.64 R36, [R1+0x988] ;  /* 0x0009880001247983 */ /* 0x020f680000300a00 */
[----:B------:R-:W-:Y:S04]  /*28db0*/  LDGSTS.E [R3+0x74100], desc[UR4][R28.64], P2 ;  /* 0x741000001c037fae */ /* 0x000fe80009121844 */
[----:B------:R-:W-:Y:S04]  /*28dc0*/  LDGSTS.E [R3+0x74500], desc[UR4][R110.64], P2 ;  /* 0x745000006e037fae */ /* 0x000fe80009121844 */
[----:B------:R-:W-:Y:S04]  /*28dd0*/  LDGSTS.E [R3+0x74900], desc[UR4][R76.64], P2 ;  /* 0x749000004c037fae */ /* 0x000fe80009121844 */
[----:B------:R-:W1:Y:S04]  /*28de0*/  LDL.LU.64 R28, [R1+0x970] ;  /* 0x00097000011c7983 */ /* 0x000e680000300a00 */
[----:B------:R-:W-:Y:S04]  /*28df0*/  LDGSTS.E [R3+0x74d00], desc[UR4][R20.64], P2 ;  /* 0x74d0000014037fae */ /* 0x000fe80009121844 */
[----:B------:R-:W5:Y:S04]  /*28e00*/  LDL.LU.64 R76, [R1+0x958] ;  /* 0x00095800014c7983 */ /* 0x000f680000300a00 */
[----:B------:R-:W-:Y:S04]  /*28e10*/  LDGSTS.E [R3+0x75100], desc[UR4][R134.64], P2 ;  /* 0x7510000086037fae */ /* 0x000fe80009121844 */
[----:B------:R-:W5:Y:S04]  /*28e20*/  LDL.64 R20, [R1+0x950] ;  /* 0x0009500001147983 */ /* 0x000f680000100a00 */
[----:B------:R-:W-:Y:S04]  /*28e30*/  LDGSTS.E [R3+0x75500], desc[UR4][R12.64], P2 ;  /* 0x755000000c037fae */ /* 0x000fe80009121844 */
[----:B------:R1:W-:Y:S04]  /*28e40*/  LDGSTS.E [R3+0x75900], desc[UR4][R140.64], P2 ;  /* 0x759000008c037fae */ /* 0x0003e80009121844 */
[----:B------:R-:W-:Y:S04]  /*28e50*/  LDGSTS.E [R3+0x75d00], desc[UR4][R68.64], P2 ;  /* 0x75d0000044037fae */ /* 0x000fe80009121844 */
[----:B------:R-:W5:Y:S04]  /*28e60*/  LDL.LU.64 R12, [R1+0x938] ;  /* 0x00093800010c7983 */ /* 0x000f680000300a00 */
[----:B------:R1:W-:Y:S04]  /*28e70*/  LDGSTS.E [R3+0x76100], desc[UR4][R132.64], P2 ;  /* 0x7610000084037fae */ /* 0x0003e80009121844 */
[----:B------:R-:W5:Y:S04]  /*28e80*/  LDL.LU.64 R68, [R1+0x918] ;  /* 0x0009180001447983 */ /* 0x000f680000300a00 */
[----:B------:R-:W5:Y:S04]  /*28e90*/  LDL.64 R238, [R1+0x7c0] ;  /* 0x0007c00001ee7983 */ /* 0x000f680000100a00 */
[----:B------:R1:W-:Y:S04]  /*28ea0*/  LDGSTS.E [R3+0x76500], desc[UR4][R124.64], P2 ;  /* 0x765000007c037fae */ /* 0x0003e80009121844 */
[----:B------:R-:W-:Y:S04]  /*28eb0*/  LDGSTS.E [R3+0x76900], desc[UR4][R8.64], P2 ;  /* 0x7690000008037fae */ /* 0x000fe80009121844 */
[----:B------:R1:W-:Y:S04]  /*28ec0*/  LDGSTS.E [R3+0x76d00], desc[UR4][R116.64], P2 ;  /* 0x76d0000074037fae */ /* 0x0003e80009121844 */
[----:B------:R1:W-:Y:S04]  /*28ed0*/  LDGSTS.E [R3+0x77100], desc[UR4][R60.64], P2 ;  /* 0x771000003c037fae */ /* 0x0003e80009121844 */
[----:B------:R-:W5:Y:S04]  /*28ee0*/  LDL.64 R8, [R1+0x760] ;  /* 0x0007600001087983 */ /* 0x000f680000100a00 */
[----:B------:R1:W-:Y:S04]  /*28ef0*/  LDGSTS.E [R3+0x77500], desc[UR4][R52.64], P2 ;  /* 0x7750000034037fae */ /* 0x0003e80009121844 */
[----:B------:R-:W5:Y:S04]  /*28f00*/  LDL.64 R60, [R1+0x6a0] ;  /* 0x0006a000013c7983 */ /* 0x000f680000100a00 */
[----:B------:R1:W-:Y:S04]  /*28f10*/  LDGSTS.E [R3+0x77900], desc[UR4][R108.64], P2 ;  /* 0x779000006c037fae */ /* 0x0003e80009121844 */
[----:B------:R-:W5:Y:S04]  /*28f20*/  LDL.64 R52, [R1+0x680] ;  /* 0x0006800001347983 */ /* 0x000f680000100a00 */
[----:B------:R1:W-:Y:S01]  /*28f30*/  LDGSTS.E [R3+0x77d00], desc[UR4][R100.64], P2 ;  /* 0x77d0000064037fae */ /* 0x0003e20009121844 */
[----:B--2---:R-:W-:-:S03]  /*28f40*/  IMAD.WIDE R234, R2, 0x4, R44 ;  /* 0x0000000402ea7825 */ /* 0x004fc600078e022c */
[----:B------:R-:W2:Y:S01]  /*28f50*/  LDL.LU.64 R44, [R1+0x5f8] ;  /* 0x0005f800012c7983 */ /* 0x000ea20000300a00 */
[----:B---3--:R-:W-:-:S03]  /*28f60*/  IMAD.WIDE R222, R2, 0x4, R92 ;  /* 0x0000000402de7825 */ /* 0x008fc600078e025c */
[----:B------:R-:W-:Y:S01]  /*28f70*/  LDGSTS.E [R4+0x60200], desc[UR4][R234.64], P2 ;  /* 0x60200000ea047fae */ /* 0x000fe20009121844 */
[----:B----4-:R-:W-:-:S03]  /*28f80*/  IMAD.WIDE R220, R2, 0x4, R84 ;  /* 0x0000000402dc7825 */ /* 0x010fc600078e0254 */
[----:B------:R-:W-:Y:S01]  /*28f90*/  LDGSTS.E [R4+0x60600], desc[UR4][R222.64], P2 ;  /* 0x60600000de047fae */ /* 0x000fe20009121844 */
[----:B-----5:R-:W-:-:S03]  /*28fa0*/  IMAD.WIDE R214, R2, 0x4, R36 ;  /* 0x0000000402d67825 */ /* 0x020fc600078e0224 */
[----:B------:R-:W3:Y:S04]  /*28fb0*/  LDL.LU.64 R36, [R1+0x5d8] ;  /* 0x0005d80001247983 */ /* 0x000ee80000300a00 */
[----:B------:R-:W-:Y:S04]  /*28fc0*/  STL.64 [R1+0x6a8], R234 ;  /* 0x0006a8ea01007387 */ /* 0x000fe80000100a00 */
[----:B------:R-:W-:Y:S04]  /*28fd0*/  LDGSTS.E [R4+0x60a00], desc[UR4][R220.64], P2 ;  /* 0x60a00000dc047fae */ /* 0x000fe80009121844 */
[----:B------:R-:W-:Y:S01]  /*28fe0*/  LDGSTS.E [R4+0x60e00], desc[UR4][R214.64], P2 ;  /* 0x60e00000d6047fae */ /* 0x000fe20009121844 */
[----:B-1----:R-:W-:-:S03]  /*28ff0*/  IMAD.WIDE R212, R2, 0x4, R28 ;  /* 0x0000000402d47825 */ /* 0x002fc600078e021c */
[----:B------:R-:W4:Y:S04]  /*29000*/  LDL.LU.64 R28, [R1+0x5c0] ;  /* 0x0005c000011c7983 */ /* 0x000f280000300a00 */
[----:B------:R-:W-:Y:S01]  /*29010*/  STL.64 [R1+0x6d0], R222 ;  /* 0x0006d0de01007387 */ /* 0x000fe20000100a00 */
[----:B------:R-:W-:-:S03]  /*29020*/  IMAD.WIDE R206, R2, 0x4, R76 ;  /* 0x0000000402ce7825 */ /* 0x000fc600078e024c */
[----:B------:R-:W-:Y:S04]  /*29030*/  STL.64 [R1+0x6f0], R220 ;  /* 0x0006f0dc01007387 */ /* 0x000fe80000100a00 */
[----:B------:R-:W-:Y:S01]  /*29040*/  LDGSTS.E [R4+0x61200], desc[UR4][R212.64], P2 ;  /* 0x61200000d4047fae */ /* 0x000fe20009121844 */
[----:B------:R-:W-:-:S03]  /*29050*/  IMAD.WIDE R204, R2, 0x4, R20 ;  /* 0x0000000402cc7825 */ /* 0x000fc600078e0214 */
[----:B------:R-:W5:Y:S04]  /*29060*/  LDL.LU.64 R20, [R1+0x598] ;  /* 0x0005980001147983 */ /* 0x000f680000300a00 */
[----:B------:R-:W-:Y:S04]  /*29070*/  STL.64 [R1+0x6f8], R214 ;  /* 0x0006f8d601007387 */ /* 0x000fe80000100a00 */
[----:B------:R-:W-:Y:S04]  /*29080*/  LDGSTS.E [R4+0x61600], desc[UR4][R206.64], P2 ;  /* 0x61600000ce047fae */ /* 0x000fe80009121844 */
[----:B------:R-:W-:Y:S01]  /*29090*/  LDGSTS.E [R4+0x61a00], desc[UR4][R204.64], P2 ;  /* 0x61a00000cc047fae */ /* 0x000fe20009121844 */
[----:B------:R-:W-:-:S03]  /*290a0*/  IMAD.WIDE R198, R2, 0x4, R12 ;  /* 0x0000000402c67825 */ /* 0x000fc600078e020c */
[----:B------:R-:W5:Y:S04]  /*290b0*/  LDL.LU.64 R12, [R1+0x558] ;  /* 0x00055800010c7983 */ /* 0x000f680000300a00 */
[----:B------:R-:W-:Y:S04]  /*290c0*/  STL.64 [R1+0x708], R212 ;  /* 0x000708d401007387 */ /* 0x000fe80000100a00 */
[----:B------:R-:W-:Y:S01]  /*290d0*/  STL.64 [R1+0x710], R206 ;  /* 0x000710ce01007387 */ /* 0x000fe20000100a00 */
[----:B------:R-:W-:-:S03]  /*290e0*/  IMAD.WIDE R190, R2, 0x4, R238 ;  /* 0x0000000402be7825 */ /* 0x000fc600078e02ee */
[----:B------:R-:W5:Y:S04]  /*290f0*/  LDL.LU.64 R238, [R1+0x520] ;  /* 0x0005200001ee7983 */ /* 0x000f680000300a00 */
[----:B------:R-:W-:Y:S01]  /*29100*/  STL.64 [R1+0x728], R204 ;  /* 0x000728cc01007387 */ /* 0x000fe20000100a00 */
[----:B------:R-:W-:-:S03]  /*29110*/  IMAD.WIDE R196, R2, 0x4, R68 ;  /* 0x0000000402c47825 */ /* 0x000fc600078e0244 */
[----:B------:R-:W-:Y:S04]  /*29120*/  LDGSTS.E [R4+0x61e00], desc[UR4][R198.64], P2 ;  /* 0x61e00000c6047fae */ /* 0x000fe80009121844 */
        /* <DEDUP_REMOVED lines=8> */
[----:B------:R-:W5:Y:S04]  /*291b0*/  LDL.LU.64 R108, [R1+0x468] ;  /* 0x00046800016c7983 */ /* 0x000f680000300a00 */
[----:B------:R-:W-:Y:S01]  /*291c0*/  STL.64 [R1+0x838], R190 ;  /* 0x000838be01007387 */ /* 0x000fe20000100a00 */
[----:B------:R-:W-:-:S03]  /*291d0*/  IMAD.WIDE R180, R2, 0x4, R52 ;  /* 0x0000000402b47825 */ /* 0x000fc600078e0234 */
[----:B------:R-:W5:Y:S04]  /*291e0*/  LDL.LU.64 R100, [R1+0x448] ;  /* 0x0004480001647983 */ /* 0x000f680000300a00 */
[----:B------:R-:W5:Y:S04]  /*291f0*/  LDL.LU.64 R92, [R1+0x430] ;  /* 0x00043000015c7983 */ /* 0x000f680000300a00 */
[----:B------:R-:W-:Y:S04]  /*29200*/  STL.64 [R1+0x868], R188 ;  /* 0x000868bc01007387 */ /* 0x000fe80000100a00 */
[----:B------:R-:W5:Y:S04]  /*29210*/  LDL.LU.64 R84, [R1+0x408] ;  /* 0x0004080001547983 */ /* 0x000f680000300a00 */
[----:B------:R-:W5:Y:S04]  /*29220*/  LDL.LU.64 R76, [R1+0x278] ;  /* 0x00027800014c7983 */ /* 0x000f680000300a00 */
[----:B------:R-:W-:Y:S04]  /*29230*/  STL.64 [R1+0x8a8], R182 ;  /* 0x0008a8b601007387 */ /* 0x000fe80000100a00 */
[----:B------:R-:W5:Y:S04]  /*29240*/  LDL.LU.64 R68, [R1+0x240] ;  /* 0x0002400001447983 */ /* 0x000f680000300a00 */
[----:B------:R-:W5:Y:S04]  /*29250*/  LDL.LU.64 R60, [R1+0x200] ;  /* 0x00020000013c7983 */ /* 0x000f680000300a00 */
[----:B------:R-:W-:Y:S04]  /*29260*/  STL.64 [R1+0x8d0], R180 ;  /* 0x0008d0b401007387 */ /* 0x000fe80000100a00 */
[----:B------:R-:W5:Y:S04]  /*29270*/  LDL.LU.64 R52, [R1+0x1c0] ;  /* 0x0001c00001347983 */ /* 0x000f680000300a00 */
[----:B------:R-:W-:Y:S01]  /*29280*/  LDGSTS.E [R4+0x62a00], desc[UR4][R188.64], P2 ;  /* 0x62a00000bc047fae */ /* 0x000fe20009121844 */
[----:B------:R-:W-:-:S03]  /*29290*/  IMAD.WIDE R16, R2, 0x4, R16 ;  /* 0x0000000402107825 */ /* 0x000fc600078e0210 */
[----:B------:R-:W-:Y:S01]  /*292a0*/  LDGSTS.E [R4+0x62e00], desc[UR4][R182.64], P2 ;  /* 0x62e00000b6047fae */ /* 0x000fe20009121844 */
[----:B------:R-:W-:-:S03]  /*292b0*/  IMAD.WIDE R24, R2, 0x4, R24 ;  /* 0x0000000402187825 */ /* 0x000fc600078e0218 */
[----:B------:R-:W-:Y:S01]  /*292c0*/  LDGSTS.E [R4+0x63200], desc[UR4][R180.64], P2 ;  /* 0x63200000b4047fae */ /* 0x000fe20009121844 */
[----:B--2---:R-:W-:-:S03]  /*292d0*/  IMAD.WIDE R174, R2, 0x4, R44 ;  /* 0x0000000402ae7825 */ /* 0x004fc600078e022c */
[----:B------:R-:W2:Y:S04]  /*292e0*/  LDL.LU.64 R44, [R1+0x180] ;  /* 0x00018000012c7983 */ /* 0x000ea80000300a00 */
[----:B------:R-:W-:Y:S01]  /*292f0*/  STL.64 [R1+0x8f8], R174 ;  /* 0x0008f8ae01007387 */ /* 0x000fe20000100a00 */
[----:B------:R-:W-:-:S03]  /*29300*/  IMAD.WIDE R32, R2, 0x4, R32 ;  /* 0x0000000402207825 */ /* 0x000fc600078e0220 */
[----:B------:R-:W-:Y:S01]  /*29310*/  LDGSTS.E [R4+0x63600], desc[UR4][R174.64], P2 ;  /* 0x63600000ae047fae */ /* 0x000fe20009121844 */
[----:B---3--:R-:W-:-:S03]  /*29320*/  IMAD.WIDE R172, R2, 0x4, R36 ;  /* 0x0000000402ac7825 */ /* 0x008fc600078e0224 */
[----:B------:R-:W3:Y:S04]  /*29330*/  LDL.LU.64 R36, [R1+0x140] ;  /* 0x0001400001247983 */ /* 0x000ee80000300a00 */
[----:B------:R-:W-:Y:S01]  /*29340*/  LDGSTS.E [R4+0x63a00], desc[UR4][R172.64], P2 ;  /* 0x63a00000ac047fae */ /* 0x000fe20009121844 */
[----:B----4-:R-:W-:-:S03]  /*29350*/  IMAD.WIDE R166, R2, 0x4, R28 ;  /* 0x0000000402a67825 */ /* 0x010fc600078e021c */
[----:B------:R-:W4:Y:S04]  /*29360*/  LDL.LU.64 R28, [R1+0x100] ;  /* 0x00010000011c7983 */ /* 0x000f280000300a00 */
[----:B------:R-:W-:Y:S01]  /*29370*/  STL.64 [R1+0x918], R172 ;  /* 0x000918ac01007387 */ /* 0x000fe20000100a00 */
[----:B------:R-:W-:-:S03]  /*29380*/  IMAD.WIDE R40, R2, 0x4, R40 ;  /* 0x0000000402287825 */ /* 0x000fc600078e0228 */
[----:B------:R1:W-:Y:S01]  /*29390*/  LDGSTS.E [R4+0x63e00], desc[UR4][R166.64], P2 ;  /* 0x63e00000a6047fae */ /* 0x0003e20009121844 */
[----:B-----5:R-:W-:-:S03]  /*293a0*/  IMAD.WIDE R164, R2, 0x4, R20 ;  /* 0x0000000402a47825 */ /* 0x020fc600078e0214 */
[----:B------:R-:W5:Y:S01]  /*293b0*/  LDL.LU.64 R20, [R1+0xc0] ;  /* 0x0000c00001147983 */ /* 0x000f620000300a00 */
[----:B------:R-:W-:-:S03]  /*293c0*/  IMAD.WIDE R48, R2, 0x4, R48 ;  /* 0x0000000402307825 */ /* 0x000fc600078e0230 */
[----:B------:R-:W-:Y:S01]  /*293d0*/  LDGSTS.E [R4+0x64200], desc[UR4][R164.64], P2 ;  /* 0x64200000a4047fae */ /* 0x000fe20009121844 */
[----:B------:R-:W-:-:S03]  /*293e0*/  IMAD.WIDE R158, R2, 0x4, R12 ;  /* 0x00000004029e7825 */ /* 0x000fc600078e020c */
[----:B------:R-:W5:Y:S04]  /*293f0*/  LDL.LU.64 R12, [R1+0x80] ;  /* 0x00008000010c7983 */ /* 0x000f680000300a00 */
[----:B------:R-:W-:Y:S01]  /*29400*/  STL.64 [R1+0x938], R166 ;  /* 0x000938a601007387 */ /* 0x000fe20000100a00 */
[----:B------:R-:W-:-:S03]  /*29410*/  IMAD.WIDE R56, R2, 0x4, R56 ;  /* 0x0000000402387825 */ /* 0x000fc600078e0238 */
[----:B------:R-:W-:Y:S01]  /*29420*/  LDGSTS.E [R4+0x64600], desc[UR4][R158.64], P2 ;  /* 0x646000009e047fae */ /* 0x000fe20009121844 */
[----:B------:R-:W-:-:S03]  /*29430*/  IMAD.WIDE R156, R2, 0x4, R238 ;  /* 0x00000004029c7825 */ /* 0x000fc600078e02ee */
[----:B------:R-:W5:Y:S01]  /*29440*/  LDL.LU.64 R238, [R1+0x40] ;  /* 0x0000400001ee7983 */ /* 0x000f620000300a00 */
[----:B------:R-:W-:-:S03]  /*29450*/  IMAD.WIDE R64, R2, 0x4, R64 ;  /* 0x0000000402407825 */ /* 0x000fc600078e0240 */
[----:B------:R-:W-:Y:S01]  /*29460*/  LDGSTS.E [R4+0x64a00], desc[UR4][R156.64], P2 ;  /* 0x64a000009c047fae */ /* 0x000fe20009121844 */
[----:B------:R-:W-:-:S03]  /*29470*/  IMAD.WIDE R150, R2, 0x4, R8 ;  /* 0x0000000402967825 */ /* 0x000fc600078e0208 */
[----:B------:R-:W5:Y:S04]  /*29480*/  LDL.LU.64 R8, [R1] ;  /* 0x0000000001087983 */ /* 0x000f680000300a00 */
        /* <DEDUP_REMOVED lines=19> */
[----:B------:R-:W-:Y:S01]  /*295c0*/  LDGSTS.E [R4+0x64e00], desc[UR4][R150.64], P2 ;  /* 0x64e0000096047fae */ /* 0x000fe20009121844 */
[----:B------:R-:W-:-:S03]  /*295d0*/  IMAD.WIDE R116, R2, 0x4, R52 ;  /* 0x0000000402747825 */ /* 0x000fc600078e0234 */
[----:B------:R-:W-:Y:S04]  /*295e0*/  STL.64 [R1+0xa98], R118 ;  /* 0x000a987601007387 */ /* 0x000fe80000100a00 */
[----:B------:R-:W-:Y:S01]  /*295f0*/  STL.64 [R1+0xaa8], R116 ;  /* 0x000aa87401007387 */ /* 0x000fe20000100a00 */
        /* <DEDUP_REMOVED lines=17> */
[----:B------:R-:W-:-:S04]  /*29710*/  IMAD.WIDE R54, R2, 0x4, R160 ;  /* 0x0000000402367825 */ /* 0x000fc800078e02a0 */
[----:B------:R-:W-:-:S04]  /*29720*/  IMAD.WIDE R52, R2, 0x4, R168 ;  /* 0x0000000402347825 */ /* 0x000fc800078e02a8 */
[----:B------:R-:W-:-:S04]  /*29730*/  IMAD.WIDE R46, R2, 0x4, R184 ;  /* 0x00000004022e7825 */ /* 0x000fc800078e02b8 */
[----:B------:R-:W-:-:S04]  /*29740*/  IMAD.WIDE R38, R2, 0x4, R192 ;  /* 0x0000000402267825 */ /* 0x000fc800078e02c0 */
[----:B------:R-:W-:-:S04]  /*29750*/  IMAD.WIDE R30, R2, 0x4, R200 ;  /* 0x00000004021e7825 */ /* 0x000fc800078e02c8 */
[----:B------:R-:W-:-:S04]  /*29760*/  IMAD.WIDE R22, R2, 0x4, R208 ;  /* 0x0000000402167825 */ /* 0x000fc800078e02d0 */
[----:B------:R-:W-:-:S04]  /*29770*/  IMAD.WIDE R14, R2, 0x4, R216 ;  /* 0x00000004020e7825 */ /* 0x000fc800078e02d8 */
[----:B--2---:R-:W-:-:S05]  /*29780*/  IMAD.WIDE R110, R2, 0x4, R44 ;  /* 0x00000004026e7825 */ /* 0x004fca00078e022c */
[----:B------:R-:W-:Y:S01]  /*29790*/  STL.64 [R1+0xac8], R110 ;  /* 0x000ac86e01007387 */ /* 0x000fe20000100a00 */
[----:B---3--:R-:W-:-:S03]  /*297a0*/  IMAD.WIDE R108, R2, 0x4, R36 ;  /* 0x00000004026c7825 */ /* 0x008fc600078e0224 */
[----:B------:R-:W-:Y:S04]  /*297b0*/  LDGSTS.E [R4+0x67600], desc[UR4][R110.64], P2 ;  /* 0x676000006e047fae */ /* 0x000fe80009121844 */
[----:B------:R-:W-:Y:S01]  /*297c0*/  STL.64 [R1+0xae0], R108 ;  /* 0x000ae06c01007387 */ /* 0x000fe20000100a00 */
[----:B----4-:R-:W-:-:S03]  /*297d0*/  IMAD.WIDE R102, R2, 0x4, R28 ;  /* 0x0000000402667825 */ /* 0x010fc600078e021c */
[----:B------:R-:W-:Y:S04]  /*297e0*/  LDGSTS.E [R4+0x67a00], desc[UR4][R108.64], P2 ;  /* 0x67a000006c047fae */ /* 0x000fe80009121844 */
[----:B------:R-:W-:Y:S01]  /*297f0*/  STL.64 [R1+0xaf8], R102 ;  /* 0x000af86601007387 */ /* 0x000fe20000100a00 */
[----:B-----5:R-:W-:-:S03]  /*29800*/  IMAD.WIDE R100, R2, 0x4, R20 ;  /* 0x0000000402647825 */ /* 0x020fc600078e0214 */
        /* <DEDUP_REMOVED lines=9> */
[----:B------:R-:W-:Y:S01]  /*298a0*/  LDGSTS.E [R4+0x70a00], desc[UR4][R92.64], P2 ;  /* 0x70a000005c047fae */ /* 0x000fe20009121844 */
[----:B------:R-:W-:-:S05]  /*298b0*/  IMAD.WIDE R86, R2, 0x4, R8 ;  /* 0x0000000402567825 */ /* 0x000fca00078e0208 */
[----:B------:R-:W-:Y:S01]  /*298c0*/  STL.64 [R1+0xb68], R86 ;  /* 0x000b685601007387 */ /* 0x000fe20000100a00 */
[----:B------:R-:W-:-:S03]  /*298d0*/  IMAD.WIDE R8, R2, 0x4, R72 ;  /* 0x0000000402087825 */ /* 0x000fc600078e0248 */
[----:B------:R-:W-:Y:S04]  /*298e0*/  STL.64 [R1+0xb88], R84 ;  /* 0x000b885401007387 */ /* 0x000fe80000100a00 */
[----:B------:R-:W-:Y:S04]  /*298f0*/  STL.64 [R1+0xba8], R16 ;  /* 0x000ba81001007387 */ /* 0x000fe80000100a00 */
[----:B------:R-:W-:Y:S04]  /*29900*/  STL.64 [R1+0xbc8], R24 ;  /* 0x000bc81801007387 */ /* 0x000fe80000100a00 */
[----:B------:R-:W-:Y:S01]  /*29910*/  STL.64 [R1+0xbe8], R32 ;  /* 0x000be82001007387 */ /* 0x000fe20000100a00 */
[----:B------:R-:W-:-:S03]  /*29920*/  IMAD.WIDE R36, R2, 0x4, R104 ;  /* 0x0000000402247825 */ /* 0x000fc600078e0268 */
[----:B------:R-:W-:Y:S04]  /*29930*/  STL.64 [R1+0xc08], R40 ;  /* 0x000c082801007387 */ /* 0x000fe80000100a00 */
[----:B------:R-:W-:Y:S04]  /*29940*/  STL.64 [R1+0xc28], R48 ;  /* 0x000c283001007387 */ /* 0x000fe80000100a00 */
[----:B------:R-:W-:Y:S04]  /*29950*/  STL.64 [R1+0xc48], R56 ;  /* 0x000c483801007387 */ /* 0x000fe80000100a00 */
[----:B------:R-:W-:Y:S04]  /*29960*/  STL.64 [R1+0xc68], R64 ;  /* 0x000c684001007387 */ /* 0x000fe80000100a00 */
[----:B------:R2:W-:Y:S01]  /*29970*/  STL.64 [R1+0xc88], R8 ;  /* 0x000c880801007387 */ /* 0x0005e20000100a00 */
[----:B------:R-:W-:-:S03]  /*29980*/  IMAD.WIDE R28, R2, 0x4, R144 ;  /* 0x00000004021c7825 */ /* 0x000fc600078e0290 */
[----:B------:R-:W-:Y:S04]  /*29990*/  STL.64 [R1+0xca8], R80 ;  /* 0x000ca85001007387 */ /* 0x000fe80000100a00 */
[----:B------:R-:W-:Y:S04]  /*299a0*/  STL.64 [R1+0xcc8], R78 ;  /* 0x000cc84e01007387 */ /* 0x000fe80000100a00 */
[----:B------:R3:W-:Y:S04]  /*299b0*/  STL.64 [R1+0xce8], R44 ;  /* 0x000ce82c01007387 */ /* 0x0007e80000100a00 */
[----:B------:R4:W-:Y:S01]  /*299c0*/  STL.64 [R1+0xd08], R36 ;  /* 0x000d082401007387 */ /* 0x0009e20000100a00 */
[----:B------:R-:W-:-:S03]  /*299d0*/  IMAD.WIDE R20, R2, 0x4, R176 ;  /* 0x0000000402147825 */ /* 0x000fc600078e02b0 */
[----:B------:R5:W-:Y:S04]  /*299e0*/  STL.64 [R1+0xd28], R76 ;  /* 0x000d284c01007387 */ /* 0x000be80000100a00 */
[----:B------:R-:W-:Y:S04]  /*299f0*/  STL.64 [R1+0xd48], R70 ;  /* 0x000d484601007387 */ /* 0x000fe80000100a00 */
[----:B------:R-:W-:Y:S04]  /*29a00*/  STL.64 [R1+0xd68], R68 ;  /* 0x000d684401007387 */ /* 0x000fe80000100a00 */
[----:B------:R-:W-:Y:S04]  /*29a10*/  STL.64 [R1+0xd88], R62 ;  /* 0x000d883e01007387 */ /* 0x000fe80000100a00 */
[----:B------:R1:W-:Y:S04]  /*29a20*/  STL.64 [R1+0xda8], R28 ;  /* 0x000da81c01007387 */ /* 0x0003e80000100a00 */
[----:B------:R-:W-:Y:S04]  /*29a30*/  LDGSTS.E [R4+0x70e00], desc[UR4][R86.64], P2 ;  /* 0x70e0000056047fae */ /* 0x000fe80009121844 */
[----:B------:R-:W-:Y:S04]  /*29a40*/  STL.64 [R1+0xdc8], R60 ;  /* 0x000dc83c01007387 */ /* 0x000fe80000100a00 */
[----:B------:R-:W-:Y:S01]  /*29a50*/  LDGSTS.E [R4+0x71200], desc[UR4][R84.64], P2 ;  /* 0x7120000054047fae */ /* 0x000fe20009121844 */
[----:B------:R-:W-:-:S03]  /*29a60*/  IMAD.WIDE R12, R2, 0x4, R224 ;  /* 0x00000004020c7825 */ /* 0x000fc600078e02e0 */
[----:B------:R-:W-:Y:S04]  /*29a70*/  STL.64 [R1+0xde8], R54 ;  /* 0x000de83601007387 */ /* 0x000fe80000100a00 */
[----:B------:R-:W-:Y:S04]  /*29a80*/  LDGSTS.E [R4+0x71600], desc[UR4][R16.64], P2 ;  /* 0x7160000010047fae */ /* 0x000fe80009121844 */
[----:B------:R-:W-:Y:S04]  /*29a90*/  STL.64 [R1+0xe08], R52 ;  /* 0x000e083401007387 */ /* 0x000fe80000100a00 */
[----:B------:R-:W-:Y:S04]  /*29aa0*/  LDGSTS.E [R4+0x71a00], desc[UR4][R24.64], P2 ;  /* 0x71a0000018047fae */ /* 0x000fe80009121844 */
[----:B------:R1:W-:Y:S04]  /*29ab0*/  STL.64 [R1+0xe28], R20 ;  /* 0x000e281401007387 */ /* 0x0003e80000100a00 */
        /* <DEDUP_REMOVED lines=11> */
[----:B------:R1:W-:Y:S04]  /*29b70*/  STL.64 [R1+0xed8], R12 ;  /* 0x000ed80c01007387 */ /* 0x0003e80000100a00 */
[----:B------:R1:W-:Y:S04]  /*29b80*/  LDGSTS.E [R4+0x73600], desc[UR4][R80.64], P2 ;  /* 0x7360000050047fae */ /* 0x0003e80009121844 */
        /* <DEDUP_REMOVED lines=8> */
[----:B---3--:R-:W3:Y:S04]  /*29c10*/  LDL.LU.64 R44, [R1+0xaa0] ;  /* 0x000aa000012c7983 */ /* 0x008ee80000300a00 */
[----:B------:R-:W-:Y:S04]  /*29c20*/  LDGSTS.E [R4+0x74a00], desc[UR4][R70.64], P2 ;  /* 0x74a0000046047fae */ /* 0x000fe80009121844 */
[----:B----4-:R-:W4:Y:S04]  /*29c30*/  LDL.LU.64 R36, [R1+0xa80] ;  /* 0x000a800001247983 */ /* 0x010f280000300a00 */
[----:B------:R2:W-:Y:S04]  /*29c40*/  LDGSTS.E [R4+0x74e00], desc[UR4][R68.64], P2 ;  /* 0x74e0000044047fae */ /* 0x0005e80009121844 */
[----:B------:R2:W-:Y:S04]  /*29c50*/  LDGSTS.E [R4+0x75200], desc[UR4][R62.64], P2 ;  /* 0x752000003e047fae */ /* 0x0005e80009121844 */
[----:B------:R-:W2:Y:S04]  /*29c60*/  LDL.LU.64 R84, [R1+0xa68] ;  /* 0x000a680001547983 */ /* 0x000ea80000300a00 */
[----:B-----5:R-:W5:Y:S04]  /*29c70*/  LDL.LU.64 R76, [R1+0xa48] ;  /* 0x000a4800014c7983 */ /* 0x020f680000300a00 */
[----:B------:R-:W-:Y:S04]  /*29c80*/  LDGSTS.E [R4+0x75600], desc[UR4][R28.64], P2 ;  /* 0x756000001c047fae */ /* 0x000fe80009121844 */
[----:B------:R5:W-:Y:S04]  /*29c90*/  LDGSTS.E [R4+0x75a00], desc[UR4][R60.64], P2 ;  /* 0x75a000003c047fae */ /* 0x000be80009121844 */
[----:B------:R5:W-:Y:S04]  /*29ca0*/  LDGSTS.E [R4+0x75e00], desc[UR4][R54.64], P2 ;  /* 0x75e0000036047fae */ /* 0x000be80009121844 */
[----:B-1----:R-:W2:Y:S04]  /*29cb0*/  LDL.LU.64 R28, [R1+0xa28] ;  /* 0x000a2800011c7983 */ /* 0x002ea80000300a00 */
[----:B------:R1:W-:Y:S04]  /*29cc0*/  LDGSTS.E [R4+0x76200], desc[UR4][R52.64], P2 ;  /* 0x7620000034047fae */ /* 0x0003e80009121844 */
[----:B------:R-:W-:Y:S04]  /*29cd0*/  LDGSTS.E [R4+0x76600], desc[UR4][R20.64], P2 ;  /* 0x7660000014047fae */ /* 0x000fe80009121844 */
[----:B------:R1:W-:Y:S04]  /*29ce0*/  LDGSTS.E [R4+0x76a00], desc[UR4][R46.64], P2 ;  /* 0x76a000002e047fae */ /* 0x0003e80009121844 */
[----:B------:R-:W-:Y:S04]  /*29cf0*/  LDGSTS.E [R4+0x76e00], desc[UR4][R38.64], P2 ;  /* 0x76e0000026047fae */ /* 0x000fe80009121844 */
[----:B------:R-:W-:Y:S04]  /*29d00*/  LDGSTS.E [R4+0x77200], desc[UR4][R30.64], P2 ;  /* 0x772000001e047fae */ /* 0x000fe80009121844 */
[----:B------:R-:W5:Y:S04]  /*29d10*/  LDL.LU.64 R68, [R1+0xa08] ;  /* 0x000a080001447983 */ /* 0x000f680000300a00 */
[----:B------:R1:W-:Y:S04]  /*29d20*/  LDGSTS.E [R4+0x77600], desc[UR4][R22.64], P2 ;  /* 0x7760000016047fae */ /* 0x0003e80009121844 */
[----:B------:R-:W5:Y:S04]  /*29d30*/  LDL.LU.64 R20, [R1+0x9e8] ;  /* 0x0009e80001147983 */ /* 0x000f680000300a00 */
[----:B------:R1:W-:Y:S04]  /*29d40*/  LDGSTS.E [R4+0x77a00], desc[UR4][R14.64], P2 ;  /* 0x77a000000e047fae */ /* 0x0003e80009121844 */
[----:B------:R-:W5:Y:S04]  /*29d50*/  LDL.LU.64 R60, [R1+0x9d0] ;  /* 0x0009d000013c7983 */ /* 0x000f680000300a00 */
[----:B------:R1:W-:Y:S04]  /*29d60*/  LDGSTS.E [R4+0x77e00], desc[UR4][R12.64], P2 ;  /* 0x77e000000c047fae */ /* 0x0003e80009121844 */
[----:B------:R-:W5:Y:S04]  /*29d70*/  LDL.LU.64 R12, [R1+0x9b8] ;  /* 0x0009b800010c7983 */ /* 0x000f680000300a00 */
[----:B------:R-:W5:Y:S04]  /*29d80*/  LDL.64 R52, [R1+0x980] ;  /* 0x0009800001347983 */ /* 0x000f680000100a00 */
[----:B------:R-:W5:Y:S01]  /*29d90*/  LDL.64 R156, [R1+0x8f0] ;  /* 0x0008f000019c7983 */ /* 0x000f620000100a00 */
[----:B---3--:R-:W-:-:S03]  /*29da0*/  IMAD.WIDE R192, R2, 0x4, R44 ;  /* 0x0000000402c07825 */ /* 0x008fc600078e022c */
[----:B------:R-:W3:Y:S01]  /*29db0*/  LDL.64 R44, [R1+0x968] ;  /* 0x00096800012c7983 */ /* 0x000ee20000100a00 */
[----:B----4-:R-:W-:-:S03]  /*29dc0*/  IMAD.WIDE R184, R2, 0x4, R36 ;  /* 0x0000000402b87825 */ /* 0x010fc600078e0224 */
[----:B------:R-:W4:Y:S01]  /*29dd0*/  LDL.64 R36, [R1+0x930] ;  /* 0x0009300001247983 */ /* 0x000f220000100a00 */
[----:B--2---:R-:W-:-:S03]  /*29de0*/  IMAD.WIDE R224, R2, 0x4, R28 ;  /* 0x0000000402e07825 */ /* 0x004fc600078e021c */
[----:B------:R-:W2:Y:S01]  /*29df0*/  LDL.64 R28, [R1+0x908] ;  /* 0x00090800011c7983 */ /* 0x000ea20000100a00 */
[----:B------:R-:W-:-:S03]  /*29e00*/  IMAD.WIDE R166, R2, 0x4, R238 ;  /* 0x0000000402a67825 */ /* 0x000fc600078e02ee */
[----:B------:R-:W2:Y:S04]  /*29e10*/  LDL.64 R238, [R1+0x998] ;  /* 0x0009980001ee7983 */ /* 0x000ea80000100a00 */
        /* <DEDUP_REMOVED lines=8> */
[----:B-----5:R-:W-:-:S03]  /*29ea0*/  IMAD.WIDE R176, R2, 0x4, R76 ;  /* 0x0000000402b07825 */ /* 0x020fc600078e024c */
[----:B------:R-:W5:Y:S01]  /*29eb0*/  LDL.LU.64 R108, [R1+0x458] ;  /* 0x00045800016c7983 */ /* 0x000f620000300a00 */
[----:B------:R-:W-:-:S03]  /*29ec0*/  IMAD.WIDE R96, R2, 0x4, R68 ;  /* 0x0000000402607825 */ /* 0x000fc600078e0244 */
[----:B------:R-:W5:Y:S04]  /*29ed0*/  LDL.LU.64 R100, [R1+0x420] ;  /* 0x0004200001647983 */ /* 0x000f680000300a00 */
[----:B------:R-:W5:Y:S01]  /*29ee0*/  LDL.LU.64 R92, [R1+0x230] ;  /* 0x00023000015c7983 */ /* 0x000f620000300a00 */
[----:B------:R-:W-:-:S03]  /*29ef0*/  IMAD.WIDE R234, R2, 0x4, R60 ;  /* 0x0000000402ea7825 */ /* 0x000fc600078e023c */
[----:B------:R-:W5:Y:S04]  /*29f00*/  LDL.LU.64 R84, [R1+0x1f0] ;  /* 0x0001f00001547983 */ /* 0x000f680000300a00 */
[----:B------:R-:W5:Y:S04]  /*29f10*/  LDL.LU.64 R76, [R1+0x1b0] ;  /* 0x0001b000014c7983 */ /* 0x000f680000300a00 */
[----:B------:R-:W5:Y:S04]  /*29f20*/  LDL.LU.64 R68, [R1+0x170] ;  /* 0x0001700001447983 */ /* 0x000f680000300a00 */
[----:B------:R-:W5:Y:S01]  /*29f30*/  LDL.LU.64 R60, [R1+0x130] ;  /* 0x00013000013c7983 */ /* 0x000f620000300a00 */
[----:B------:R-:W-:-:S03]  /*29f40*/  IMAD.WIDE R200, R2, 0x4, R52 ;  /* 0x0000000402c87825 */ /* 0x000fc600078e0234 */
[----:B------:R-:W5:Y:S01]  /*29f50*/  LDL.LU.64 R52, [R1+0xf0] ;  /* 0x0000f00001347983 */ /* 0x000f620000300a00 */
[----:B---3--:R-:W-:-:S03]  /*29f60*/  IMAD.WIDE R230, R2, 0x4, R44 ;  /* 0x0000000402e67825 */ /* 0x008fc600078e022c */
[----:B------:R-:W3:Y:S01]  /*29f70*/  LDL.LU.64 R44, [R1+0xb0] ;  /* 0x0000b000012c7983 */ /* 0x000ee20000300a00 */
[----:B----4-:R-:W-:-:S03]  /*29f80*/  IMAD.WIDE R214, R2, 0x4, R36 ;  /* 0x0000000402d67825 */ /* 0x010fc600078e0224 */
[----:B------:R-:W4:Y:S01]  /*29f90*/  LDL.LU.64 R36, [R1+0x70] ;  /* 0x0000700001247983 */ /* 0x000f220000300a00 */
[----:B--2---:R-:W-:-:S03]  /*29fa0*/  IMAD.WIDE R168, R2, 0x4, R28 ;  /* 0x0000000402a87825 */ /* 0x004fc600078e021c */
[----:B------:R-:W2:Y:S01]  /*29fb0*/  LDL.LU.64 R28, [R1+0x30] ;  /* 0x00003000011c7983 */ /* 0x000ea20000300a00 */
[----:B------:R-:W-:-:S04]  /*29fc0*/  IMAD.WIDE R64, R2, 0x4, R18 ;  /* 0x0000000402407825 */ /* 0x000fc800078e0212 */
[----:B------:R-:W-:-:S04]  /*29fd0*/  IMAD.WIDE R26, R2, 0x4, R26 ;  /* 0x00000004021a7825 */ /* 0x000fc800078e021a */
[----:B------:R-:W-:-:S04]  /*29fe0*/  IMAD.WIDE R34, R2, 0x4, R34 ;  /* 0x0000000402227825 */ /* 0x000fc800078e0222 */
[----:B------:R-:W-:-:S04]  /*29ff0*/  IMAD.WIDE R42, R2, 0x4, R42 ;  /* 0x00000004022a7825 */ /* 0x000fc800078e022a */
[----:B------:R-:W-:-:S04]  /*2a000*/  IMAD.WIDE R50, R2, 0x4, R50 ;  /* 0x0000000402327825 */ /* 0x000fc800078e0232 */
[----:B-----5:R-:W-:-:S04]  /*2a010*/  IMAD.WIDE R92, R2, 0x4, R92 ;  /* 0x00000004025c7825 */ /* 0x020fc800078e025c */
        /* <DEDUP_REMOVED lines=8> */
[----:B------:R-:W-:-:S04]  /*2a0a0*/  IMAD.WIDE R68, R2, 0x4, R242 ;  /* 0x0000000402447825 */ /* 0x000fc800078e02f2 */
[C---:B------:R-:W-:Y:S01]  /*2a0b0*/  IMAD.WIDE R78, R2.reuse, 0x4, R52 ;  /* 0x00000004024e7825 */ /* 0x040fe200078e0234 */
[----:B------:R-:W-:Y:S04]  /*2a0c0*/  STL.64 [R1+0xa28], R80 ;  /* 0x000a285001007387 */ /* 0x000fe80000100a00 */
[----:B------:R-:W-:Y:S01]  /*2a0d0*/  STL.64 [R1+0xa48], R78 ;  /* 0x000a484e01007387 */ /* 0x000fe20000100a00 */
[----:B------:R-:W-:-:S04]  /*2a0e0*/  IMAD.WIDE R58, R2, 0x4, R58 ;  /* 0x00000004023a7825 */ /* 0x000fc800078e023a */
[----:B------:R-:W-:-:S04]  /*2a0f0*/  IMAD.WIDE R62, R2, 0x4, R66 ;  /* 0x00000004023e7825 */ /* 0x000fc800078e0242 */
[----:B------:R-:W-:-:S04]  /*2a100*/  IMAD.WIDE R60, R2, 0x4, R74 ;  /* 0x00000004023c7825 */ /* 0x000fc800078e024a */
[----:B------:R-:W-:-:S04]  /*2a110*/  IMAD.WIDE R56, R2, 0x4, R82 ;  /* 0x0000000402387825 */ /* 0x000fc800078e0252 */
[----:B------:R-:W-:-:S04]  /*2a120*/  IMAD.WIDE R54, R2, 0x4, R90 ;  /* 0x0000000402367825 */ /* 0x000fc800078e025a */
[----:B-1----:R-:W-:-:S04]  /*2a130*/  IMAD.WIDE R52, R2, 0x4, R98 ;  /* 0x0000000402347825 */ /* 0x002fc800078e0262 */
[----:B------:R-:W-:-:S04]  /*2a140*/  IMAD.WIDE R48, R2, 0x4, R106 ;  /* 0x0000000402307825 */ /* 0x000fc800078e026a */
        /* <DEDUP_REMOVED lines=9> */
[----:B------:R-:W-:Y:S02]  /*2a1e0*/  IMAD.MOV.U32 R242, RZ, RZ, R22 ;  /* 0x000000fffff27224 */ /* 0x000fe400078e0016 */
[----:B------:R-:W-:Y:S02]  /*2a1f0*/  IMAD.MOV.U32 R243, RZ, RZ, R23 ;  /* 0x000000fffff37224 */ /* 0x000fe400078e0017 */
[----:B------:R-:W-:-:S04]  /*2a200*/  IMAD.WIDE R12, R2, 0x4, R12 ;  /* 0x00000004020c7825 */ /* 0x000fc800078e020c */
[----:B------:R-:W-:-:S04]  /*2a210*/  IMAD.WIDE R24, R2, 0x4, R178 ;  /* 0x0000000402187825 */ /* 0x000fc800078e02b2 */
[----:B------:R-:W-:Y:S01]  /*2a220*/  IMAD.WIDE R22, R2, 0x4, R186 ;  /* 0x0000000402167825 */ /* 0x000fe200078e02ba */
[----:B------:R-:W-:-:S03]  /*2a230*/  MOV R186, R20 ;  /* 0x0000001400ba7202 */ /* 0x000fc60000000f00 */
[----:B------:R-:W-:-:S04]  /*2a240*/  IMAD.WIDE R18, R2, 0x4, R202 ;  /* 0x0000000402127825 */ /* 0x000fc800078e02ca */
[----:B------:R-:W-:Y:S02]  /*2a250*/  IMAD.MOV.U32 R187, RZ, RZ, R21 ;  /* 0x000000ffffbb7224 */ /* 0x000fe400078e0015 */
[----:B------:R-:W-:Y:S02]  /*2a260*/  IMAD.MOV.U32 R202, RZ, RZ, R16 ;  /* 0x000000ffffca7224 */ /* 0x000fe400078e0010 */
[----:B------:R-:W-:Y:S02]  /*2a270*/  IMAD.MOV.U32 R203, RZ, RZ, R17 ;  /* 0x000000ffffcb7224 */ /* 0x000fe400078e0011 */
[----:B------:R-:W-:-:S04]  /*2a280*/  IMAD.WIDE R20, R2, 0x4, R194 ;  /* 0x0000000402147825 */ /* 0x000fc800078e02c2 */
[----:B------:R-:W-:-:S04]  /*2a290*/  IMAD.WIDE R16, R2, 0x4, R210 ;  /* 0x0000000402107825 */ /* 0x000fc800078e02d2 */
[----:B------:R-:W-:Y:S02]  /*2a2a0*/  IMAD.MOV.U32 R210, RZ, RZ, R14 ;  /* 0x000000ffffd27224 */ /* 0x000fe400078e000e */
[----:B------:R-:W-:Y:S02]  /*2a2b0*/  IMAD.MOV.U32 R211, RZ, RZ, R15 ;  /* 0x000000ffffd37224 */ /* 0x000fe400078e000f */
[----:B------:R-:W-:Y:S01]  /*2a2c0*/  IMAD.WIDE R14, R2, 0x4, R218 ;  /* 0x00000004020e7825 */ /* 0x000fe200078e02da */
[----:B------:R-:W-:-:S03]  /*2a2d0*/  MOV R219, R13 ;  /* 0x0000000d00db7202 */ /* 0x000fc60000000f00 */
[----:B------:R-:W-:Y:S02]  /*2a2e0*/  IMAD.MOV.U32 R218, RZ, RZ, R12 ;  /* 0x000000ffffda7224 */ /* 0x000fe400078e000c */
[----:B------:R-:W-:-:S04]  /*2a2f0*/  IMAD.WIDE R12, R2, 0x4, R226 ;  /* 0x00000004020c7825 */ /* 0x000fc800078e02e2 */
[----:B---3--:R-:W-:-:S04]  /*2a300*/  IMAD.WIDE R76, R2, 0x4, R44 ;  /* 0x00000004024c7825 */ /* 0x008fc800078e022c */
[C---:B----4-:R-:W-:Y:S01]  /*2a310*/  IMAD.WIDE R72, R2.reuse, 0x4, R36 ;  /* 0x0000000402487825 */ /* 0x050fe200078e0224 */
[----:B------:R-:W-:Y:S04]  /*2a320*/  STL.64 [R1+0xa68], R76 ;  /* 0x000a684c01007387 */ /* 0x000fe80000100a00 */
[----:B------:R-:W-:Y:S01]  /*2a330*/  STL.64 [R1+0xa80], R72 ;  /* 0x000a804801007387 */ /* 0x000fe20000100a00 */
[----:B------:R-:W-:-:S04]  /*2a340*/  IMAD.WIDE R44, R2, 0x4, R122 ;  /* 0x00000004022c7825 */ /* 0x000fc800078e027a */
[----:B------:R-:W-:-:S04]  /*2a350*/  IMAD.WIDE R36, R2, 0x4, R146 ;  /* 0x0000000402247825 */ /* 0x000fc800078e0292 */
[----:B--2---:R-:W-:-:S05]  /*2a360*/  IMAD.WIDE R70, R2, 0x4, R28 ;  /* 0x0000000402467825 */ /* 0x004fca00078e021c */
        /* <DEDUP_REMOVED lines=29> */
[----:B------:R1:W-:Y:S04]  /*2a540*/  STL.64 [R1+0xe50], R12 ;  /* 0x000e500c01007387 */ /* 0x0003e80000100a00 */
[----:B------:R2:W-:Y:S04]  /*2a550*/  STL [R1+0x408], RZ ;  /* 0x000408ff01007387 */ /* 0x0005e80000100800 */
        /* <DEDUP_REMOVED lines=253> */
[----:B------:R2:W-:Y:S04]  /*2b530*/  STL [R1], RZ ;  /* 0x000000ff01007387 */ /* 0x0005e80000100800 */
        /* <DEDUP_REMOVED lines=29> */
[----:B------:R2:W-:Y:S01]  /*2b710*/  STL [R1+0x78], RZ ;  /* 0x000078ff01007387 */ /* 0x0005e20000100800 */
[----:B------:R-:W-:-:S03]  /*2b720*/  IMAD.WIDE R8, R2, 0x4, R8 ;  /* 0x0000000402087825 */ /* 0x000fc600078e0208 */
        /* <DEDUP_REMOVED lines=8> */
[----:B------:R-:W-:Y:S04]  /*2b7b0*/  LDGSTS.E [R7+0x60300], desc[UR4][R8.64], P2 ;  /* 0x6030000008077fae */ /* 0x000fe80009121844 */
[----:B------:R2:W-:Y:S01]  /*2b7c0*/  STL [R1+0x9c], RZ ;  /* 0x00009cff01007387 */ /* 0x0005e20000100800 */
[----:B------:R-:W-:-:S03]  /*2b7d0*/  IMAD.MOV.U32 R194, RZ, RZ, R96 ;  /* 0x000000ffffc27224 */ /* 0x000fc600078e0060 */
[----:B------:R-:W-:Y:S01]  /*2b7e0*/  LDGSTS.E [R7+0x60700], desc[UR4][R166.64], P2 ;  /* 0x60700000a6077fae */ /* 0x000fe20009121844 */
[----:B------:R-:W-:-:S03]  /*2b7f0*/  IMAD.MOV.U32 R195, RZ, RZ, R97 ;  /* 0x000000ffffc37224 */ /* 0x000fc600078e0061 */
[----:B------:R2:W-:Y:S04]  /*2b800*/  STL [R1+0xa0], RZ ;  /* 0x0000a0ff01007387 */ /* 0x0005e80000100800 */
[----:B------:R-:W-:Y:S04]  /*2b810*/  LDGSTS.E [R7+0x60b00], desc[UR4][R208.64], P2 ;  /* 0x60b00000d0077fae */ /* 0x000fe80009121844 */
[----:B------:R2:W-:Y:S04]  /*2b820*/  STL [R1+0xa4], RZ ;  /* 0x0000a4ff01007387 */ /* 0x0005e80000100800 */
[----:B------:R-:W-:Y:S04]  /*2b830*/  LDGSTS.E [R7+0x60f00], desc[UR4][R174.64], P2 ;  /* 0x60f00000ae077fae */ /* 0x000fe80009121844 */
[----:B------:R2:W-:Y:S04]  /*2b840*/  STL [R1+0xa8], RZ ;  /* 0x0000a8ff01007387 */ /* 0x0005e80000100800 */
[----:B------:R-:W-:Y:S04]  /*2b850*/  LDGSTS.E [R7+0x61300], desc[UR4][R192.64], P2 ;  /* 0x61300000c0077fae */ /* 0x000fe80009121844 */
[----:B------:R2:W-:Y:S01]  /*2b860*/  STL [R1+0xac], RZ ;  /* 0x0000acff01007387 */ /* 0x0005e20000100800 */
[----:B------:R-:W-:-:S03]  /*2b870*/  IMAD.WIDE R238, R2, 0x4, R238 ;  /* 0x0000000402ee7825 */ /* 0x000fc600078e02ee */
[----:B------:R-:W-:Y:S04]  /*2b880*/  LDGSTS.E [R7+0x61700], desc[UR4][R184.64], P2 ;  /* 0x61700000b8077fae */ /* 0x000fe80009121844 */
        /* <DEDUP_REMOVED lines=11> */
[----:B------:R2:W-:Y:S01]  /*2b940*/  STL [R1+0xc4], RZ ;  /* 0x0000c4ff01007387 */ /* 0x0005e20000100800 */
[----:B------:R-:W-:-:S03]  /*2b950*/  IMAD.WIDE R220, R2, 0x4, R148 ;  /* 0x0000000402dc7825 */ /* 0x000fc600078e0294 */
[----:B------:R-:W-:Y:S04]  /*2b960*/  LDGSTS.E [R7+0x62f00], desc[UR4][R234.64], P2 ;  /* 0x62f00000ea077fae */ /* 0x000fe80009121844 */
[----:B------:R2:W-:Y:S01]  /*2b970*/  STL [R1+0xc8], RZ ;  /* 0x0000c8ff01007387 */ /* 0x0005e20000100800 */
[----:B------:R-:W-:-:S03]  /*2b980*/  IMAD.WIDE R216, R2, 0x4, R140 ;  /* 0x0000000402d87825 */ /* 0x000fc600078e028c */
        /* <DEDUP_REMOVED lines=107> */
[----:B------:R1:W-:Y:S04]  /*2c040*/  LDGSTS.E [R7+0x77f00], desc[UR4][R12.64], P2 ;  /* 0x77f000000c077fae */ /* 0x0003e80009121844 */
[----:B------:R2:W-:Y:S04]  /*2c050*/  STL [R1+0x198], RZ ;  /* 0x000198ff01007387 */ /* 0x0005e80000100800 */
[----:B------:R2:W-:Y:S01]  /*2c060*/  STL [R1+0x19c], RZ ;  /* 0x00019cff01007387 */ /* 0x0005e20000100800 */
[----:B-1----:R-:W1:Y:S03]  /*2c070*/  LDC R12, c[0x0][0x230] ;  /* 0x00008c00ff0c7b82 */ /* 0x002e660000000800 */
        /* <DEDUP_REMOVED lines=20> */
[----:B-1----:R-:W-:-:S03]  /*2c1c0*/  VIADD R12, R12, 0x3f ;  /* 0x0000003f0c0c7836 */ /* 0x002fc60000000000 */
[----:B------:R2:W-:Y:S04]  /*2c1d0*/  STL [R1+0x1f0], RZ ;  /* 0x0001f0ff01007387 */ /* 0x0005e80000100800 */
[----:B------:R2:W-:Y:S04]  /*2c1e0*/  STL [R1+0x1f4], RZ ;  /* 0x0001f4ff01007387 */ /* 0x0005e80000100800 */
[----:B------:R2:W-:Y:S04]  /*2c1f0*/  STL [R1+0x1f8], RZ ;  /* 0x0001f8ff01007387 */ /* 0x0005e80000100800 */
[----:B------:R2:W-:Y:S01]  /*2c200*/  STL [R1+0x1fc], RZ ;  /* 0x0001fcff01007387 */ /* 0x0005e20000100800 */
[----:B------:R-:W-:-:S03]  /*2c210*/  ISETP.GE.AND P0, PT, R12, 0x40, PT ;  /* 0x000000400c00780c */ /* 0x000fc60003f06270 */
[----:B------:R-:W0:Y:S01]  /*2c220*/  LDGDEPBAR ;  /* 0x00000000000079af */ /* 0x000e220000000000 */
[----:B------:R-:W-:Y:S02]  /*2c230*/  CS2R R24, SRZ ;  /* 0x0000000000187805 */ /* 0x000fe4000001ff00 */
[----:B------:R-:W-:Y:S02]  /*2c240*/  CS2R R26, SRZ ;  /* 0x00000000001a7805 */ /* 0x000fe4000001ff00 */
[----:B------:R-:W-:Y:S02]  /*2c250*/  CS2R R28, SRZ ;  /* 0x00000000001c7805 */ /* 0x000fe4000001ff00 */
[----:B------:R-:W-:Y:S02]  /*2c260*/  CS2R R30, SRZ ;  /* 0x00000000001e7805 */ /* 0x000fe4000001ff00 */
[----:B------:R-:W-:Y:S02]  /*2c270*/  CS2R R32, SRZ ;  /* 0x0000000000207805 */ /* 0x000fe4000001ff00 */
[----:B------:R-:W-:-:S02]  /*2c280*/  CS2R R34, SRZ ;  /* 0x0000000000227805 */ /* 0x000fc4000001ff00 */
        /* <DEDUP_REMOVED lines=57> */
[----:B------:R-:W-:Y:S01]  /*2c620*/  CS2R R150, SRZ ;  /* 0x0000000000967805 */ /* 0x000fe2000001ff00 */
[----:B--2---:R-:W-:Y:S06]  /*2c630*/  @!P0 BRA `(.L_x_0) ;  /* 0x0000016000ec8947 */ /* 0x004fec0003800000 */
[----:B------:R-:W2:Y:S04]  /*2c640*/  LDL.LU.64 R196, [R1+0x600] ;  /* 0x0006000001c47983 */ /* 0x000ea80000300a00 */
[----:B------:R-:W3:Y:S04]  /*2c650*/  LDL.LU.64 R156, [R1+0x608] ;  /* 0x00060800019c7983 */ /* 0x000ee80000300a00 */
[----:B------:R-:W4:Y:S04]  /*2c660*/  LDL.LU.64 R180, [R1+0x610] ;  /* 0x0006100001b47983 */ /* 0x000f280000300a00 */
[----:B------:R-:W5:Y:S04]  /*2c670*/  LDL.LU.64 R160, [R1+0x618] ;  /* 0x0006180001a07983 */ /* 0x000f680000300a00 */
[----:B------:R-:W5:Y:S04]  /*2c680*/  LDL.LU.64 R190, [R1+0x620] ;  /* 0x0006200001be7983 */ /* 0x000f680000300a00 */
[----:B------:R-:W5:Y:S04]  /*2c690*/  LDL.LU.64 R164, [R1+0x628] ;  /* 0x0006280001a47983 */ /* 0x000f680000300a00 */
[----:B------:R-:W5:Y:S04]  /*2c6a0*/  LDL.LU.64 R212, [R1+0x630] ;  /* 0x0006300001d47983 */ /* 0x000f680000300a00 */
[----:B------:R-:W5:Y:S04]  /*2c6b0*/  LDL.LU.64 R188, [R1+0x638] ;  /* 0x0006380001bc7983 */ /* 0x000f680000300a00 */
[----:B------:R-:W5:Y:S04]  /*2c6c0*/  LDL.LU.64 R172, [R1+0x640] ;  /* 0x0006400001ac7983 */ /* 0x000f680000300a00 */
[----:B------:R-:W5:Y:S01]  /*2c6d0*/  LDL.LU.64 R204, [R1+0x648] ;  /* 0x0006480001cc7983 */ /* 0x000f620000300a00 */
[----:B------:R-:W-:Y:S01]  /*2c6e0*/  IMAD.MOV.U32 R14, RZ, RZ, R228 ;  /* 0x000000ffff0e7224 */ /* 0x000fe200078e00e4 */
[----:B------:R-:W-:Y:S01]  /*2c6f0*/  MOV R17, R237 ;  /* 0x000000ed00117202 */ /* 0x000fe20000000f00 */
[----:B------:R-:W-:Y:S01]  /*2c700*/  IMAD.MOV.U32 R13, RZ, RZ, R229 ;  /* 0x000000ffff0d7224 */ /* 0x000fe200078e00e5 */
[----:B------:R-:W5:Y:S01]  /*2c710*/  LDL.LU.64 R206, [R1+0x650] ;  /* 0x0006500001ce7983 */ /* 0x000f620000300a00 */
        /* <DEDUP_REMOVED lines=11> */
[----:B--2---:R-:W-:Y:S02]  /*2c7d0*/  IMAD.MOV.U32 R152, RZ, RZ, R196 ;  /* 0x000000ffff987224 */ /* 0x004fe400078e00c4 */
[----:B------:R-:W-:-:S02]  /*2c7e0*/  IMAD.MOV.U32 R23, RZ, RZ, R197 ;  /* 0x000000ffff177224 */ /* 0x000fc400078e00c5 */
[----:B---3--:R-:W-:Y:S01]  /*2c7f0*/  IMAD.MOV.U32 R154, RZ, RZ, R156 ;  /* 0x000000ffff9a7224 */ /* 0x008fe200078e009c */
[----:B------:R-:W2:Y:S01]  /*2c800*/  LDL.LU.64 R196, [R1+0x658] ;  /* 0x0006580001c47983 */ /* 0x000ea20000300a00 */
[----:B----4-:R-:W-:Y:S01]  /*2c810*/  MOV R156, R180 ;  /* 0x000000b4009c7202 */ /* 0x010fe20000000f00 */
[----:B------:R-:W-:Y:S02]  /*2c820*/  IMAD.MOV.U32 R155, RZ, RZ, R181 ;  /* 0x000000ffff9b7224 */ /* 0x000fe400078e00b5 */
[----:B------:R-:W3:Y:S01]  /*2c830*/  LDL.LU.64 R180, [R1+0x660] ;  /* 0x0006600001b47983 */ /* 0x000ee20000300a00 */
[----:B-----5:R-:W-:-:S03]  /*2c840*/  IMAD.MOV.U32 R158, RZ, RZ, R160 ;  /* 0x000000ffff9e7224 */ /* 0x020fc600078e00a0 */
[----:B------:R-:W4:Y:S01]  /*2c850*/  LDL.LU.64 R142, [R1+0x668] ;  /* 0x00066800018e7983 */ /* 0x000f220000300a00 */
[----:B------:R-:W-:Y:S02]  /*2c860*/  IMAD.MOV.U32 R160, RZ, RZ, R190 ;  /* 0x000000ffffa07224 */ /* 0x000fe400078e00be */
[----:B------:R-:W-:Y:S02]  /*2c870*/  IMAD.MOV.U32 R159, RZ, RZ, R191 ;  /* 0x000000ffff9f7224 */ /* 0x000fe400078e00bf */
[----:B------:R-:W-:Y:S01]  /*2c880*/  IMAD.MOV.U32 R162, RZ, RZ, R164 ;  /* 0x000000ffffa27224 */ /* 0x000fe200078e00a4 */
[----:B------:R-:W5:Y:S01]  /*2c890*/  LDL.LU.64 R190, [R1+0x670] ;  /* 0x0006700001be7983 */ /* 0x000f620000300a00 */
[----:B------:R-:W-:Y:S02]  /*2c8a0*/  IMAD.MOV.U32 R164, RZ, RZ, R212 ;  /* 0x000000ffffa47224 */ /* 0x000fe400078e00d4 */
[----:B------:R-:W-:Y:S02]  /*2c8b0*/  IMAD.MOV.U32 R163, RZ, RZ, R213 ;  /* 0x000000ffffa37224 */ /* 0x000fe400078e00d5 */
[----:B------:R-:W-:-:S02]  /*2c8c0*/  IMAD.MOV.U32 R168, RZ, RZ, R188 ;  /* 0x000000ffffa87224 */ /* 0x000fc400078e00bc */
[----:B------:R-:W-:Y:S02]  /*2c8d0*/  IMAD.MOV.U32 R167, RZ, RZ, R189 ;  /* 0x000000ffffa77224 */ /* 0x000fe400078e00bd */
[----:B------:R-:W5:Y:S01]  /*2c8e0*/  LDL.LU.64 R188, [R1+0x678] ;  /* 0x0006780001bc7983 */ /* 0x000f620000300a00 */
[----:B------:R-:W-:-:S03]  /*2c8f0*/  IMAD.MOV.U32 R170, RZ, RZ, R172 ;  /* 0x000000ffffaa7224 */ /* 0x000fc600078e00ac */
[----:B------:R-:W5:Y:S01]  /*2c900*/  LDL.LU.64 R212, [R1+0x688] ;  /* 0x0006880001d47983 */ /* 0x000f620000300a00 */
[----:B------:R-:W-:Y:S02]  /*2c910*/  IMAD.MOV.U32 R169, RZ, RZ, R173 ;  /* 0x000000ffffa97224 */ /* 0x000fe400078e00ad */
[----:B------:R-:W-:Y:S01]  /*2c920*/  IMAD.MOV.U32 R172, RZ, RZ, R204 ;  /* 0x000000ffffac7224 */ /* 0x000fe200078e00cc */
[----:B------:R-:W-:Y:S01]  /*2c930*/  MOV R173, R207 ;  /* 0x000000cf00ad7202 */ /* 0x000fe20000000f00 */
[----:B------:R-:W-:Y:S02]  /*2c940*/  IMAD.MOV.U32 R171, RZ, RZ, R205 ;  /* 0x000000ffffab7224 */ /* 0x000fe400078e00cd */
[----:B------:R-:W5:Y:S01]  /*2c950*/  LDL.LU.64 R204, [R1+0x690] ;  /* 0x0006900001cc7983 */ /* 0x000f620000300a00 */
[----:B------:R-:W-:-:S03]  /*2c960*/  IMAD.MOV.U32 R174, RZ, RZ, R206 ;  /* 0x000000ffffae7224 */ /* 0x000fc600078e00ce */
[----:B------:R-:W5:Y:S01]  /*2c970*/  LDL.LU.64 R206, [R1+0x698] ;  /* 0x0006980001ce7983 */ /* 0x000f620000300a00 */
[----:B------:R-:W-:Y:S01]  /*2c980*/  MOV R145, R175 ;  /* 0x000000af00917202 */ /* 0x000fe20000000f00 */
        /* <DEDUP_REMOVED lines=8> */
[----:B--2---:R-:W-:Y:S02]  /*2ca10*/  IMAD.MOV.U32 R176, RZ, RZ, R196 ;  /* 0x000000ffffb07224 */ /* 0x004fe400078e00c4 */
[----:B------:R-:W-:Y:S02]  /*2ca20*/  IMAD.MOV.U32 R175, RZ, RZ, R197 ;  /* 0x000000ffffaf7224 */ /* 0x000fe400078e00c5 */
[----:B------:R-:W2:Y:S01]  /*2ca30*/  LDL.LU.64 R196, [R1+0x6b0] ;  /* 0x0006b00001c47983 */ /* 0x000ea20000300a00 */
[----:B---3--:R-:W-:-:S03]  /*2ca40*/  IMAD.MOV.U32 R178, RZ, RZ, R180 ;  /* 0x000000ffffb27224 */ /* 0x008fc600078e00b4 */
[----:B------:R-:W3:Y:S01]  /*2ca50*/  LDL.LU.64 R130, [R1+0x6b8] ;  /* 0x0006b80001827983 */ /* 0x000ee20000300a00 */
[----:B----4-:R-:W-:Y:S02]  /*2ca60*/  IMAD.MOV.U32 R180, RZ, RZ, R142 ;  /* 0x000000ffffb47224 */ /* 0x010fe400078e008e */
[----:B------:R-:W-:Y:S02]  /*2ca70*/  IMAD.MOV.U32 R179, RZ, RZ, R143 ;  /* 0x000000ffffb37224 */ /* 0x000fe400078e008f */
[----:B------:R-:W-:Y:S01]  /*2ca80*/  IMAD.MOV.U32 R142, RZ, RZ, R144 ;  /* 0x000000ffff8e7224 */ /* 0x000fe200078e0090 */
[----:B------:R-:W-:Y:S01]  /*2ca90*/  MOV R144, R146 ;  /* 0x0000009200907202 */ /* 0x000fe20000000f00 */
[----:B------:R-:W-:Y:S02]  /*2caa0*/  IMAD.MOV.U32 R143, RZ, RZ, R145 ;  /* 0x000000ffff8f7224 */ /* 0x000fe400078e0091 */
[----:B------:R-:W-:Y:S02]  /*2cab0*/  IMAD.MOV.U32 R145, RZ, RZ, R147 ;  /* 0x000000ffff917224 */ /* 0x000fe400078e0093 */
[----:B------:R-:W-:Y:S01]  /*2cac0*/  IMAD.MOV.U32 R146, RZ, RZ, R184 ;  /* 0x000000ffff927224 */ /* 0x000fe200078e00b8 */
[----:B-----5:R-:W-:Y:S01]  /*2cad0*/  MOV R184, R190 ;  /* 0x000000be00b87202 */ /* 0x020fe20000000f00 */
[----:B------:R-:W-:-:S02]  /*2cae0*/  IMAD.MOV.U32 R147, RZ, RZ, R185 ;  /* 0x000000ffff937224 */ /* 0x000fc400078e00b9 */
[----:B------:R-:W-:Y:S02]  /*2caf0*/  IMAD.MOV.U32 R186, RZ, RZ, R188 ;  /* 0x000000ffffba7224 */ /* 0x000fe400078e00bc */
[----:B------:R-:W-:Y:S02]  /*2cb00*/  IMAD.MOV.U32 R185, RZ, RZ, R189 ;  /* 0x000000ffffb97224 */ /* 0x000fe400078e00bd */
[----:B------:R-:W-:Y:S02]  /*2cb10*/  IMAD.MOV.U32 R188, RZ, RZ, R212 ;  /* 0x000000ffffbc7224 */ /* 0x000fe400078e00d4 */
[----:B------:R-:W-:Y:S02]  /*2cb20*/  IMAD.MOV.U32 R187, RZ, RZ, R213 ;  /* 0x000000ffffbb7224 */ /* 0x000fe400078e00d5 */
[----:B------:R-:W4:Y:S01]  /*2cb30*/  LDL.LU.64 R212, [R1+0x6c8] ;  /* 0x0006c80001d47983 */ /* 0x000f220000300a00 */
[----:B------:R-:W-:Y:S02]  /*2cb40*/  IMAD.MOV.U32 R183, RZ, RZ, R191 ;  /* 0x000000ffffb77224 */ /* 0x000fe400078e00bf */
[----:B------:R-:W-:-:S02]  /*2cb50*/  IMAD.MOV.U32 R190, RZ, RZ, R204 ;  /* 0x000000ffffbe7224 */ /* 0x000fc400078e00cc */
[----:B------:R-:W-:Y:S02]  /*2cb60*/  IMAD.MOV.U32 R189, RZ, RZ, R205 ;  /* 0x000000ffffbd7224 */ /* 0x000fe400078e00cd */
[----:B------:R-:W5:Y:S01]  /*2cb70*/  LDL.LU.64 R204, [R1+0x6d8] ;  /* 0x0006d80001cc7983 */ /* 0x000f620000300a00 */
[----:B------:R-:W-:Y:S01]  /*2cb80*/  IMAD.MOV.U32 R192, RZ, RZ, R206 ;  /* 0x000000ffffc07224 */ /* 0x000fe200078e00ce */
[----:B------:R-:W-:Y:S02]  /*2cb90*/  MOV R191, R207 ;  /* 0x000000cf00bf7202 */ /* 0x000fe40000000f00 */
[----:B------:R-:W5:Y:S04]  /*2cba0*/  LDL.LU.64 R206, [R1+0x6e8] ;  /* 0x0006e80001ce7983 */ /* 0x000f680000300a00 */
[----:B------:R-:W5:Y:S04]  /*2cbb0*/  LDL.LU.64 R208, [R1+0x798] ;  /* 0x0007980001d07983 */ /* 0x000f680000300a00 */
[----:B------:R-:W5:Y:S01]  /*2cbc0*/  LDL.LU.64 R118, [R1+0x7c8] ;  /* 0x0007c80001767983 */ /* 0x000f620000300a00 */
        /* <DEDUP_REMOVED lines=33> */
[----:B------:R-:W-:Y:S01]  /*2cde0*/  IMAD.MOV.U32 R126, RZ, RZ, R140 ;  /* 0x000000ffff7e7224 */ /* 0x000fe200078e008c */
[----:B------:R-:W-:Y:S01]  /*2cdf0*/  MOV R140, R224 ;  /* 0x000000e0008c7202 */ /* 0x000fe20000000f00 */
[----:B------:R-:W-:Y:S02]  /*2ce00*/  IMAD.MOV.U32 R127, RZ, RZ, R141 ;  /* 0x000000ffff7f7224 */ /* 0x000fe400078e008d */
[----:B------:R-:W-:-:S02]  /*2ce10*/  IMAD.MOV.U32 R141, RZ, RZ, R225 ;  /* 0x000000ffff8d7224 */ /* 0x000fc400078e00e1 */
[----:B------:R-:W-:Y:S02]  /*2ce20*/  IMAD.MOV.U32 R108, RZ, RZ, R114 ;  /* 0x000000ffff6c7224 */ /* 0x000fe400078e0072 */
[----:B------:R-:W-:Y:S02]  /*2ce30*/  IMAD.MOV.U32 R109, RZ, RZ, R115 ;  /* 0x000000ffff6d7224 */ /* 0x000fe400078e0073 */
[----:B--2---:R-:W-:Y:S02]  /*2ce40*/  IMAD.MOV.U32 R194, RZ, RZ, R196 ;  /* 0x000000ffffc27224 */ /* 0x004fe400078e00c4 */
[----:B---3--:R-:W-:Y:S02]  /*2ce50*/  IMAD.MOV.U32 R196, RZ, RZ, R130 ;  /* 0x000000ffffc47224 */ /* 0x008fe400078e0082 */
        /* <DEDUP_REMOVED lines=9> */
[----:B----4-:R-:W-:Y:S02]  /*2cef0*/  IMAD.MOV.U32 R200, RZ, RZ, R212 ;  /* 0x000000ffffc87224 */ /* 0x010fe400078e00d4 */
[----:B------:R-:W-:Y:S02]  /*2cf00*/  IMAD.MOV.U32 R199, RZ, RZ, R213 ;  /* 0x000000ffffc77224 */ /* 0x000fe400078e00d5 */
[----:B------:R-:W2:Y:S01]  /*2cf10*/  LDL.LU.64 R212, [R1+0x7e8] ;  /* 0x0007e80001d47983 */ /* 0x000ea20000300a00 */
[----:B-----5:R-:W-:-:S03]  /*2cf20*/  IMAD.MOV.U32 R202, RZ, RZ, R204 ;  /* 0x000000ffffca7224 */ /* 0x020fc600078e00cc */
[----:B------:R-:W3:Y:S01]  /*2cf30*/  LDL.LU.64 R214, [R1+0x7f8] ;  /* 0x0007f80001d67983 */ /* 0x000ee20000300a00 */
[----:B------:R-:W-:-:S03]  /*2cf40*/  IMAD.MOV.U32 R204, RZ, RZ, R206 ;  /* 0x000000ffffcc7224 */ /* 0x000fc600078e00ce */
[----:B------:R-:W4:Y:S01]  /*2cf50*/  LDL.LU.64 R216, [R1+0x770] ;  /* 0x0007700001d87983 */ /* 0x000f220000300a00 */
[----:B------:R-:W-:Y:S02]  /*2cf60*/  IMAD.MOV.U32 R203, RZ, RZ, R207 ;  /* 0x000000ffffcb7224 */ /* 0x000fe400078e00cf */
[----:B------:R-:W-:Y:S01]  /*2cf70*/  IMAD.MOV.U32 R206, RZ, RZ, R208 ;  /* 0x000000ffffce7224 */ /* 0x000fe200078e00d0 */
[----:B------:R-:W5:Y:S01]  /*2cf80*/  LDL.LU.64 R218, [R1+0x790] ;  /* 0x0007900001da7983 */ /* 0x000f620000300a00 */
[----:B------:R-:W-:-:S03]  /*2cf90*/  IMAD.MOV.U32 R208, RZ, RZ, R118 ;  /* 0x000000ffffd07224 */ /* 0x000fc600078e0076 */
[----:B------:R-:W5:Y:S01]  /*2cfa0*/  LDL.LU.64 R112, [R1+0x7b8] ;  /* 0x0007b80001707983 */ /* 0x000f620000300a00 */
        /* <DEDUP_REMOVED lines=10> */
[----:B------:R-:W5:Y:S01]  /*2d050*/  LDL.LU.64 R222, [R1+0x7d8] ;  /* 0x0007d80001de7983 */ /* 0x000f620000300a00 */
[----:B------:R-:W-:Y:S02]  /*2d060*/  IMAD.MOV.U32 R139, RZ, RZ, R151 ;  /* 0x000000ffff8b7224 */ /* 0x000fe400078e0097 */
[----:B------:R-:W-:Y:S01]  /*2d070*/  IMAD.MOV.U32 R110, RZ, RZ, R118 ;  /* 0x000000ffff6e7224 */ /* 0x000fe200078e0076 */
        /* <DEDUP_REMOVED lines=14> */
[----:B------:R-:W5:Y:S01]  /*2d160*/  LDL.LU.64 R234, [R1+0x788] ;  /* 0x0007880001ea7983 */ /* 0x000f620000300a00 */
[----:B------:R-:W-:-:S03]  /*2d170*/  IMAD.MOV.U32 R145, RZ, RZ, R231 ;  /* 0x000000ffff917224 */ /* 0x000fc600078e00e7 */
[----:B------:R-:W5:Y:S04]  /*2d180*/  LDL.LU.64 R230, [R1+0x7b0] ;  /* 0x0007b00001e67983 */ /* 0x000f680000300a00 */
[----:B------:R-:W5:Y:S01]  /*2d190*/  LDL.LU.64 R104, [R1+0x748] ;  /* 0x0007480001687983 */ /* 0x000f620000300a00 */
[----:B------:R-:W-:Y:S01]  /*2d1a0*/  IMAD.MOV.U32 R150, RZ, RZ, R210 ;  /* 0x000000ffff967224 */ /* 0x000fe200078e00d2 */
[----:B------:R-:W-:Y:S01]  /*2d1b0*/  MOV R201, R205 ;  /* 0x000000cd00c97202 */ /* 0x000fe20000000f00 */
[----:B------:R-:W-:Y:S02]  /*2d1c0*/  IMAD.MOV.U32 R205, RZ, RZ, R209 ;  /* 0x000000ffffcd7224 */ /* 0x000fe400078e00d1 */
[----:B------:R-:W-:Y:S02]  /*2d1d0*/  IMAD.MOV.U32 R151, RZ, RZ, R211 ;  /* 0x000000ffff977224 */ /* 0x000fe400078e00d3 */
[----:B--2---:R-:W-:-:S02]  /*2d1e0*/  IMAD.MOV.U32 R210, RZ, RZ, R212 ;  /* 0x000000ffffd27224 */ /* 0x004fc400078e00d4 */
[----:B---3--:R-:W-:Y:S02]  /*2d1f0*/  IMAD.MOV.U32 R212, RZ, RZ, R214 ;  /* 0x000000ffffd47224 */ /* 0x008fe400078e00d6 */
[----:B----4-:R-:W-:Y:S02]  /*2d200*/  IMAD.MOV.U32 R214, RZ, RZ, R216 ;  /* 0x000000ffffd67224 */ /* 0x010fe400078e00d8 */
[----:B-----5:R-:W-:Y:S02]  /*2d210*/  IMAD.MOV.U32 R216, RZ, RZ, R218 ;  /* 0x000000ffffd87224 */ /* 0x020fe400078e00da */
        /* <DEDUP_REMOVED lines=41> */
[----:B------:R-:W2:Y:S01]  /*2d4b0*/  LDL.LU.64 R234, [R1+0x750] ;  /* 0x0007500001ea7983 */ /* 0x000ea20000300a00 */
[----:B------:R-:W-:Y:S02]  /*2d4c0*/  IMAD.MOV.U32 R107, RZ, RZ, R109 ;  /* 0x000000ffff6b7224 */ /* 0x000fe400078e006d */
[----:B------:R-:W-:Y:S01]  /*2d4d0*/  IMAD.MOV.U32 R108, RZ, RZ, R112 ;  /* 0x000000ffff6c7224 */ /* 0x000fe200078e0070 */
[----:B------:R-:W3:Y:S01]  /*2d4e0*/  LDL.LU.64 R102, [R1+0x778] ;  /* 0x0007780001667983 */ /* 0x000ee20000300a00 */
[----:B------:R-:W-:Y:S02]  /*2d4f0*/  IMAD.MOV.U32 R109, RZ, RZ, R113 ;  /* 0x000000ffff6d7224 */ /* 0x000fe400078e0071 */
[----:B------:R-:W-:Y:S01]  /*2d500*/  IMAD.MOV.U32 R112, RZ, RZ, R124 ;  /* 0x000000ffff707224 */ /* 0x000fe200078e007c */
[----:B------:R-:W-:Y:S01]  /*2d510*/  MOV R124, R126 ;  /* 0x0000007e007c7202 */ /* 0x000fe20000000f00 */
[----:B------:R-:W-:-:S02]  /*2d520*/  IMAD.MOV.U32 R113, RZ, RZ, R125 ;  /* 0x000000ffff717224 */ /* 0x000fc400078e007d */
[----:B------:R-:W-:Y:S02]  /*2d530*/  IMAD.MOV.U32 R125, RZ, RZ, R127 ;  /* 0x000000ffff7d7224 */ /* 0x000fe400078e007f */
[----:B------:R-:W-:Y:S02]  /*2d540*/  IMAD.MOV.U32 R126, RZ, RZ, R238 ;  /* 0x000000ffff7e7224 */ /* 0x000fe400078e00ee */
[----:B------:R-:W-:Y:S02]  /*2d550*/  IMAD.MOV.U32 R127, RZ, RZ, R239 ;  /* 0x000000ffff7f7224 */ /* 0x000fe400078e00ef */
[----:B------:R-:W4:Y:S04]  /*2d560*/  LDL.LU.64 R238, [R1+0x7d0] ;  /* 0x0007d00001ee7983 */ /* 0x000f280000300a00 */
[----:B------:R-:W5:Y:S01]  /*2d570*/  LDL.LU.64 R98, [R1+0x7f0] ;  /* 0x0007f00001627983 */ /* 0x000f620000300a00 */
[----:B--2---:R-:W-:-:S02]  /*2d580*/  IMAD.MOV.U32 R232, RZ, RZ, R234 ;  /* 0x000000ffffe87224 */ /* 0x004fc400078e00ea */
[----:B---3--:R-:W-:Y:S02]  /*2d590*/  IMAD.MOV.U32 R234, RZ, RZ, R102 ;  /* 0x000000ffffea7224 */ /* 0x008fe400078e0066 */
[----:B------:R-:W-:Y:S02]  /*2d5a0*/  IMAD.MOV.U32 R233, RZ, RZ, R103 ;  /* 0x000000ffffe97224 */ /* 0x000fe400078e0067 */
[----:B------:R-:W2:Y:S04]  /*2d5b0*/  LDL.LU.64 R102, [R1+0x810] ;  /* 0x0008100001667983 */ /* 0x000ea80000300a00 */
[----:B------:R-:W3:Y:S01]  /*2d5c0*/  LDL.LU.64 R100, [R1+0x818] ;  /* 0x0008180001647983 */ /* 0x000ee20000300a00 */
[----:B----4-:R-:W-:Y:S02]  /*2d5d0*/  IMAD.MOV.U32 R236, RZ, RZ, R238 ;  /* 0x000000ffffec7224 */ /* 0x010fe400078e00ee */
[----:B-----5:R-:W-:-:S02]  /*2d5e0*/  IMAD.MOV.U32 R238, RZ, RZ, R98 ;  /* 0x000000ffffee7224 */ /* 0x020fc400078e0062 */
[----:B------:R-:W-:Y:S02]  /*2d5f0*/  IMAD.MOV.U32 R237, RZ, RZ, R99 ;  /* 0x000000ffffed7224 */ /* 0x000fe400078e0063 */
[----:B------:R-:W4:Y:S04]  /*2d600*/  LDL.LU.64 R98, [R1+0x830] ;  /* 0x0008300001627983 */ /* 0x000f280000300a00 */
[----:B------:R-:W5:Y:S01]  /*2d610*/  LDL.LU.64 R96, [R1+0x840] ;  /* 0x0008400001607983 */ /* 0x000f620000300a00 */
[----:B------:R-:W-:Y:S02]  /*2d620*/  IMAD.MOV.U32 R139, RZ, RZ, R227 ;  /* 0x000000ffff8b7224 */ /* 0x000fe400078e00e3 */
[----:B------:R-:W-:Y:S02]  /*2d630*/  IMAD.MOV.U32 R227, RZ, RZ, R231 ;  /* 0x000000ffffe37224 */ /* 0x000fe400078e00e7 */
[----:B------:R-:W-:Y:S01]  /*2d640*/  IMAD.MOV.U32 R231, RZ, RZ, R235 ;  /* 0x000000ffffe77224 */ /* 0x000fe200078e00eb */
[----:B------:R-:W-:-:S02]  /*2d650*/  MOV R235, R239 ;  /* 0x000000ef00eb7202 */ /* 0x000fc40000000f00 */
[----:B------:R-:W-:Y:S01]  /*2d660*/  MOV R166, R246 ;  /* 0x000000f600a67202 */ /* 0x000fe20000000f00 */
[----:B--2---:R-:W-:Y:S02]  /*2d670*/  IMAD.MOV.U32 R240, RZ, RZ, R102 ;  /* 0x000000fffff07224 */ /* 0x004fe400078e0066 */
[----:B------:R-:W-:Y:S02]  /*2d680*/  IMAD.MOV.U32 R239, RZ, RZ, R103 ;  /* 0x000000ffffef7224 */ /* 0x000fe400078e0067 */
[----:B------:R-:W-:Y:S02]  /*2d690*/  IMAD.MOV.U32 R102, RZ, RZ, R130 ;  /* 0x000000ffff667224 */ /* 0x000fe400078e0082 */
[----:B------:R-:W-:Y:S02]  /*2d6a0*/  IMAD.MOV.U32 R103, RZ, RZ, R131 ;  /* 0x000000ffff677224 */ /* 0x000fe400078e0083 */
[----:B------:R-:W-:Y:S01]  /*2d6b0*/  IMAD.MOV.U32 R130, RZ, RZ, R242 ;  /* 0x000000ffff827224 */ /* 0x000fe200078e00f2 */
[----:B---3--:R-:W-:Y:S01]  /*2d6c0*/  MOV R242, R100 ;  /* 0x0000006400f27202 */ /* 0x008fe20000000f00 */
[----:B------:R-:W-:-:S02]  /*2d6d0*/  IMAD.MOV.U32 R131, RZ, RZ, R243 ;  /* 0x000000ffff837224 */ /* 0x000fc400078e00f3 */
[----:B------:R-:W-:Y:S02]  /*2d6e0*/  IMAD.MOV.U32 R241, RZ, RZ, R101 ;  /* 0x000000fffff17224 */ /* 0x000fe400078e0065 */
[----:B------:R-:W2:Y:S01]  /*2d6f0*/  LDL.LU.64 R100, [R1+0x848] ;  /* 0x0008480001647983 */ /* 0x000ea20000300a00 */
[----:B----4-:R-:W-:Y:S02]  /*2d700*/  IMAD.MOV.U32 R244, RZ, RZ, R98 ;  /* 0x000000fffff47224 */ /* 0x010fe400078e0062 */
[----:B------:R-:W-:Y:S02]  /*2d710*/  IMAD.MOV.U32 R243, RZ, RZ, R99 ;  /* 0x000000fffff37224 */ /* 0x000fe400078e0063 */
[----:B------:R-:W3:Y:S01]  /*2d720*/  LDL.LU.64 R98, [R1+0x8a0] ;  /* 0x0008a00001627983 */ /* 0x000ee20000300a00 */
[----:B-----5:R-:W-:Y:S02]  /*2d730*/  IMAD.MOV.U32 R246, RZ, RZ, R96 ;  /* 0x000000fffff67224 */ /* 0x020fe400078e0060 */
[----:B------:R-:W-:Y:S01]  /*2d740*/  IMAD.MOV.U32 R245, RZ, RZ, R97 ;  /* 0x000000fffff57224 */ /* 0x000fe200078e0061 */
[----:B------:R-:W4:Y:S04]  /*2d750*/  LDL.LU.64 R94, [R1+0x858] ;  /* 0x00085800015e7983 */ /* 0x000f280000300a00 */
[----:B------:R-:W5:Y:S04]  /*2d760*/  LDL.LU.64 R96, [R1+0x870] ;  /* 0x0008700001607983 */ /* 0x000f680000300a00 */
[----:B------:R-:W3:Y:S01]  /*2d770*/  LDL.LU.64 R86, [R1+0x878] ;  /* 0x0008780001567983 */ /* 0x000ee20000300a00 */
        /* <DEDUP_REMOVED lines=10> */
[----:B--2---:R-:W-:Y:S02]  /*2d820*/  IMAD.MOV.U32 R248, RZ, RZ, R100 ;  /* 0x000000fffff87224 */ /* 0x004fe400078e0064 */
[----:B------:R-:W-:Y:S01]  /*2d830*/  IMAD.MOV.U32 R247, RZ, RZ, R101 ;  /* 0x000000fffff77224 */ /* 0x000fe200078e0065 */
[----:B------:R-:W-:Y:S01]  /*2d840*/  MOV R101, R103 ;  /* 0x0000006700657202 */ /* 0x000fe20000000f00 */
[----:B------:R-:W-:-:S02]  /*2d850*/  IMAD.MOV.U32 R100, RZ, RZ, R102 ;  /* 0x000000ffff647224 */ /* 0x000fc400078e0066 */
[----:B------:R-:W2:Y:S04]  /*2d860*/  LDL.LU.64 R102, [R1+0x8b0] ;  /* 0x0008b00001667983 */ /* 0x000ea80000300a00 */
[----:B------:R-:W2:Y:S01]  /*2d870*/  LDL.LU.64 R92, [R1+0x8c0] ;  /* 0x0008c000015c7983 */ /* 0x000ea20000300a00 */
[----:B-----5:R-:W-:Y:S02]  /*2d880*/  IMAD.MOV.U32 R252, RZ, RZ, R96 ;  /* 0x000000fffffc7224 */ /* 0x020fe400078e0060 */
[----:B------:R-:W-:Y:S02]  /*2d890*/  IMAD.MOV.U32 R251, RZ, RZ, R97 ;  /* 0x000000fffffb7224 */ /* 0x000fe400078e0061 */
[----:B------:R-:W5:Y:S01]  /*2d8a0*/  LDL.LU.64 R96, [R1+0x880] ;  /* 0x0008800001607983 */ /* 0x000f620000300a00 */
[----:B----4-:R-:W-:-:S02]  /*2d8b0*/  IMAD.MOV.U32 R250, RZ, RZ, R94 ;  /* 0x000000fffffa7224 */ /* 0x010fc400078e005e */
[----:B------:R-:W-:Y:S01]  /*2d8c0*/  IMAD.MOV.U32 R249, RZ, RZ, R95 ;  /* 0x000000fffff97224 */ /* 0x000fe200078e005f */
[----:B------:R-:W4:Y:S04]  /*2d8d0*/  LDL.LU.64 R90, [R1+0x8e0] ;  /* 0x0008e000015a7983 */ /* 0x000f280000300a00 */
[----:B---3--:R-:W-:Y:S04]  /*2d8e0*/  STL [R1+0x604], R86 ;  /* 0x0006045601007387 */ /* 0x008fe80000100800 */
[----:B------:R-:W3:Y:S01]  /*2d8f0*/  LDL.LU.64 R94, [R1+0x890] ;  /* 0x00089000015e7983 */ /* 0x000ee20000300a00 */
[----:B------:R-:W-:-:S03]  /*2d900*/  IMAD.MOV.U32 R0, RZ, RZ, R87 ;  /* 0x000000ffff007224 */ /* 0x000fc600078e0057 */
[----:B------:R-:W4:Y:S04]  /*2d910*/  LDL.LU.64 R88, [R1+0x8c8] ;  /* 0x0008c80001587983 */ /* 0x000f280000300a00 */
[----:B------:R5:W-:Y:S02]  /*2d920*/  STL [R1+0x600], R0 ;  /* 0x0006000001007387 */ /* 0x000be40000100800 */
[----:B-----5:R-:W-:Y:S02]  /*2d930*/  IMAD.MOV.U32 R0, RZ, RZ, R97 ;  /* 0x000000ffff007224 */ /* 0x020fe400078e0061 */
[----:B------:R1:W-:Y:S04]  /*2d940*/  STL [R1+0x60c], R96 ;  /* 0x00060c6001007387 */ /* 0x0003e80000100800 */
[----:B------:R3:W-:Y:S04]  /*2d950*/  STL [R1+0x608], R0 ;  /* 0x0006080001007387 */ /* 0x0007e80000100800 */
[----:B-1----:R-:W5:Y:S01]  /*2d960*/  LDL.LU.64 R96, [R1+0x6a8] ;  /* 0x0006a80001607983 */ /* 0x002f620000300a00 */
[----:B---3--:R-:W-:-:S03]  /*2d970*/  IMAD.MOV.U32 R0, RZ, RZ, R95 ;  /* 0x000000ffff007224 */ /* 0x008fc600078e005f */
[----:B------:R-:W-:Y:S04]  /*2d980*/  STL [R1+0x614], R94 ;  /* 0x0006145e01007387 */ /* 0x000fe80000100800 */
[----:B------:R-:W-:Y:S04]  /*2d990*/  STL [R1+0x61c], R98 ;  /* 0x00061c6201007387 */ /* 0x000fe80000100800 */
[----:B------:R1:W-:Y:S04]  /*2d9a0*/  STL [R1+0x610], R0 ;  /* 0x0006100001007387 */ /* 0x0003e80000100800 */
[----:B--2---:R-:W-:Y:S01]  /*2d9b0*/  STL [R1+0x624], R102 ;  /* 0x0006246601007387 */ /* 0x004fe20000100800 */
[----:B-1----:R-:W-:Y:S01]  /*2d9c0*/  IMAD.MOV.U32 R0, RZ, RZ, R99 ;  /* 0x000000ffff007224 */ /* 0x002fe200078e0063 */
[----:B------:R-:W-:Y:S01]  /*2d9d0*/  MOV R98, R100 ;  /* 0x0000006400627202 */ /* 0x000fe20000000f00 */
[----:B------:R-:W-:-:S03]  /*2d9e0*/  IMAD.MOV.U32 R99, RZ, RZ, R101 ;  /* 0x000000ffff637224 */ /* 0x000fc600078e0065 */
[----:B------:R1:W-:Y:S04]  /*2d9f0*/  STL [R1+0x618], R0 ;  /* 0x0006180001007387 */ /* 0x0003e80000100800 */
[----:B------:R-:W2:Y:S04]  /*2da00*/  LDL.LU.64 R94, [R1+0x718] ;  /* 0x00071800015e7983 */ /* 0x000ea80000300a00 */
[----:B------:R-:W3:Y:S01]  /*2da10*/  LDL.LU.64 R100, [R1+0x730] ;  /* 0x0007300001647983 */ /* 0x000ee20000300a00 */
[----:B-1----:R-:W-:-:S03]  /*2da20*/  IMAD.MOV.U32 R0, RZ, RZ, R103 ;  /* 0x000000ffff007224 */ /* 0x002fc600078e0067 */
[----:B------:R-:W-:Y:S04]  /*2da30*/  STL [R1+0x62c], R92 ;  /* 0x00062c5c01007387 */ /* 0x000fe80000100800 */
[----:B------:R1:W-:Y:S04]  /*2da40*/  STL [R1+0x620], R0 ;  /* 0x0006200001007387 */ /* 0x0003e80000100800 */
[----:B------:R-:W5:Y:S01]  /*2da50*/  LDL.LU.64 R102, [R1+0x8e8] ;  /* 0x0008e80001667983 */ /* 0x000f620000300a00 */
[----:B-1----:R-:W-:Y:S02]  /*2da60*/  IMAD.MOV.U32 R0, RZ, RZ, R93 ;  /* 0x000000ffff007224 */ /* 0x002fe400078e005d */
[----:B------:R-:W-:-:S03]  /*2da70*/  IMAD.MOV.U32 R92, RZ, RZ, R98 ;  /* 0x000000ffff5c7224 */ /* 0x000fc600078e0062 */
[----:B------:R1:W-:Y:S01]  /*2da80*/  STL [R1+0x628], R0 ;  /* 0x0006280001007387 */ /* 0x0003e20000100800 */
[----:B------:R-:W-:-:S03]  /*2da90*/  IMAD.MOV.U32 R93, RZ, RZ, R99 ;  /* 0x000000ffff5d7224 */ /* 0x000fc600078e0063 */
[----:B----4-:R-:W-:Y:S04]  /*2daa0*/  STL [R1+0x634], R88 ;  /* 0x0006345801007387 */ /* 0x010fe80000100800 */
[----:B------:R-:W4:Y:S01]  /*2dab0*/  LDL.LU.64 R98, [R1+0x910] ;  /* 0x0009100001627983 */ /* 0x000f220000300a00 */
[----:B-1----:R-:W-:-:S03]  /*2dac0*/  IMAD.MOV.U32 R0, RZ, RZ, R89 ;  /* 0x000000ffff007224 */ /* 0x002fc600078e0059 */
[----:B------:R-:W-:Y:S04]  /*2dad0*/  STL [R1+0x63c], R90 ;  /* 0x00063c5a01007387 */ /* 0x000fe80000100800 */
[----:B------:R1:W-:Y:S02]  /*2dae0*/  STL [R1+0x630], R0 ;  /* 0x0006300001007387 */ /* 0x0003e40000100800 */
[----:B-1----:R-:W-:Y:S02]  /*2daf0*/  IMAD.MOV.U32 R0, RZ, RZ, R91 ;  /* 0x000000ffff007224 */ /* 0x002fe400078e005b */
[----:B-----5:R-:W-:Y:S04]  /*2db00*/  STL [R1+0x644], R102 ;  /* 0x0006446601007387 */ /* 0x020fe80000100800 */
[----:B------:R1:W-:Y:S02]  /*2db10*/  STL [R1+0x638], R0 ;  /* 0x0006380001007387 */ /* 0x0003e40000100800 */
[----:B-1----:R-:W-:-:S05]  /*2db20*/  IMAD.MOV.U32 R0, RZ, RZ, R103 ;  /* 0x000000ffff007224 */ /* 0x002fca00078e0067 */
[----:B------:R1:W-:Y:S04]  /*2db30*/  STL [R1+0x640], R0 ;  /* 0x0006400001007387 */ /* 0x0003e80000100800 */
[----:B--2---:R-:W-:Y:S04]  /*2db40*/  STL [R1+0x64c], R94 ;  /* 0x00064c5e01007387 */ /* 0x004fe80000100800 */
[----:B------:R-:W2:Y:S01]  /*2db50*/  LDL.LU.64 R102, [R1+0x6d0] ;  /* 0x0006d00001667983 */ /* 0x000ea20000300a00 */
[----:B-1----:R-:W-:-:S03]  /*2db60*/  MOV R0, R95 ;  /* 0x0000005f00007202 */ /* 0x002fc60000000f00 */
[----:B------:R-:W-:Y:S04]  /*2db70*/  STL [R1+0x654], R96 ;  /* 0x0006546001007387 */ /* 0x000fe80000100800 */
[----:B------:R1:W-:Y:S04]  /*2db80*/  STL [R1+0x648], R0 ;  /* 0x0006480001007387 */ /* 0x0003e80000100800 */
[----:B------:R-:W-:Y:S01]  /*2db90*/  STL [R1+0x65c], R8 ;  /* 0x00065c0801007387 */ /* 0x000fe20000100800 */
[----:B-1----:R-:W-:-:S05]  /*2dba0*/  IMAD.MOV.U32 R0, RZ, RZ, R97 ;  /* 0x000000ffff007224 */ /* 0x002fca00078e0061 */
[----:B------:R1:W-:Y:S04]  /*2dbb0*/  STL [R1+0x650], R0 ;  /* 0x0006500001007387 */ /* 0x0003e80000100800 */
[----:B------:R-:W-:Y:S04]  /*2dbc0*/  STL [R1+0x658], R9 ;  /* 0x0006580901007387 */ /* 0x000fe80000100800 */
[----:B----4-:R-:W-:Y:S01]  /*2dbd0*/  STL [R1+0x664], R98 ;  /* 0x0006646201007387 */ /* 0x010fe20000100800 */
[----:B-1----:R-:W-:-:S03]  /*2dbe0*/  IMAD.MOV.U32 R0, RZ, RZ, R99 ;  /* 0x000000ffff007224 */ /* 0x002fc600078e0063 */
[----:B------:R-:W4:Y:S04]  /*2dbf0*/  LDL.LU.64 R96, [R1+0x7a8] ;  /* 0x0007a80001607983 */ /* 0x000f280000300a00 */
[----:B---3--:R-:W-:Y:S04]  /*2dc00*/  STL [R1+0x66c], R100 ;  /* 0x00066c6401007387 */ /* 0x008fe80000100800 */
[----:B------:R1:W-:Y:S02]  /*2dc10*/  STL [R1+0x660], R0 ;  /* 0x0006600001007387 */ /* 0x0003e40000100800 */
[----:B-1----:R-:W-:-:S02]  /*2dc20*/  IMAD.MOV.U32 R0, RZ, RZ, R101 ;  /* 0x000000ffff007224 */ /* 0x002fc400078e0065 */
[----:B--2---:R-:W-:Y:S04]  /*2dc30*/  STL [R1+0x674], R102 ;  /* 0x0006746601007387 */ /* 0x004fe80000100800 */
[----:B------:R1:W-:Y:S04]  /*2dc40*/  STL [R1+0x668], R0 ;  /* 0x0006680001007387 */ /* 0x0003e80000100800 */
[----:B------:R-:W2:Y:S04]  /*2dc50*/  LDL.LU.64 R94, [R1+0x940] ;  /* 0x00094000015e7983 */ /* 0x000ea80000300a00 */
[----:B------:R-:W3:Y:S01]  /*2dc60*/  LDL.LU.64 R100, [R1+0x828] ;  /* 0x0008280001647983 */ /* 0x000ee20000300a00 */
[----:B-1----:R-:W-:-:S05]  /*2dc70*/  IMAD.MOV.U32 R0, RZ, RZ, R103 ;  /* 0x000000ffff007224 */ /* 0x002fca00078e0067 */
[----:B------:R1:W-:Y:S04]  /*2dc80*/  STL [R1+0x670], R0 ;  /* 0x0006700001007387 */ /* 0x0003e80000100800 */
[----:B------:R-:W-:Y:S04]  /*2dc90*/  STL [R1+0x67c], R92 ;  /* 0x00067c5c01007387 */ /* 0x000fe80000100800 */
[----:B------:R-:W5:Y:S01]  /*2dca0*/  LDL.LU.64 R102, [R1+0x6f0] ;  /* 0x0006f00001667983 */ /* 0x000f620000300a00 */
[----:B------:R-:W-:Y:S02]  /*2dcb0*/  IMAD.MOV.U32 R98, RZ, RZ, R104 ;  /* 0x000000ffff627224 */ /* 0x000fe400078e0068 */
[----:B------:R-:W-:-:S02]  /*2dcc0*/  IMAD.MOV.U32 R99, RZ, RZ, R105 ;  /* 0x000000ffff637224 */ /* 0x000fc400078e0069 */
[----:B------:R-:W3:Y:S01]  /*2dcd0*/  LDL.LU.64 R104, [R1+0x960] ;  /* 0x0009600001687983 */ /* 0x000ee20000300a00 */
[----:B-1----:R-:W-:-:S05]  /*2dce0*/  IMAD.MOV.U32 R0, RZ, RZ, R93 ;  /* 0x000000ffff007224 */ /* 0x002fca00078e005d */
[----:B------:R2:W-:Y:S02]  /*2dcf0*/  STL [R1+0x678], R0 ;  /* 0x0006780001007387 */ /* 0x0005e40000100800 */
[----:B--2---:R-:W-:Y:S02]  /*2dd00*/  IMAD.MOV.U32 R0, RZ, RZ, R95 ;  /* 0x000000ffff007224 */ /* 0x004fe400078e005f */
[----:B------:R-:W-:Y:S04]  /*2dd10*/  STL [R1+0x684], R94 ;  /* 0x0006845e01007387 */ /* 0x000fe80000100800 */
[----:B------:R1:W-:Y:S04]  /*2dd20*/  STL [R1+0x680], R0 ;  /* 0x0006800001007387 */ /* 0x0003e80000100800 */
[----:B----4-:R-:W-:Y:S01]  /*2dd30*/  STL [R1+0x68c], R96 ;  /* 0x00068c6001007387 */ /* 0x010fe20000100800 */
[----:B-1----:R-:W-:-:S03]  /*2dd40*/  MOV R0, R97 ;  /* 0x0000006100007202 */ /* 0x002fc60000000f00 */
[----:B-----5:R-:W-:Y:S04]  /*2dd50*/  STL [R1+0x694], R102 ;  /* 0x0006946601007387 */ /* 0x020fe80000100800 */
[----:B------:R1:W-:Y:S02]  /*2dd60*/  STL [R1+0x688], R0 ;  /* 0x0006880001007387 */ /* 0x0003e40000100800 */
[----:B-1----:R-:W-:-:S05]  /*2dd70*/  IMAD.MOV.U32 R0, RZ, RZ, R103 ;  /* 0x000000ffff007224 */ /* 0x002fca00078e0067 */
[----:B------:R1:W-:Y:S04]  /*2dd80*/  STL [R1+0x690], R0 ;  /* 0x0006900001007387 */ /* 0x0003e80000100800 */
[----:B------:R-:W2:Y:S01]  /*2dd90*/  LDL.LU.64 R102, [R1+0x6f8] ;  /* 0x0006f80001667983 */ /* 0x000ea20000300a00 */
[----:B-1----:R-:W-:-:S03]  /*2dda0*/  IMAD.MOV.U32 R0, RZ, RZ, R99 ;  /* 0x000000ffff007224 */ /* 0x002fc600078e0063 */
[----:B------:R-:W-:Y:S04]  /*2ddb0*/  STL [R1+0x69c], R98 ;  /* 0x00069c6201007387 */ /* 0x000fe80000100800 */
[----:B---3--:R-:W-:Y:S04]  /*2ddc0*/  STL [R1+0x6a4], R104 ;  /* 0x0006a46801007387 */ /* 0x008fe80000100800 */
[----:B------:R1:W-:Y:S02]  /*2ddd0*/  STL [R1+0x698], R0 ;  /* 0x0006980001007387 */ /* 0x0003e40000100800 */
[----:B-1----:R-:W-:-:S05]  /*2dde0*/  IMAD.MOV.U32 R0, RZ, RZ, R105 ;  /* 0x000000ffff007224 */ /* 0x002fca00078e0069 */
[----:B------:R1:W-:Y:S04]  /*2ddf0*/  STL [R1+0x6a0], R0 ;  /* 0x0006a00001007387 */ /* 0x0003e80000100800 */
[----:B------:R-:W3:Y:S04]  /*2de00*/  LDL.LU.64 R104, [R1+0x9a0] ;  /* 0x0009a00001687983 */ /* 0x000ee80000300a00 */
[----:B------:R-:W4:Y:S01]  /*2de10*/  LDL.LU.64 R98, [R1+0x860] ;  /* 0x0008600001627983 */ /* 0x000f220000300a00 */
[----:B-1----:R-:W-:-:S03]  /*2de20*/  IMAD.MOV.U32 R0, RZ, RZ, R101 ;  /* 0x000000ffff007224 */ /* 0x002fc600078e0065 */
[----:B------:R-:W-:Y:S04]  /*2de30*/  STL [R1+0x6ac], R100 ;  /* 0x0006ac6401007387 */ /* 0x000fe80000100800 */
[----:B------:R2:W-:Y:S02]  /*2de40*/  STL [R1+0x6a8], R0 ;  /* 0x0006a80001007387 */ /* 0x0005e40000100800 */
[----:B--2---:R-:W-:Y:S02]  /*2de50*/  IMAD.MOV.U32 R0, RZ, RZ, R103 ;  /* 0x000000ffff007224 */ /* 0x004fe400078e0067 */
[----:B------:R-:W-:Y:S04]  /*2de60*/  STL [R1+0x6b4], R102 ;  /* 0x0006b46601007387 */ /* 0x000fe80000100800 */
[----:B------:R-:W2:Y:S04]  /*2de70*/  LDL.LU.64 R100, [R1+0x708] ;  /* 0x0007080001647983 */ /* 0x000ea80000300a00 */
[----:B------:R1:W-:Y:S04]  /*2de80*/  STL [R1+0x6b0], R0 ;  /* 0x0006b00001007387 */ /* 0x0003e80000100800 */
[----:B------:R-:W-:Y:S01]  /*2de90*/  STL [R1+0x6bc], R114 ;  /* 0x0006bc7201007387 */ /* 0x000fe20000100800 */
[----:B-1----:R-:W-:-:S05]  /*2dea0*/  IMAD.MOV.U32 R0, RZ, RZ, R115 ;  /* 0x000000ffff007224 */ /* 0x002fca00078e0073 */
[----:B------:R3:W-:Y:S04]  /*2deb0*/  STL [R1+0x6b8], R0 ;  /* 0x0006b80001007387 */ /* 0x0007e80000100800 */
[----:B------:R-:W5:Y:S01]  /*2dec0*/  LDL.LU.64 R102, [R1+0x9d8] ;  /* 0x0009d80001667983 */ /* 0x000f620000300a00 */
[----:B---3--:R-:W-:-:S03]  /*2ded0*/  IMAD.MOV.U32 R0, RZ, RZ, R105 ;  /* 0x000000ffff007224 */ /* 0x008fc600078e0069 */
[----:B------:R1:W-:Y:S04]  /*2dee0*/  STL [R1+0x6c4], R104 ;  /* 0x0006c46801007387 */ /* 0x0003e80000100800 */
[----:B------:R-:W3:Y:S04]  /*2def0*/  LDL.LU.64 R114, [R1+0x898] ;  /* 0x0008980001727983 */ /* 0x000ee80000300a00 */
[----:B------:R4:W-:Y:S01]  /*2df00*/  STL [R1+0x6c0], R0 ;  /* 0x0006c00001007387 */ /* 0x0009e20000100800 */
[----:B-1----:R-:W-:Y:S01]  /*2df10*/  IMAD.MOV.U32 R104, RZ, RZ, R106 ;  /* 0x000000ffff687224 */ /* 0x002fe200078e006a */
[----:B------:R-:W-:-:S02]  /*2df20*/  MOV R105, R107 ;  /* 0x0000006b00697202 */ /* 0x000fc40000000f00 */
[----:B----4-:R-:W-:Y:S01]  /*2df30*/  STL [R1+0x6cc], R98 ;  /* 0x0006cc6201007387 */ /* 0x010fe20000100800 */
[----:B------:R-:W-:Y:S02]  /*2df40*/  IMAD.MOV.U32 R106, RZ, RZ, R108 ;  /* 0x000000ffff6a7224 */ /* 0x000fe400078e006c */
[----:B------:R-:W-:Y:S02]  /*2df50*/  IMAD.MOV.U32 R107, RZ, RZ, R109 ;  /* 0x000000ffff6b7224 */ /* 0x000fe400078e006d */
[----:B------:R-:W4:Y:S01]  /*2df60*/  LDL.LU.64 R108, [R1+0x710] ;  /* 0x00071000016c7983 */ /* 0x000f220000300a00 */
[----:B------:R-:W-:-:S05]  /*2df70*/  IMAD.MOV.U32 R0, RZ, RZ, R99 ;  /* 0x000000ffff007224 */ /* 0x000fca00078e0063 */
[----:B------:R2:W-:Y:S02]  /*2df80*/  STL [R1+0x6c8], R0 ;  /* 0x0006c80001007387 */ /* 0x0005e40000100800 */
[----:B--2---:R-:W-:Y:S02]  /*2df90*/  IMAD.MOV.U32 R0, RZ, RZ, R101 ;  /* 0x000000ffff007224 */ /* 0x004fe400078e0065 */
[----:B------:R-:W-:Y:S04]  /*2dfa0*/  STL [R1+0x6d4], R100 ;  /* 0x0006d46401007387 */ /* 0x000fe80000100800 */
[----:B------:R1:W-:Y:S04]  /*2dfb0*/  STL [R1+0x6d0], R0 ;  /* 0x0006d00001007387 */ /* 0x0003e80000100800 */
[----:B------:R2:W-:Y:S01]  /*2dfc0*/  STL [R1+0x6dc], R116 ;  /* 0x0006dc7401007387 */ /* 0x0005e20000100800 */
[----:B-1----:R-:W-:-:S03]  /*2dfd0*/  IMAD.MOV.U32 R0, RZ, RZ, R117 ;  /* 0x000000ffff007224 */ /* 0x002fc600078e0075 */
[----:B-----5:R-:W-:Y:S04]  /*2dfe0*/  STL [R1+0x6e4], R102 ;  /* 0x0006e46601007387 */ /* 0x020fe80000100800 */
[----:B------:R1:W-:Y:S04]  /*2dff0*/  STL [R1+0x6d8], R0 ;  /* 0x0006d80001007387 */ /* 0x0003e80000100800 */
[----:B--2---:R-:W2:Y:S04]  /*2e000*/  LDL.LU.64 R116, [R1+0x9f8] ;  /* 0x0009f80001747983 */ /* 0x004ea80000300a00 */
[----:B------:R-:W5:Y:S01]  /*2e010*/  LDL.LU.64 R100, [R1+0x8d8] ;  /* 0x0008d80001647983 */ /* 0x000f620000300a00 */
[----:B-1----:R-:W-:-:S05]  /*2e020*/  IMAD.MOV.U32 R0, RZ, RZ, R103 ;  /* 0x000000ffff007224 */ /* 0x002fca00078e0067 */
[----:B------:R1:W-:Y:S04]  /*2e030*/  STL [R1+0x6e0], R0 ;  /* 0x0006e00001007387 */ /* 0x0003e80000100800 */
[----:B---3--:R3:W-:Y:S01]  /*2e040*/  STL [R1+0x6ec], R114 ;  /* 0x0006ec7201007387 */ /* 0x0087e20000100800 */
[----:B-1----:R-:W-:-:S03]  /*2e050*/  IMAD.MOV.U32 R0, RZ, RZ, R115 ;  /* 0x000000ffff007224 */ /* 0x002fc600078e0073 */
[----:B----4-:R-:W-:Y:S04]  /*2e060*/  STL [R1+0x6f4], R108 ;  /* 0x0006f46c01007387 */ /* 0x010fe80000100800 */
[----:B------:R1:W-:Y:S04]  /*2e070*/  STL [R1+0x6e8], R0 ;  /* 0x0006e80001007387 */ /* 0x0003e80000100800 */
[----:B---3--:R-:W3:Y:S01]  /*2e080*/  LDL.LU.64 R114, [R1+0x728] ;  /* 0x0007280001727983 */ /* 0x008ee20000300a00 */
[----:B-1----:R-:W-:-:S05]  /*2e090*/  IMAD.MOV.U32 R0, RZ, RZ, R109 ;  /* 0x000000ffff007224 */ /* 0x002fca00078e006d */
[----:B------:R1:W-:Y:S04]  /*2e0a0*/  STL [R1+0x6f0], R0 ;  /* 0x0006f00001007387 */ /* 0x0003e80000100800 */
[----:B------:R-:W-:Y:S04]  /*2e0b0*/  STL [R1+0x6fc], R104 ;  /* 0x0006fc6801007387 */ /* 0x000fe80000100800 */
[----:B------:R-:W4:Y:S01]  /*2e0c0*/  LDL.LU.64 R102, [R1+0xa20] ;  /* 0x000a200001667983 */ /* 0x000f220000300a00 */
[----:B-1----:R-:W-:-:S03]  /*2e0d0*/  MOV R0, R105 ;  /* 0x0000006900007202 */ /* 0x002fc60000000f00 */
[----:B------:R-:W4:Y:S04]  /*2e0e0*/  LDL.LU.64 R108, [R1+0x900] ;  /* 0x00090000016c7983 */ /* 0x000f280000300a00 */
[----:B------:R2:W-:Y:S02]  /*2e0f0*/  STL [R1+0x6f8], R0 ;  /* 0x0006f80001007387 */ /* 0x0005e40000100800 */
[----:B--2---:R-:W-:Y:S02]  /*2e100*/  IMAD.MOV.U32 R0, RZ, RZ, R117 ;  /* 0x000000ffff007224 */ /* 0x004fe400078e0075 */
[----:B------:R1:W-:Y:S04]  /*2e110*/  STL [R1+0x704], R116 ;  /* 0x0007047401007387 */ /* 0x0003e80000100800 */
[----:B------:R5:W-:Y:S04]  /*2e120*/  STL [R1+0x700], R0 ;  /* 0x0007000001007387 */ /* 0x000be80000100800 */
[----:B-1----:R-:W2:Y:S01]  /*2e130*/  LDL.LU.64 R116, [R1+0x738] ;  /* 0x0007380001747983 */ /* 0x002ea20000300a00 */
[----:B-----5:R-:W-:-:S03]  /*2e140*/  IMAD.MOV.U32 R0, RZ, RZ, R101 ;  /* 0x000000ffff007224 */ /* 0x020fc600078e0065 */
[----:B------:R-:W-:Y:S04]  /*2e150*/  STL [R1+0x70c], R100 ;  /* 0x00070c6401007387 */ /* 0x000fe80000100800 */
[----:B------:R-:W5:Y:S04]  /*2e160*/  LDL.LU.64 R104, [R1+0xa40] ;  /* 0x000a400001687983 */ /* 0x000f680000300a00 */
[----:B------:R1:W-:Y:S04]  /*2e170*/  STL [R1+0x708], R0 ;  /* 0x0007080001007387 */ /* 0x0003e80000100800 */
[----:B---3--:R3:W-:Y:S01]  /*2e180*/  STL [R1+0x714], R114 ;  /* 0x0007147201007387 */ /* 0x0087e20000100800 */
[----:B-1----:R-:W-:-:S05]  /*2e190*/  IMAD.MOV.U32 R0, RZ, RZ, R115 ;  /* 0x000000ffff007224 */ /* 0x002fca00078e0073 */
[----:B------:R1:W-:Y:S04]  /*2e1a0*/  STL [R1+0x710], R0 ;  /* 0x0007100001007387 */ /* 0x0003e80000100800 */
[----:B------:R4:W-:Y:S04]  /*2e1b0*/  STL [R1+0x71c], R110 ;  /* 0x00071c6e01007387 */ /* 0x0009e80000100800 */
[----:B---3--:R-:W3:Y:S01]  /*2e1c0*/  LDL.LU.64 R114, [R1+0x808] ;  /* 0x0008080001727983 */ /* 0x008ee20000300a00 */
[----:B-1----:R-:W-:-:S03]  /*2e1d0*/  IMAD.MOV.U32 R0, RZ, RZ, R111 ;  /* 0x000000ffff007224 */ /* 0x002fc600078e006f */
[----:B----4-:R-:W-:Y:S04]  /*2e1e0*/  STL [R1+0x724], R102 ;  /* 0x0007246601007387 */ /* 0x010fe80000100800 */
[----:B------:R1:W-:Y:S04]  /*2e1f0*/  STL [R1+0x718], R0 ;  /* 0x0007180001007387 */ /* 0x0003e80000100800 */
[----:B------:R-:W4:Y:S01]  /*2e200*/  LDL.LU.64 R110, [R1+0x928] ;  /* 0x00092800016e7983 */ /* 0x000f220000300a00 */
[----:B-1----:R-:W-:-:S05]  /*2e210*/  IMAD.MOV.U32 R0, RZ, RZ, R103 ;  /* 0x000000ffff007224 */ /* 0x002fca00078e0067 */
[----:B------:R1:W-:Y:S04]  /*2e220*/  STL [R1+0x720], R0 ;  /* 0x0007200001007387 */ /* 0x0003e80000100800 */
[----:B------:R1:W-:Y:S02]  /*2e230*/  STL [R1+0x72c], R108 ;  /* 0x00072c6c01007387 */ /* 0x0003e40000100800 */
[----:B-1----:R-:W-:Y:S02]  /*2e240*/  IMAD.MOV.U32 R0, RZ, RZ, R109 ;  /* 0x000000ffff007224 */ /* 0x002fe400078e006d */
[----:B------:R-:W-:Y:S02]  /*2e250*/  IMAD.MOV.U32 R108, RZ, RZ, R112 ;  /* 0x000000ffff6c7224 */ /* 0x000fe400078e0070 */
[----:B------:R-:W-:Y:S01]  /*2e260*/  IMAD.MOV.U32 R109, RZ, RZ, R113 ;  /* 0x000000ffff6d7224 */ /* 0x000fe200078e0071 */
[----:B--2---:R1:W-:Y:S04]  /*2e270*/  STL [R1+0x734], R116 ;  /* 0x0007347401007387 */ /* 0x0043e80000100800 */
[----:B------:R2:W-:Y:S04]  /*2e280*/  STL [R1+0x728], R0 ;  /* 0x0007280001007387 */ /* 0x0005e80000100800 */
[----:B------:R-:W3:Y:S01]  /*2e290*/  LDL.LU.64 R112, [R1+0x948] ;  /* 0x0009480001707983 */ /* 0x000ee20000300a00 */
[----:B-1----:R-:W-:Y:S01]  /*2e2a0*/  IMAD.MOV.U32 R116, RZ, RZ, R124 ;  /* 0x000000ffff747224 */ /* 0x002fe200078e007c */
[----:B--2---:R-:W-:Y:S01]  /*2e2b0*/  MOV R0, R117 ;  /* 0x0000007500007202 */ /* 0x004fe20000000f00 */
[----:B------:R-:W-:-:S02]  /*2e2c0*/  IMAD.MOV.U32 R117, RZ, RZ, R125 ;  /* 0x000000ffff757224 */ /* 0x000fc400078e007d */
[----:B------:R-:W2:Y:S04]  /*2e2d0*/  LDL.LU.64 R124, [R1+0xa60] ;  /* 0x000a6000017c7983 */ /* 0x000ea80000300a00 */
[----:B------:R1:W-:Y:S04]  /*2e2e0*/  STL [R1+0x730], R0 ;  /* 0x0007300001007387 */ /* 0x0003e80000100800 */
[----:B------:R5:W-:Y:S01]  /*2e2f0*/  STL [R1+0x73c], R106 ;  /* 0x00073c6a01007387 */ /* 0x000be20000100800 */
[----:B-1----:R-:W-:-:S03]  /*2e300*/  IMAD.MOV.U32 R0, RZ, RZ, R107 ;  /* 0x000000ffff007224 */ /* 0x002fc600078e006b */
[----:B-----5:R-:W-:Y:S04]  /*2e310*/  STL [R1+0x744], R104 ;  /* 0x0007446801007387 */ /* 0x020fe80000100800 */
[----:B------:R1:W-:Y:S04]  /*2e320*/  STL [R1+0x738], R0 ;  /* 0x0007380001007387 */ /* 0x0003e80000100800 */
[----:B------:R-:W5:Y:S01]  /*2e330*/  LDL.LU.64 R106, [R1+0x838] ;  /* 0x00083800016a7983 */ /* 0x000f620000300a00 */
[----:B-1----:R-:W-:-:S05]  /*2e340*/  IMAD.MOV.U32 R0, RZ, RZ, R105 ;  /* 0x000000ffff007224 */ /* 0x002fca00078e0069 */
[----:B------:R1:W-:Y:S04]  /*2e350*/  STL [R1+0x740], R0 ;  /* 0x0007400001007387 */ /* 0x0003e80000100800 */
[----:B----4-:R4:W-:Y:S01]  /*2e360*/  STL [R1+0x74c], R110 ;  /* 0x00074c6e01007387 */ /* 0x0109e20000100800 */
[----:B-1----:R-:W-:-:S05]  /*2e370*/  IMAD.MOV.U32 R0, RZ, RZ, R111 ;  /* 0x000000ffff007224 */ /* 0x002fca00078e006f */
[----:B------:R1:W-:Y:S04]  /*2e380*/  STL [R1+0x748], R0 ;  /* 0x0007480001007387 */ /* 0x0003e80000100800 */
[----:B---3--:R3:W-:Y:S04]  /*2e390*/  STL [R1+0x754], R114 ;  /* 0x0007547201007387 */ /* 0x0087e80000100800 */
[----:B----4-:R-:W4:Y:S01]  /*2e3a0*/  LDL.LU.64 R110, [R1+0xa88] ;  /* 0x000a8800016e7983 */ /* 0x010f220000300a00 */
[----:B-1----:R-:W-:-:S05]  /*2e3b0*/  IMAD.MOV.U32 R0, RZ, RZ, R115 ;  /* 0x000000ffff007224 */ /* 0x002fca00078e0073 */
[----:B------:R1:W-:Y:S04]  /*2e3c0*/  STL [R1+0x750], R0 ;  /* 0x0007500001007387 */ /* 0x0003e80000100800 */
[----:B------:R-:W-:Y:S04]  /*2e3d0*/  STL [R1+0x75c], R108 ;  /* 0x00075c6c01007387 */ /* 0x000fe80000100800 */
[----:B---3--:R-:W3:Y:S01]  /*2e3e0*/  LDL.LU.64 R114, [R1+0x978] ;  /* 0x0009780001727983 */ /* 0x008ee20000300a00 */
[----:B-1----:R-:W-:-:S05]  /*2e3f0*/  IMAD.MOV.U32 R0, RZ, RZ, R109 ;  /* 0x000000ffff007224 */ /* 0x002fca00078e006d */
[----:B------:R2:W-:Y:S02]  /*2e400*/  STL [R1+0x758], R0 ;  /* 0x0007580001007387 */ /* 0x0005e40000100800 */
[----:B--2---:R-:W-:Y:S02]  /*2e410*/  IMAD.MOV.U32 R0, RZ, RZ, R125 ;  /* 0x000000ffff007224 */ /* 0x004fe400078e007d */
[----:B------:R1:W-:Y:S04]  /*2e420*/  STL [R1+0x764], R124 ;  /* 0x0007647c01007387 */ /* 0x0003e80000100800 */
[----:B------:R2:W-:Y:S01]  /*2e430*/  STL [R1+0x760], R0 ;  /* 0x0007600001007387 */ /* 0x0005e20000100800 */
[----:B-1----:R-:W-:Y:S01]  /*2e440*/  MOV R124, R126 ;  /* 0x0000007e007c7202 */ /* 0x002fe20000000f00 */
[----:B------:R-:W-:-:S02]  /*2e450*/  IMAD.MOV.U32 R125, RZ, RZ, R127 ;  /* 0x000000ffff7d7224 */ /* 0x000fc400078e007f */
[----:B------:R-:W3:Y:S01]  /*2e460*/  LDL.LU.64 R126, [R1+0x868] ;  /* 0x00086800017e7983 */ /* 0x000ee20000300a00 */
[----:B--2---:R-:W-:Y:S02]  /*2e470*/  IMAD.MOV.U32 R0, RZ, RZ, R113 ;  /* 0x000000ffff007224 */ /* 0x004fe400078e0071 */
[----:B------:R-:W-:Y:S01]  /*2e480*/  IMAD.MOV.U32 R108, RZ, RZ, R120 ;  /* 0x000000ffff6c7224 */ /* 0x000fe200078e0078 */
[----:B------:R1:W-:Y:S01]  /*2e490*/  STL [R1+0x76c], R112 ;  /* 0x00076c7001007387 */ /* 0x0003e20000100800 */
[----:B------:R-:W-:-:S03]  /*2e4a0*/  IMAD.MOV.U32 R109, RZ, RZ, R121 ;  /* 0x000000ffff6d7224 */ /* 0x000fc600078e0079 */
[----:B------:R-:W2:Y:S04]  /*2e4b0*/  LDL.LU.64 R120, [R1+0x990] ;  /* 0x0009900001787983 */ /* 0x000ea80000300a00 */
[----:B-----5:R-:W-:Y:S04]  /*2e4c0*/  STL [R1+0x774], R106 ;  /* 0x0007746a01007387 */ /* 0x020fe80000100800 */
[----:B------:R5:W-:Y:S04]  /*2e4d0*/  STL [R1+0x768], R0 ;  /* 0x0007680001007387 */ /* 0x000be80000100800 */
[----:B-1----:R-:W2:Y:S01]  /*2e4e0*/  LDL.LU.64 R112, [R1+0xab8] ;  /* 0x000ab80001707983 */ /* 0x002ea20000300a00 */
[----:B-----5:R-:W-:-:S05]  /*2e4f0*/  IMAD.MOV.U32 R0, RZ, RZ, R107 ;  /* 0x000000ffff007224 */ /* 0x020fca00078e006b */
[----:B------:R1:W-:Y:S04]  /*2e500*/  STL [R1+0x770], R0 ;  /* 0x0007700001007387 */ /* 0x0003e80000100800 */
[----:B------:R5:W-:Y:S01]  /*2e510*/  STL [R1+0x77c], R122 ;  /* 0x00077c7a01007387 */ /* 0x000be20000100800 */
[----:B-1----:R-:W-:-:S03]  /*2e520*/  IMAD.MOV.U32 R0, RZ, RZ, R123 ;  /* 0x000000ffff007224 */ /* 0x002fc600078e007b */
[----:B----4-:R-:W-:Y:S04]  /*2e530*/  STL [R1+0x784], R110 ;  /* 0x0007846e01007387 */ /* 0x010fe80000100800 */
[----:B------:R1:W-:Y:S04]  /*2e540*/  STL [R1+0x778], R0 ;  /* 0x0007780001007387 */ /* 0x0003e80000100800 */
[----:B-----5:R-:W4:Y:S01]  /*2e550*/  LDL.LU.64 R122, [R1+0x8a8] ;  /* 0x0008a800017a7983 */ /* 0x020f220000300a00 */
[----:B-1----:R-:W-:-:S03]  /*2e560*/  IMAD.MOV.U32 R0, RZ, RZ, R111 ;  /* 0x000000ffff007224 */ /* 0x002fc600078e006f */
[----:B---3--:R-:W-:Y:S01]  /*2e570*/  STL [R1+0x78c], R114 ;  /* 0x00078c7201007387 */ /* 0x008fe20000100800 */
[----:B------:R-:W-:Y:S01]  /*2e580*/  IMAD.MOV.U32 R110, RZ, RZ, R116 ;  /* 0x000000ffff6e7224 */ /* 0x000fe200078e0074 */
[----:B------:R-:W-:Y:S02]  /*2e590*/  MOV R111, R117 ;  /* 0x00000075006f7202 */ /* 0x000fe40000000f00 */
[----:B------:R1:W-:Y:S04]  /*2e5a0*/  STL [R1+0x780], R0 ;  /* 0x0007800001007387 */ /* 0x0003e80000100800 */
[----:B------:R-:W3:Y:S01]  /*2e5b0*/  LDL.LU.64 R116, [R1+0xad8] ;  /* 0x000ad80001747983 */ /* 0x000ee20000300a00 */
[----:B-1----:R-:W-:-:S05]  /*2e5c0*/  IMAD.MOV.U32 R0, RZ, RZ, R115 ;  /* 0x000000ffff007224 */ /* 0x002fca00078e0073 */
[----:B------:R1:W-:Y:S04]  /*2e5d0*/  STL [R1+0x788], R0 ;  /* 0x0007880001007387 */ /* 0x0003e80000100800 */
[----:B------:R-:W5:Y:S01]  /*2e5e0*/  LDL.LU.64 R114, [R1+0x9b0] ;  /* 0x0009b00001727983 */ /* 0x000f620000300a00 */
[----:B-1----:R-:W-:-:S03]  /*2e5f0*/  IMAD.MOV.U32 R0, RZ, RZ, R127 ;  /* 0x000000ffff007224 */ /* 0x002fc600078e007f */
[----:B------:R1:W-:Y:S04]  /*2e600*/  STL [R1+0x794], R126 ;  /* 0x0007947e01007387 */ /* 0x0003e80000100800 */
[----:B------:R1:W-:Y:S04]  /*2e610*/  STL [R1+0x790], R0 ;  /* 0x0007900001007387 */ /* 0x0003e80000100800 */
[----:B------:R-:W-:Y:S04]  /*2e620*/  STL [R1+0x79c], R108 ;  /* 0x00079c6c01007387 */ /* 0x000fe80000100800 */
[----:B-1----:R-:W5:Y:S01]  /*2e630*/  LDL.LU.64 R126, [R1+0x8d0] ;  /* 0x0008d000017e7983 */ /* 0x002f620000300a00 */
[----:B------:R-:W-:-:S05]  /*2e640*/  IMAD.MOV.U32 R0, RZ, RZ, R109 ;  /* 0x000000ffff007224 */ /* 0x000fca00078e006d */
[----:B------:R1:W-:Y:S04]  /*2e650*/  STL [R1+0x798], R0 ;  /* 0x0007980001007387 */ /* 0x0003e80000100800 */
[----:B--2---:R2:W-:Y:S01]  /*2e660*/  STL [R1+0x7a4], R112 ;  /* 0x0007a47001007387 */ /* 0x0045e20000100800 */
[----:B-1----:R-:W-:-:S05]  /*2e670*/  IMAD.MOV.U32 R0, RZ, RZ, R113 ;  /* 0x000000ffff007224 */ /* 0x002fca00078e0071 */
[----:B------:R1:W-:Y:S01]  /*2e680*/  STL [R1+0x7a0], R0 ;  /* 0x0007a00001007387 */ /* 0x0003e20000100800 */
[----:B--2---:R-:W-:Y:S02]  /*2e690*/  IMAD.MOV.U32 R112, RZ, RZ, R118 ;  /* 0x000000ffff707224 */ /* 0x004fe400078e0076 */
[----:B------:R-:W-:Y:S01]  /*2e6a0*/  IMAD.MOV.U32 R113, RZ, RZ, R119 ;  /* 0x000000ffff717224 */ /* 0x000fe200078e0077 */
[----:B------:R-:W-:Y:S04]  /*2e6b0*/  STL [R1+0x7ac], R120 ;  /* 0x0007ac7801007387 */ /* 0x000fe80000100800 */
[----:B------:R-:W2:Y:S01]  /*2e6c0*/  LDL.LU.64 R118, [R1+0xaf0] ;  /* 0x000af00001767983 */ /* 0x000ea20000300a00 */
[----:B-1----:R-:W-:-:S05]  /*2e6d0*/  IMAD.MOV.U32 R0, RZ, RZ, R121 ;  /* 0x000000ffff007224 */ /* 0x002fca00078e0079 */
[----:B------:R1:W-:Y:S04]  /*2e6e0*/  STL [R1+0x7a8], R0 ;  /* 0x0007a80001007387 */ /* 0x0003e80000100800 */
[----:B----4-:R4:W-:Y:S01]  /*2e6f0*/  STL [R1+0x7b4], R122 ;  /* 0x0007b47a01007387 */ /* 0x0109e20000100800 */
[----:B-1----:R-:W-:-:S03]  /*2e700*/  IMAD.MOV.U32 R0, RZ, RZ, R123 ;  /* 0x000000ffff007224 */ /* 0x002fc600078e007b */
[----:B----4-:R-:W4:Y:S04]  /*2e710*/  LDL.LU.64 R122, [R1+0x9c8] ;  /* 0x0009c800017a7983 */ /* 0x010f280000300a00 */
[----:B------:R1:W-:Y:S04]  /*2e720*/  STL [R1+0x7b0], R0 ;  /* 0x0007b00001007387 */ /* 0x0003e80000100800 */
[----:B------:R-:W-:Y:S04]  /*2e730*/  STL [R1+0x7bc], R110 ;  /* 0x0007bc6e01007387 */ /* 0x000fe80000100800 */
[----:B------:R-:W4:Y:S01]  /*2e740*/  LDL.LU.64 R120, [R1+0x8f8] ;  /* 0x0008f80001787983 */ /* 0x000f220000300a00 */
[----:B-1----:R-:W-:-:S05]  /*2e750*/  MOV R0, R111 ;  /* 0x0000006f00007202 */ /* 0x002fca0000000f00 */
[----:B------:R1:W-:Y:S04]  /*2e760*/  STL [R1+0x7b8], R0 ;  /* 0x0007b80001007387 */ /* 0x0003e80000100800 */
[----:B---3--:R3:W-:Y:S01]  /*2e770*/  STL [R1+0x7c4], R116 ;  /* 0x0007c47401007387 */ /* 0x0087e20000100800 */
[----:B-1----:R-:W-:-:S05]  /*2e780*/  IMAD.MOV.U32 R0, RZ, RZ, R117 ;  /* 0x000000ffff007224 */ /* 0x002fca00078e0075 */
[----:B------:R1:W-:Y:S04]  /*2e790*/  STL [R1+0x7c0], R0 ;  /* 0x0007c00001007387 */ /* 0x0003e80000100800 */
[----:B-----5:R-:W-:Y:S04]  /*2e7a0*/  STL [R1+0x7cc], R114 ;  /* 0x0007cc7201007387 */ /* 0x020fe80000100800 */
[----:B---3--:R-:W3:Y:S01]  /*2e7b0*/  LDL.LU.64 R116, [R1+0xb18] ;  /* 0x000b180001747983 */ /* 0x008ee20000300a00 */
[----:B-1----:R-:W-:-:S03]  /*2e7c0*/  IMAD.MOV.U32 R0, RZ, RZ, R115 ;  /* 0x000000ffff007224 */ /* 0x002fc600078e0073 */
[----:B------:R-:W-:Y:S04]  /*2e7d0*/  STL [R1+0x7d4], R126 ;  /* 0x0007d47e01007387 */ /* 0x000fe80000100800 */
[----:B------:R1:W-:Y:S02]  /*2e7e0*/  STL [R1+0x7c8], R0 ;  /* 0x0007c80001007387 */ /* 0x0003e40000100800 */
[----:B-1----:R-:W-:Y:S02]  /*2e7f0*/  IMAD.MOV.U32 R0, RZ, RZ, R127 ;  /* 0x000000ffff007224 */ /* 0x002fe400078e007f */
[----:B------:R-:W5:Y:S04]  /*2e800*/  LDL.LU.64 R126, [R1+0x9f0] ;  /* 0x0009f000017e7983 */ /* 0x000f680000300a00 */
[----:B------:R1:W-:Y:S04]  /*2e810*/  STL [R1+0x7d0], R0 ;  /* 0x0007d00001007387 */ /* 0x0003e80000100800 */
[----:B------:R-:W5:Y:S01]  /*2e820*/  LDL.LU.64 R114, [R1+0x918] ;  /* 0x0009180001727983 */ /* 0x000f620000300a00 */
[----:B-1----:R-:W-:-:S03]  /*2e830*/  IMAD.MOV.U32 R0, RZ, RZ, R113 ;  /* 0x000000ffff007224 */ /* 0x002fc600078e0071 */
[----:B------:R-:W-:Y:S04]  /*2e840*/  STL [R1+0x7dc], R112 ;  /* 0x0007dc7001007387 */ /* 0x000fe80000100800 */
[----:B------:R1:W-:Y:S04]  /*2e850*/  STL [R1+0x7d8], R0 ;  /* 0x0007d80001007387 */ /* 0x0003e80000100800 */
[----:B--2---:R2:W-:Y:S01]  /*2e860*/  STL [R1+0x7e4], R118 ;  /* 0x0007e47601007387 */ /* 0x0045e20000100800 */
[----:B-1----:R-:W-:-:S03]  /*2e870*/  IMAD.MOV.U32 R0, RZ, RZ, R119 ;  /* 0x000000ffff007224 */ /* 0x002fc600078e0077 */
[----:B--2---:R-:W2:Y:S04]  /*2e880*/  LDL.LU.64 R118, [R1+0xb38] ;  /* 0x000b380001767983 */ /* 0x004ea80000300a00 */
[----:B------:R1:W-:Y:S04]  /*2e890*/  STL [R1+0x7e0], R0 ;  /* 0x0007e00001007387 */ /* 0x0003e80000100800 */
[----:B----4-:R4:W-:Y:S01]  /*2e8a0*/  STL [R1+0x7ec], R122 ;  /* 0x0007ec7a01007387 */ /* 0x0109e20000100800 */
[----:B-1----:R-:W-:-:S03]  /*2e8b0*/  IMAD.MOV.U32 R0, RZ, RZ, R123 ;  /* 0x000000ffff007224 */ /* 0x002fc600078e007b */
[----:B----4-:R-:W4:Y:S04]  /*2e8c0*/  LDL.LU.64 R122, [R1+0xa10] ;  /* 0x000a1000017a7983 */ /* 0x010f280000300a00 */
[----:B------:R1:W-:Y:S04]  /*2e8d0*/  STL [R1+0x7e8], R0 ;  /* 0x0007e80001007387 */ /* 0x0003e80000100800 */
[----:B------:R1:W-:Y:S02]  /*2e8e0*/  STL [R1+0x7f4], R120 ;  /* 0x0007f47801007387 */ /* 0x0003e40000100800 */
[----:B-1----:R-:W-:-:S02]  /*2e8f0*/  IMAD.MOV.U32 R0, RZ, RZ, R121 ;  /* 0x000000ffff007224 */ /* 0x002fc400078e0079 */
[----:B------:R-:W4:Y:S04]  /*2e900*/  LDL.LU.64 R120, [R1+0x938] ;  /* 0x0009380001787983 */ /* 0x000f280000300a00 */
[----:B------:R1:W-:Y:S04]  /*2e910*/  STL [R1+0x7f0], R0 ;  /* 0x0007f00001007387 */ /* 0x0003e80000100800 */
[----:B------:R3:W-:Y:S01]  /*2e920*/  STL [R1+0x7fc], R124 ;  /* 0x0007fc7c01007387 */ /* 0x0007e20000100800 */
[----:B-1----:R-:W-:-:S05]  /*2e930*/  IMAD.MOV.U32 R0, RZ, RZ, R125 ;  /* 0x000000ffff007224 */ /* 0x002fca00078e007d */
[----:B------:R1:W-:Y:S04]  /*2e940*/  STL [R1+0x7f8], R0 ;  /* 0x0007f80001007387 */ /* 0x0003e80000100800 */
[----:B---3--:R3:W-:Y:S04]  /*2e950*/  STL [R1+0x804], R116 ;  /* 0x0008047401007387 */ /* 0x0087e80000100800 */
[----:B------:R-:W4:Y:S01]  /*2e960*/  LDL.LU.64 R124, [R1+0xb58] ;  /* 0x000b5800017c7983 */ /* 0x000f220000300a00 */
[----:B-1----:R-:W-:-:S03]  /*2e970*/  MOV R0, R117 ;  /* 0x0000007500007202 */ /* 0x002fc60000000f00 */
[----:B---3--:R-:W3:Y:S04]  /*2e980*/  LDL.LU.64 R116, [R1+0xa30] ;  /* 0x000a300001747983 */ /* 0x008ee80000300a00 */
[----:B------:R5:W-:Y:S02]  /*2e990*/  STL [R1+0x800], R0 ;  /* 0x0008000001007387 */ /* 0x000be40000100800 */
[----:B-----5:R-:W-:Y:S02]  /*2e9a0*/  IMAD.MOV.U32 R0, RZ, RZ, R127 ;  /* 0x000000ffff007224 */ /* 0x020fe400078e007f */
[----:B------:R1:W-:Y:S04]  /*2e9b0*/  STL [R1+0x80c], R126 ;  /* 0x00080c7e01007387 */ /* 0x0003e80000100800 */
[----:B------:R5:W-:Y:S04]  /*2e9c0*/  STL [R1+0x808], R0 ;  /* 0x0008080001007387 */ /* 0x000be80000100800 */
[----:B------:R-:W-:Y:S04]  /*2e9d0*/  STL [R1+0x814], R114 ;  /* 0x0008147201007387 */ /* 0x000fe80000100800 */
[----:B-1----:R-:W3:Y:S01]  /*2e9e0*/  LDL.LU.64 R126, [R1+0x958] ;  /* 0x00095800017e7983 */ /* 0x002ee20000300a00 */
[----:B-----5:R-:W-:-:S05]  /*2e9f0*/  IMAD.MOV.U32 R0, RZ, RZ, R115 ;  /* 0x000000ffff007224 */ /* 0x020fca00078e0073 */
[----:B------:R1:W-:Y:S04]  /*2ea00*/  STL [R1+0x810], R0 ;  /* 0x0008100001007387 */ /* 0x0003e80000100800 */
[----:B------:R5:W-:Y:S01]  /*2ea10*/  STL [R1+0x81c], R134 ;  /* 0x00081c8601007387 */ /* 0x000be20000100800 */
[----:B-1----:R-:W-:-:S03]  /*2ea20*/  IMAD.MOV.U32 R0, RZ, RZ, R135 ;  /* 0x000000ffff007224 */ /* 0x002fc600078e0087 */
[----:B--2---:R-:W-:Y:S04]  /*2ea30*/  STL [R1+0x824], R118 ;  /* 0x0008247601007387 */ /* 0x004fe80000100800 */
[----:B------:R1:W-:Y:S04]  /*2ea40*/  STL [R1+0x818], R0 ;  /* 0x0008180001007387 */ /* 0x0003e80000100800 */
[----:B-----5:R-:W2:Y:S01]  /*2ea50*/  LDL.LU.64 R134, [R1+0xb78] ;  /* 0x000b780001867983 */ /* 0x020ea20000300a00 */
[----:B-1----:R-:W-:-:S03]  /*2ea60*/  IMAD.MOV.U32 R0, RZ, RZ, R119 ;  /* 0x000000ffff007224 */ /* 0x002fc600078e0077 */
[----:B------:R-:W5:Y:S04]  /*2ea70*/  LDL.LU.64 R118, [R1+0xa50] ;  /* 0x000a500001767983 */ /* 0x000f680000300a00 */
[----:B------:R1:W-:Y:S04]  /*2ea80*/  STL [R1+0x820], R0 ;  /* 0x0008200001007387 */ /* 0x0003e80000100800 */
[----:B----4-:R4:W-:Y:S01]  /*2ea90*/  STL [R1+0x82c], R122 ;  /* 0x00082c7a01007387 */ /* 0x0109e20000100800 */
[----:B-1----:R-:W-:-:S03]  /*2eaa0*/  IMAD.MOV.U32 R0, RZ, RZ, R123 ;  /* 0x000000ffff007224 */ /* 0x002fc600078e007b */
[----:B----4-:R-:W4:Y:S04]  /*2eab0*/  LDL.LU.64 R122, [R1+0x970] ;  /* 0x00097000017a7983 */ /* 0x010f280000300a00 */
[----:B------:R1:W-:Y:S04]  /*2eac0*/  STL [R1+0x828], R0 ;  /* 0x0008280001007387 */ /* 0x0003e80000100800 */
[----:B------:R-:W-:Y:S01]  /*2ead0*/  STL [R1+0x834], R120 ;  /* 0x0008347801007387 */ /* 0x000fe20000100800 */
[----:B-1----:R-:W-:-:S05]  /*2eae0*/  IMAD.MOV.U32 R0, RZ, RZ, R121 ;  /* 0x000000ffff007224 */ /* 0x002fca00078e0079 */
[----:B------:R1:W-:Y:S04]  /*2eaf0*/  STL [R1+0x830], R0 ;  /* 0x0008300001007387 */ /* 0x0003e80000100800 */
[----:B------:R1:W-:Y:S02]  /*2eb00*/  STL [R1+0x83c], R144 ;  /* 0x00083c9001007387 */ /* 0x0003e40000100800 */
[----:B-1----:R-:W-:Y:S02]  /*2eb10*/  IMAD.MOV.U32 R0, RZ, RZ, R145 ;  /* 0x000000ffff007224 */ /* 0x002fe400078e0091 */
[----:B------:R-:W4:Y:S04]  /*2eb20*/  LDL.LU.64 R144, [R1+0xb98] ;  /* 0x000b980001907983 */ /* 0x000f280000300a00 */
[----:B------:R1:W-:Y:S04]  /*2eb30*/  STL [R1+0x838], R0 ;  /* 0x0008380001007387 */ /* 0x0003e80000100800 */
[----:B------:R3:W-:Y:S01]  /*2eb40*/  STL [R1+0x844], R124 ;  /* 0x0008447c01007387 */ /* 0x0007e20000100800 */
[----:B-1----:R-:W-:-:S03]  /*2eb50*/  IMAD.MOV.U32 R0, RZ, RZ, R125 ;  /* 0x000000ffff007224 */ /* 0x002fc600078e007d */
[----:B---3--:R-:W-:Y:S04]  /*2eb60*/  STL [R1+0x84c], R116 ;  /* 0x00084c7401007387 */ /* 0x008fe80000100800 */
[----:B------:R1:W-:Y:S04]  /*2eb70*/  STL [R1+0x840], R0 ;  /* 0x0008400001007387 */ /* 0x0003e80000100800 */
[----:B------:R-:W3:Y:S04]  /*2eb80*/  LDL.LU.64 R120, [R1+0xa70] ;  /* 0x000a700001787983 */ /* 0x000ee80000300a00 */
[----:B------:R-:W3:Y:S01]  /*2eb90*/  LDL.LU.64 R124, [R1+0x988] ;  /* 0x00098800017c7983 */ /* 0x000ee20000300a00 */
[----:B-1----:R-:W-:-:S05]  /*2eba0*/  MOV R0, R117 ;  /* 0x0000007500007202 */ /* 0x002fca0000000f00 */
[----:B------:R1:W-:Y:S02]  /*2ebb0*/  STL [R1+0x848], R0 ;  /* 0x0008480001007387 */ /* 0x0003e40000100800 */
[----:B-1----:R-:W-:Y:S02]  /*2ebc0*/  IMAD.MOV.U32 R0, RZ, RZ, R127 ;  /* 0x000000ffff007224 */ /* 0x002fe400078e007f */
[----:B------:R-:W-:Y:S04]  /*2ebd0*/  STL [R1+0x854], R126 ;  /* 0x0008547e01007387 */ /* 0x000fe80000100800 */
[----:B------:R-:W-:Y:S04]  /*2ebe0*/  STL [R1+0x85c], R132 ;  /* 0x00085c8401007387 */ /* 0x000fe80000100800 */
[----:B------:R1:W-:Y:S02]  /*2ebf0*/  STL [R1+0x850], R0 ;  /* 0x0008500001007387 */ /* 0x0003e40000100800 */
[----:B-1----:R-:W-:-:S02]  /*2ec00*/  IMAD.MOV.U32 R0, RZ, RZ, R133 ;  /* 0x000000ffff007224 */ /* 0x002fc400078e0085 */
[----:B------:R-:W3:Y:S04]  /*2ec10*/  LDL.LU.64 R132, [R1+0xbb8] ;  /* 0x000bb80001847983 */ /* 0x000ee80000300a00 */
[----:B------:R1:W-:Y:S04]  /*2ec20*/  STL [R1+0x858], R0 ;  /* 0x0008580001007387 */ /* 0x0003e80000100800 */
[----:B--2---:R2:W-:Y:S04]  /*2ec30*/  STL [R1+0x864], R134 ;  /* 0x0008648601007387 */ /* 0x0045e80000100800 */
[----:B------:R-:W3:Y:S01]  /*2ec40*/  LDL.LU.64 R126, [R1+0xa90] ;  /* 0x000a9000017e7983 */ /* 0x000ee20000300a00 */
[----:B-1----:R-:W-:-:S05]  /*2ec50*/  IMAD.MOV.U32 R0, RZ, RZ, R135 ;  /* 0x000000ffff007224 */ /* 0x002fca00078e0087 */
[----:B------:R1:W-:Y:S04]  /*2ec60*/  STL [R1+0x860], R0 ;  /* 0x0008600001007387 */ /* 0x0003e80000100800 */
[----:B-----5:R-:W-:Y:S04]  /*2ec70*/  STL [R1+0x86c], R118 ;  /* 0x00086c7601007387 */ /* 0x020fe80000100800 */
[----:B--2---:R-:W2:Y:S01]  /*2ec80*/  LDL.LU.64 R134, [R1+0x9a8] ;  /* 0x0009a80001867983 */ /* 0x004ea20000300a00 */
[----:B-1----:R-:W-:-:S05]  /*2ec90*/  IMAD.MOV.U32 R0, RZ, RZ, R119 ;  /* 0x000000ffff007224 */ /* 0x002fca00078e0077 */
[----:B------:R1:W-:Y:S04]  /*2eca0*/  STL [R1+0x868], R0 ;  /* 0x0008680001007387 */ /* 0x0003e80000100800 */
[----:B----4-:R4:W-:Y:S01]  /*2ecb0*/  STL [R1+0x874], R122 ;  /* 0x0008747a01007387 */ /* 0x0109e20000100800 */
[----:B-1----:R-:W-:-:S03]  /*2ecc0*/  IMAD.MOV.U32 R0, RZ, RZ, R123 ;  /* 0x000000ffff007224 */ /* 0x002fc600078e007b */
[----:B------:R-:W-:Y:S04]  /*2ecd0*/  STL [R1+0x87c], R128 ;  /* 0x00087c8001007387 */ /* 0x000fe80000100800 */
[----:B------:R1:W-:Y:S04]  /*2ece0*/  STL [R1+0x870], R0 ;  /* 0x0008700001007387 */ /* 0x0003e80000100800 */
[----:B----4-:R-:W4:Y:S01]  /*2ecf0*/  LDL.LU.64 R122, [R1+0xbd8] ;  /* 0x000bd800017a7983 */ /* 0x010f220000300a00 */
[----:B-1----:R-:W-:-:S03]  /*2ed00*/  IMAD.MOV.U32 R0, RZ, RZ, R129 ;  /* 0x000000ffff007224 */ /* 0x002fc600078e0081 */
[----:B------:R-:W5:Y:S04]  /*2ed10*/  LDL.LU.64 R128, [R1+0xab0] ;  /* 0x000ab00001807983 */ /* 0x000f680000300a00 */
[----:B------:R1:W-:Y:S04]  /*2ed20*/  STL [R1+0x878], R0 ;  /* 0x0008780001007387 */ /* 0x0003e80000100800 */
[----:B------:R1:W-:Y:S02]  /*2ed30*/  STL [R1+0x884], R144 ;  /* 0x0008849001007387 */ /* 0x0003e40000100800 */
[----:B-1----:R-:W-:-:S02]  /*2ed40*/  IMAD.MOV.U32 R0, RZ, RZ, R145 ;  /* 0x000000ffff007224 */ /* 0x002fc400078e0091 */
[----:B------:R-:W5:Y:S04]  /*2ed50*/  LDL.LU.64 R144, [R1+0x9c0] ;  /* 0x0009c00001907983 */ /* 0x000f680000300a00 */
[----:B------:R3:W-:Y:S02]  /*2ed60*/  STL [R1+0x880], R0 ;  /* 0x0008800001007387 */ /* 0x0007e40000100800 */
[----:B---3--:R-:W-:Y:S02]  /*2ed70*/  IMAD.MOV.U32 R0, RZ, RZ, R121 ;  /* 0x000000ffff007224 */ /* 0x008fe400078e0079 */
[----:B------:R-:W-:Y:S04]  /*2ed80*/  STL [R1+0x88c], R120 ;  /* 0x00088c7801007387 */ /* 0x000fe80000100800 */
[----:B------:R1:W-:Y:S04]  /*2ed90*/  STL [R1+0x888], R0 ;  /* 0x0008880001007387 */ /* 0x0003e80000100800 */
[----:B------:R3:W-:Y:S01]  /*2eda0*/  STL [R1+0x894], R124 ;  /* 0x0008947c01007387 */ /* 0x0007e20000100800 */
[----:B-1----:R-:W-:-:S03]  /*2edb0*/  MOV R0, R125 ;  /* 0x0000007d00007202 */ /* 0x002fc60000000f00 */
[----:B------:R1:W-:Y:S04]  /*2edc0*/  STL [R1+0x89c], R136 ;  /* 0x00089c8801007387 */ /* 0x0003e80000100800 */
[----:B------:R1:W-:Y:S04]  /*2edd0*/  STL [R1+0x890], R0 ;  /* 0x0008900001007387 */ /* 0x0003e80000100800 */
[----:B---3--:R-:W3:Y:S01]  /*2ede0*/  LDL.LU.64 R124, [R1+0xbf8] ;  /* 0x000bf800017c7983 */ /* 0x008ee20000300a00 */
[----:B-1----:R-:W-:Y:S02]  /*2edf0*/  IMAD.MOV.U32 R136, RZ, RZ, R150 ;  /* 0x000000ffff887224 */ /* 0x002fe400078e0096 */
[----:B------:R-:W-:-:S02]  /*2ee00*/  IMAD.MOV.U32 R0, RZ, RZ, R137 ;  /* 0x000000ffff007224 */ /* 0x000fc400078e0089 */
[----:B------:R-:W-:Y:S02]  /*2ee10*/  IMAD.MOV.U32 R137, RZ, RZ, R151 ;  /* 0x000000ffff897224 */ /* 0x000fe400078e0097 */
[----:B------:R-:W3:Y:S04]  /*2ee20*/  LDL.LU.64 R150, [R1+0xad0] ;  /* 0x000ad00001967983 */ /* 0x000ee80000300a00 */
[----:B------:R1:W-:Y:S04]  /*2ee30*/  STL [R1+0x898], R0 ;  /* 0x0008980001007387 */ /* 0x0003e80000100800 */
[----:B------:R1:W-:Y:S02]  /*2ee40*/  STL [R1+0x8a4], R132 ;  /* 0x0008a48401007387 */ /* 0x0003e40000100800 */
[----:B-1----:R-:W-:-:S02]  /*2ee50*/  IMAD.MOV.U32 R0, RZ, RZ, R133 ;  /* 0x000000ffff007224 */ /* 0x002fc400078e0085 */
[----:B------:R-:W3:Y:S04]  /*2ee60*/  LDL.LU.64 R132, [R1+0x9e0] ;  /* 0x0009e00001847983 */ /* 0x000ee80000300a00 */
[----:B------:R1:W-:Y:S04]  /*2ee70*/  STL [R1+0x8a0], R0 ;  /* 0x0008a00001007387 */ /* 0x0003e80000100800 */
[----:B------:R2:W-:Y:S01]  /*2ee80*/  STL [R1+0x8ac], R126 ;  /* 0x0008ac7e01007387 */ /* 0x0005e20000100800 */
[----:B-1----:R-:W-:-:S05]  /*2ee90*/  IMAD.MOV.U32 R0, RZ, RZ, R127 ;  /* 0x000000ffff007224 */ /* 0x002fca00078e007f */
[----:B------:R1:W-:Y:S04]  /*2eea0*/  STL [R1+0x8a8], R0 ;  /* 0x0008a80001007387 */ /* 0x0003e80000100800 */
[----:B--2---:R2:W-:Y:S04]  /*2eeb0*/  STL [R1+0x8b4], R134 ;  /* 0x0008b48601007387 */ /* 0x0045e80000100800 */
[----:B------:R-:W3:Y:S01]  /*2eec0*/  LDL.LU.64 R126, [R1+0xc18] ;  /* 0x000c1800017e7983 */ /* 0x000ee20000300a00 */
[----:B-1----:R-:W-:-:S05]  /*2eed0*/  IMAD.MOV.U32 R0, RZ, RZ, R135 ;  /* 0x000000ffff007224 */ /* 0x002fca00078e0087 */
[----:B------:R1:W-:Y:S04]  /*2eee0*/  STL [R1+0x8b0], R0 ;  /* 0x0008b00001007387 */ /* 0x0003e80000100800 */
[----:B------:R4:W-:Y:S04]  /*2eef0*/  STL [R1+0x8bc], R142 ;  /* 0x0008bc8e01007387 */ /* 0x0009e80000100800 */
[----:B--2---:R-:W2:Y:S01]  /*2ef00*/  LDL.LU.64 R134, [R1+0xae8] ;  /* 0x000ae80001867983 */ /* 0x004ea20000300a00 */
[----:B-1----:R-:W-:-:S03]  /*2ef10*/  IMAD.MOV.U32 R0, RZ, RZ, R143 ;  /* 0x000000ffff007224 */ /* 0x002fc600078e008f */
[----:B----4-:R-:W-:Y:S04]  /*2ef20*/  STL [R1+0x8c4], R122 ;  /* 0x0008c47a01007387 */ /* 0x010fe80000100800 */
[----:B------:R1:W-:Y:S04]  /*2ef30*/  STL [R1+0x8b8], R0 ;  /* 0x0008b80001007387 */ /* 0x0003e80000100800 */
[----:B------:R-:W4:Y:S01]  /*2ef40*/  LDL.LU.64 R142, [R1+0xa00] ;  /* 0x000a0000018e7983 */ /* 0x000f220000300a00 */
[----:B-1----:R-:W-:-:S03]  /*2ef50*/  IMAD.MOV.U32 R0, RZ, RZ, R123 ;  /* 0x000000ffff007224 */ /* 0x002fc600078e007b */
[----:B-----5:R-:W-:Y:S04]  /*2ef60*/  STL [R1+0x8cc], R128 ;  /* 0x0008cc8001007387 */ /* 0x020fe80000100800 */
[----:B------:R1:W-:Y:S02]  /*2ef70*/  STL [R1+0x8c0], R0 ;  /* 0x0008c00001007387 */ /* 0x0003e40000100800 */
[----:B-1----:R-:W-:Y:S02]  /*2ef80*/  MOV R0, R129 ;  /* 0x0000008100007202 */ /* 0x002fe40000000f00 */
[----:B------:R1:W-:Y:S04]  /*2ef90*/  STL [R1+0x8d4], R144 ;  /* 0x0008d49001007387 */ /* 0x0003e80000100800 */
[----:B------:R5:W-:Y:S04]  /*2efa0*/  STL [R1+0x8c8], R0 ;  /* 0x0008c80001007387 */ /* 0x000be80000100800 */
[----:B------:R-:W4:Y:S01]  /*2efb0*/  LDL.LU.64 R128, [R1+0xc38] ;  /* 0x000c380001807983 */ /* 0x000f220000300a00 */
[----:B-1----:R-:W-:-:S02]  /*2efc0*/  IMAD.MOV.U32 R144, RZ, RZ, R146 ;  /* 0x000000ffff907224 */ /* 0x002fc400078e0092 */
[----:B-----5:R-:W-:Y:S02]  /*2efd0*/  IMAD.MOV.U32 R0, RZ, RZ, R145 ;  /* 0x000000ffff007224 */ /* 0x020fe400078e0091 */
[----:B------:R-:W-:Y:S02]  /*2efe0*/  IMAD.MOV.U32 R145, RZ, RZ, R147 ;  /* 0x000000ffff917224 */ /* 0x000fe400078e0093 */
[----:B------:R-:W5:Y:S04]  /*2eff0*/  LDL.LU.64 R146, [R1+0xb10] ;  /* 0x000b100001927983 */ /* 0x000f680000300a00 */
[----:B------:R1:W-:Y:S04]  /*2f000*/  STL [R1+0x8d0], R0 ;  /* 0x0008d00001007387 */ /* 0x0003e80000100800 */
[----:B------:R1:W-:Y:S02]  /*2f010*/  STL [R1+0x8dc], R148 ;  /* 0x0008dc9401007387 */ /* 0x0003e40000100800 */
[----:B-1----:R-:W-:-:S02]  /*2f020*/  IMAD.MOV.U32 R0, RZ, RZ, R149 ;  /* 0x000000ffff007224 */ /* 0x002fc400078e0095 */
[----:B------:R-:W5:Y:S04]  /*2f030*/  LDL.LU.64 R148, [R1+0xa18] ;  /* 0x000a180001947983 */ /* 0x000f680000300a00 */
[----:B------:R1:W-:Y:S04]  /*2f040*/  STL [R1+0x8d8], R0 ;  /* 0x0008d80001007387 */ /* 0x0003e80000100800 */
[----:B---3--:R-:W-:Y:S01]  /*2f050*/  STL [R1+0x8e4], R124 ;  /* 0x0008e47c01007387 */ /* 0x008fe20000100800 */
[----:B-1----:R-:W-:-:S05]  /*2f060*/  IMAD.MOV.U32 R0, RZ, RZ, R125 ;  /* 0x000000ffff007224 */ /* 0x002fca00078e007d */
[----:B------:R1:W-:Y:S04]  /*2f070*/  STL [R1+0x8e0], R0 ;  /* 0x0008e00001007387 */ /* 0x0003e80000100800 */
[----:B------:R3:W-:Y:S01]  /*2f080*/  STL [R1+0x8ec], R150 ;  /* 0x0008ec9601007387 */ /* 0x0007e20000100800 */
[----:B-1----:R-:W-:-:S03]  /*2f090*/  IMAD.MOV.U32 R0, RZ, RZ, R151 ;  /* 0x000000ffff007224 */ /* 0x002fc600078e0097 */
[----:B---3--:R-:W3:Y:S04]  /*2f0a0*/  LDL.LU.64 R150, [R1+0xc58] ;  /* 0x000c580001967983 */ /* 0x008ee80000300a00 */
[----:B------:R1:W-:Y:S04]  /*2f0b0*/  STL [R1+0x8e8], R0 ;  /* 0x0008e80001007387 */ /* 0x0003e80000100800 */
[----:B------:R1:W-:Y:S02]  /*2f0c0*/  STL [R1+0x8f4], R132 ;  /* 0x0008f48401007387 */ /* 0x0003e40000100800 */
[----:B-1----:R-:W-:-:S02]  /*2f0d0*/  IMAD.MOV.U32 R0, RZ, RZ, R133 ;  /* 0x000000ffff007224 */ /* 0x002fc400078e0085 */
[----:B------:R-:W3:Y:S04]  /*2f0e0*/  LDL.LU.64 R132, [R1+0xb30] ;  /* 0x000b300001847983 */ /* 0x000ee80000300a00 */
[----:B------:R1:W-:Y:S04]  /*2f0f0*/  STL [R1+0x8f0], R0 ;  /* 0x0008f00001007387 */ /* 0x0003e80000100800 */
[----:B------:R1:W-:Y:S02]  /*2f100*/  STL [R1+0x8fc], R138 ;  /* 0x0008fc8a01007387 */ /* 0x0003e40000100800 */
[----:B-1----:R-:W-:-:S02]  /*2f110*/  IMAD.MOV.U32 R0, RZ, RZ, R139 ;  /* 0x000000ffff007224 */ /* 0x002fc400078e008b */
[----:B------:R-:W3:Y:S04]  /*2f120*/  LDL.LU.64 R138, [R1+0xa38] ;  /* 0x000a3800018a7983 */ /* 0x000ee80000300a00 */
[----:B------:R1:W-:Y:S04]  /*2f130*/  STL [R1+0x8f8], R0 ;  /* 0x0008f80001007387 */ /* 0x0003e80000100800 */
[----:B------:R-:W-:Y:S01]  /*2f140*/  STL [R1+0x904], R126 ;  /* 0x0009047e01007387 */ /* 0x000fe20000100800 */
[----:B-1----:R-:W-:-:S05]  /*2f150*/  MOV R0, R127 ;  /* 0x0000007f00007202 */ /* 0x002fca0000000f00 */
        /* <DEDUP_REMOVED lines=13> */
[----:B------:R-:W-:Y:S01]  /*2f230*/  STL [R1+0x924], R128 ;  /* 0x0009248001007387 */ /* 0x000fe20000100800 */
[----:B-1----:R-:W-:-:S05]  /*2f240*/  IMAD.MOV.U32 R0, RZ, RZ, R129 ;  /* 0x000000ffff007224 */ /* 0x002fca00078e0081 */
[----:B------:R1:W-:Y:S04]  /*2f250*/  STL [R1+0x920], R0 ;  /* 0x0009200001007387 */ /* 0x0003e80000100800 */
[----:B-----5:R5:W-:Y:S01]  /*2f260*/  STL [R1+0x92c], R146 ;  /* 0x00092c9201007387 */ /* 0x020be20000100800 */
[----:B-1----:R-:W-:-:S03]  /*2f270*/  IMAD.MOV.U32 R0, RZ, RZ, R147 ;  /* 0x000000ffff007224 */ /* 0x002fc600078e0093 */
[----:B-----5:R-:W5:Y:S04]  /*2f280*/  LDL.LU.64 R146, [R1+0xc98] ;  /* 0x000c980001927983 */ /* 0x020f680000300a00 */
[----:B------:R1:W-:Y:S04]  /*2f290*/  STL [R1+0x928], R0 ;  /* 0x0009280001007387 */ /* 0x0003e80000100800 */
[----:B------:R1:W-:Y:S02]  /*2f2a0*/  STL [R1+0x934], R148 ;  /* 0x0009349401007387 */ /* 0x0003e40000100800 */
[----:B-1----:R-:W-:-:S02]  /*2f2b0*/  IMAD.MOV.U32 R0, RZ, RZ, R149 ;  /* 0x000000ffff007224 */ /* 0x002fc400078e0095 */
[----:B------:R-:W5:Y:S04]  /*2f2c0*/  LDL.LU.64 R148, [R1+0xb70] ;  /* 0x000b700001947983 */ /* 0x000f680000300a00 */
[----:B------:R1:W-:Y:S04]  /*2f2d0*/  STL [R1+0x930], R0 ;  /* 0x0009300001007387 */ /* 0x0003e80000100800 */
[----:B------:R1:W-:Y:S02]  /*2f2e0*/  STL [R1+0x93c], R136 ;  /* 0x00093c8801007387 */ /* 0x0003e40000100800 */
[----:B-1----:R-:W-:-:S02]  /*2f2f0*/  IMAD.MOV.U32 R0, RZ, RZ, R137 ;  /* 0x000000ffff007224 */ /* 0x002fc400078e0089 */
[----:B------:R-:W5:Y:S04]  /*2f300*/  LDL.LU.64 R136, [R1+0xa78] ;  /* 0x000a780001887983 */ /* 0x000f680000300a00 */
[----:B------:R1:W-:Y:S04]  /*2f310*/  STL [R1+0x938], R0 ;  /* 0x0009380001007387 */ /* 0x0003e80000100800 */
[----:B---3--:R3:W-:Y:S01]  /*2f320*/  STL [R1+0x944], R150 ;  /* 0x0009449601007387 */ /* 0x0087e20000100800 */
[----:B-1----:R-:W-:-:S03]  /*2f330*/  IMAD.MOV.U32 R0, RZ, RZ, R151 ;  /* 0x000000ffff007224 */ /* 0x002fc600078e0097 */
[----:B---3--:R-:W3:Y:S04]  /*2f340*/  LDL.LU.64 R150, [R1+0x9b8] ;  /* 0x0009b80001967983 */ /* 0x008ee80000300a00 */
[----:B------:R1:W-:Y:S04]  /*2f350*/  STL [R1+0x940], R0 ;  /* 0x0009400001007387 */ /* 0x0003e80000100800 */
[----:B------:R1:W-:Y:S02]  /*2f360*/  STL [R1+0x94c], R132 ;  /* 0x00094c8401007387 */ /* 0x0003e40000100800 */
[----:B-1----:R-:W-:-:S02]  /*2f370*/  MOV R0, R133 ;  /* 0x0000008500007202 */ /* 0x002fc40000000f00 */
[----:B------:R-:W3:Y:S04]  /*2f380*/  LDL.LU.64 R132, [R1+0xcb8] ;  /* 0x000cb80001847983 */ /* 0x000ee80000300a00 */
        /* <DEDUP_REMOVED lines=21> */
[----:B------:R1:W-:Y:S02]  /*2f4e0*/  STL [R1+0x97c], R144 ;  /* 0x00097c9001007387 */ /* 0x0003e40000100800 */
[----:B-1----:R-:W-:-:S02]  /*2f4f0*/  IMAD.MOV.U32 R0, RZ, RZ, R145 ;  /* 0x000000ffff007224 */ /* 0x002fc400078e0091 */
[----:B------:R-:W4:Y:S04]  /*2f500*/  LDL.LU.64 R144, [R1+0xaa8] ;  /* 0x000aa80001907983 */ /* 0x000f280000300a00 */
        /* <DEDUP_REMOVED lines=10> */
[----:B-1----:R-:W-:-:S02]  /*2f5b0*/  MOV R0, R137 ;  /* 0x0000008900007202 */ /* 0x002fc40000000f00 */
[----:B------:R-:W5:Y:S04]  /*2f5c0*/  LDL.LU.64 R136, [R1+0xbd0] ;  /* 0x000bd00001887983 */ /* 0x000f680000300a00 */
[----:B------:R1:W-:Y:S04]  /*2f5d0*/  STL [R1+0x990], R0 ;  /* 0x0009900001007387 */ /* 0x0003e80000100800 */
[----:B---3--:R3:W-:Y:S01]  /*2f5e0*/  STL [R1+0x99c], R150 ;  /* 0x00099c9601007387 */ /* 0x0087e20000100800 */
        /* <DEDUP_REMOVED lines=32> */
[----:B-1----:R-:W-:-:S03]  /*2f7f0*/  MOV R0, R147 ;  /* 0x0000009300007202 */ /* 0x002fc60000000f00 */
        /* <DEDUP_REMOVED lines=38> */
[----:B------:R-:W-:Y:S01]  /*2fa60*/  STL [R1+0xa2c], R144 ;  /* 0x000a2c9001007387 */ /* 0x000fe20000100800 */
[----:B-1----:R-:W-:-:S03]  /*2fa70*/  IMAD.MOV.U32 R0, RZ, RZ, R145 ;  /* 0x000000ffff007224 */ /* 0x002fc600078e0091 */
[----:B------:R-:W4:Y:S04]  /*2fa80*/  LDL.LU.64 R130, [R1+0xd98] ;  /* 0x000d980001827983 */ /* 0x000f280000300a00 */
[----:B------:R1:W-:Y:S04]  /*2fa90*/  STL [R1+0xa28], R0 ;  /* 0x000a280001007387 */ /* 0x0003e80000100800 */
[----:B-----5:R5:W-:Y:S01]  /*2faa0*/  STL [R1+0xa34], R146 ;  /* 0x000a349201007387 */ /* 0x020be20000100800 */
[----:B-1----:R-:W-:-:S03]  /*2fab0*/  IMAD.MOV.U32 R0, RZ, RZ, R147 ;  /* 0x000000ffff007224 */ /* 0x002fc600078e0093 */
[----:B------:R-:W4:Y:S04]  /*2fac0*/  LDL.LU.64 R144, [R1+0xc70] ;  /* 0x000c700001907983 */ /* 0x000f280000300a00 */
[----:B------:R-:W-:Y:S04]  /*2fad0*/  STL [R1+0xa3c], R148 ;  /* 0x000a3c9401007387 */ /* 0x000fe80000100800 */
[----:B------:R1:W-:Y:S04]  /*2fae0*/  STL [R1+0xa30], R0 ;  /* 0x000a300001007387 */ /* 0x0003e80000100800 */
[----:B-----5:R-:W5:Y:S01]  /*2faf0*/  LDL.LU.64 R146, [R1+0xb48] ;  /* 0x000b480001927983 */ /* 0x020f620000300a00 */
[----:B-1----:R-:W-:-:S03]  /*2fb00*/  IMAD.MOV.U32 R0, RZ, RZ, R149 ;  /* 0x000000ffff007224 */ /* 0x002fc600078e0095 */
[----:B------:R-:W-:Y:S04]  /*2fb10*/  STL [R1+0xa44], R136 ;  /* 0x000a448801007387 */ /* 0x000fe80000100800 */
[----:B------:R1:W-:Y:S04]  /*2fb20*/  STL [R1+0xa38], R0 ;  /* 0x000a380001007387 */ /* 0x0003e80000100800 */
[----:B------:R-:W5:Y:S01]  /*2fb30*/  LDL.LU.64 R148, [R1+0xaa0] ;  /* 0x000aa00001947983 */ /* 0x000f620000300a00 */
[----:B-1----:R-:W-:-:S03]  /*2fb40*/  IMAD.MOV.U32 R0, RZ, RZ, R137 ;  /* 0x000000ffff007224 */ /* 0x002fc600078e0089 */
[----:B---3--:R-:W-:Y:S04]  /*2fb50*/  STL [R1+0xa4c], R150 ;  /* 0x000a4c9601007387 */ /* 0x008fe80000100800 */
[----:B------:R1:W-:Y:S04]  /*2fb60*/  STL [R1+0xa40], R0 ;  /* 0x000a400001007387 */ /* 0x0003e80000100800 */
[----:B------:R-:W3:Y:S01]  /*2fb70*/  LDL.LU.64 R136, [R1+0xdb8] ;  /* 0x000db80001887983 */ /* 0x000ee20000300a00 */
[----:B-1----:R-:W-:-:S03]  /*2fb80*/  IMAD.MOV.U32 R0, RZ, RZ, R151 ;  /* 0x000000ffff007224 */ /* 0x002fc600078e0097 */
[----:B------:R-:W-:Y:S04]  /*2fb90*/  STL [R1+0xa54], R132 ;  /* 0x000a548401007387 */ /* 0x000fe80000100800 */
        /* <DEDUP_REMOVED lines=11> */
[----:B--2---:R-:W-:Y:S04]  /*2fc50*/  STL [R1+0xa6c], R134 ;  /* 0x000a6c8601007387 */ /* 0x004fe80000100800 */
[----:B------:R1:W-:Y:S04]  /*2fc60*/  STL [R1+0xa60], R0 ;  /* 0x000a600001007387 */ /* 0x0003e80000100800 */
[----:B------:R-:W2:Y:S01]  /*2fc70*/  LDL.LU.64 R140, [R1+0xdd8] ;  /* 0x000dd800018c7983 */ /* 0x000ea20000300a00 */
[----:B-1----:R-:W-:-:S03]  /*2fc80*/  MOV R0, R135 ;  /* 0x0000008700007202 */ /* 0x002fc60000000f00 */
[----:B----4-:R-:W-:Y:S04]  /*2fc90*/  STL [R1+0xa74], R142 ;  /* 0x000a748e01007387 */ /* 0x010fe80000100800 */
[----:B------:R1:W-:Y:S04]  /*2fca0*/  STL [R1+0xa68], R0 ;  /* 0x000a680001007387 */ /* 0x0003e80000100800 */
[----:B------:R-:W4:Y:S01]  /*2fcb0*/  LDL.LU.64 R134, [R1+0xcb0] ;  /* 0x000cb00001867983 */ /* 0x000f220000300a00 */
[----:B-1----:R-:W-:-:S03]  /*2fcc0*/  IMAD.MOV.U32 R0, RZ, RZ, R143 ;  /* 0x000000ffff007224 */ /* 0x002fc600078e008f */
[----:B------:R-:W-:Y:S04]  /*2fcd0*/  STL [R1+0xa7c], R128 ;  /* 0x000a7c8001007387 */ /* 0x000fe80000100800 */
[----:B------:R1:W-:Y:S04]  /*2fce0*/  STL [R1+0xa70], R0 ;  /* 0x000a700001007387 */ /* 0x0003e80000100800 */
[----:B------:R-:W4:Y:S01]  /*2fcf0*/  LDL.LU.64 R142, [R1+0xb88] ;  /* 0x000b8800018e7983 */ /* 0x000f220000300a00 */
[----:B-1----:R-:W-:-:S03]  /*2fd00*/  IMAD.MOV.U32 R0, RZ, RZ, R129 ;  /* 0x000000ffff007224 */ /* 0x002fc600078e0081 */
[----:B------:R-:W-:Y:S04]  /*2fd10*/  STL [R1+0xa84], R130 ;  /* 0x000a848201007387 */ /* 0x000fe80000100800 */
[----:B------:R1:W-:Y:S02]  /*2fd20*/  STL [R1+0xa78], R0 ;  /* 0x000a780001007387 */ /* 0x0003e40000100800 */
[----:B-1----:R-:W-:Y:S02]  /*2fd30*/  IMAD.MOV.U32 R0, RZ, RZ, R131 ;  /* 0x000000ffff007224 */ /* 0x002fe400078e0083 */
[----:B------:R-:W-:Y:S04]  /*2fd40*/  STL [R1+0xa8c], R144 ;  /* 0x000a8c9001007387 */ /* 0x000fe80000100800 */
        /* <DEDUP_REMOVED lines=20> */
[----:B------:R-:W-:Y:S04]  /*2fe90*/  STL [R1+0xab4], R132 ;  /* 0x000ab48401007387 */ /* 0x000fe80000100800 */
[----:B------:R-:W3:Y:S01]  /*2fea0*/  LDL.LU.64 R130, [R1+0xcf0] ;  /* 0x000cf00001827983 */ /* 0x000ee20000300a00 */
[----:B-1----:R-:W-:-:S05]  /*2feb0*/  MOV R0, R133 ;  /* 0x0000008500007202 */ /* 0x002fca0000000f00 */
[----:B------:R1:W-:Y:S04]  /*2fec0*/  STL [R1+0xab0], R0 ;  /* 0x000ab00001007387 */ /* 0x0003e80000100800 */
[----:B------:R1:W-:Y:S02]  /*2fed0*/  STL [R1+0xabc], R138 ;  /* 0x000abc8a01007387 */ /* 0x0003e40000100800 */
[----:B-1----:R-:W-:Y:S02]  /*2fee0*/  IMAD.MOV.U32 R0, RZ, RZ, R139 ;  /* 0x000000ffff007224 */ /* 0x002fe400078e008b */
[----:B------:R-:W3:Y:S04]  /*2fef0*/  LDL.LU.64 R138, [R1+0xbc8] ;  /* 0x000bc800018a7983 */ /* 0x000ee80000300a00 */
[----:B------:R1:W-:Y:S04]  /*2ff00*/  STL [R1+0xab8], R0 ;  /* 0x000ab80001007387 */ /* 0x0003e80000100800 */
[----:B--2---:R2:W-:Y:S01]  /*2ff10*/  STL [R1+0xac4], R140 ;  /* 0x000ac48c01007387 */ /* 0x0045e20000100800 */
[----:B-1----:R-:W-:-:S03]  /*2ff20*/  IMAD.MOV.U32 R0, RZ, RZ, R141 ;  /* 0x000000ffff007224 */ /* 0x002fc600078e008d */
[----:B--2---:R-:W2:Y:S04]  /*2ff30*/  LDL.LU.64 R140, [R1+0xb20] ;  /* 0x000b2000018c7983 */ /* 0x004ea80000300a00 */
[----:B------:R1:W-:Y:S04]  /*2ff40*/  STL [R1+0xac0], R0 ;  /* 0x000ac00001007387 */ /* 0x0003e80000100800 */
[----:B----4-:R4:W-:Y:S04]  /*2ff50*/  STL [R1+0xacc], R134 ;  /* 0x000acc8601007387 */ /* 0x0109e80000100800 */
[----:B------:R-:W2:Y:S01]  /*2ff60*/  LDL.LU.64 R132, [R1+0xe38] ;  /* 0x000e380001847983 */ /* 0x000ea20000300a00 */
[----:B-1----:R-:W-:-:S05]  /*2ff70*/  IMAD.MOV.U32 R0, RZ, RZ, R135 ;  /* 0x000000ffff007224 */ /* 0x002fca00078e0087 */
[----:B------:R1:W-:Y:S04]  /*2ff80*/  STL [R1+0xac8], R0 ;  /* 0x000ac80001007387 */ /* 0x0003e80000100800 */
[----:B------:R1:W-:Y:S04]  /*2ff90*/  STL [R1+0xad4], R142 ;  /* 0x000ad48e01007387 */ /* 0x0003e80000100800 */
[----:B----4-:R-:W4:Y:S01]  /*2ffa0*/  LDL.LU.64 R134, [R1+0xd10] ;  /* 0x000d100001867983 */ /* 0x010f220000300a00 */
[----:B-1----:R-:W-:-:S05]  /*2ffb0*/  IMAD.MOV.U32 R0, RZ, RZ, R143 ;  /* 0x000000ffff007224 */ /* 0x002fca00078e008f */
[----:B------:R1:W-:Y:S04]  /*2ffc0*/  STL [R1+0xad0], R0 ;  /* 0x000ad00001007387 */ /* 0x0003e80000100800 */
[----:B------:R-:W-:Y:S04]  /*2ffd0*/  STL [R1+0xadc], R10 ;  /* 0x000adc0a01007387 */ /* 0x000fe80000100800 */
[----:B------:R-:W-:Y:S04]  /*2ffe0*/  STL [R1+0xad8], R11 ;  /* 0x000ad80b01007387 */ /* 0x000fe80000100800 */
[----:B------:R-:W4:Y:S04]  /*2fff0*/  LDL.LU.64 R142, [R1+0xbe8] ;  /* 0x000be800018e7983 */ /* 0x000f280000300a00 */
[----:B------:R5:W-:Y:S01]  /*30000*/  STL [R1+0xae4], R144 ;  /* 0x000ae49001007387 */ /* 0x000be20000100800 */
        /* <DEDUP_REMOVED lines=31> */
[----:B------:R1:W-:Y:S02]  /*30200*/  STL [R1+0xb24], R132 ;  /* 0x000b248401007387 */ /* 0x0003e40000100800 */
[----:B-1----:R-:W-:-:S02]  /*30210*/  IMAD.MOV.U32 R0, RZ, RZ, R133 ;  /* 0x000000ffff007224 */ /* 0x002fc400078e0085 */
[----:B------:R-:W2:Y:S04]  /*30220*/  LDL.LU.64 R132, [R1+0xb80] ;  /* 0x000b800001847983 */ /* 0x000ea80000300a00 */
        /* <DEDUP_REMOVED lines=90> */
[----:B-1----:R-:W-:-:S03]  /*307d0*/  MOV R0, R135 ;  /* 0x0000008700007202 */ /* 0x002fc60000000f00 */
        /* <DEDUP_REMOVED lines=35> */
[----:B-1----:R-:W-:-:S03]  /*30a10*/  MOV R0, R141 ;  /* 0x0000008d00007202 */ /* 0x002fc60000000f00 */
[----:B--2---:R-:W2:Y:S04]  /*30a20*/  LDL.LU.64 R140, [R1+0xc80] ;  /* 0x000c8000018c7983 */ /* 0x004ea80000300a00 */
[----:B------:R1:W-:Y:S04]  /*30a30*/  STL [R1+0xc20], R0 ;  /* 0x000c200001007387 */ /* 0x0003e80000100800 */
[----:B------:R1:W-:Y:S02]  /*30a40*/  STL [R1+0xc2c], R132 ;  /* 0x000c2c8401007387 */ /* 0x0003e40000100800 */
[----:B-1----:R-:W-:-:S02]  /*30a50*/  IMAD.MOV.U32 R0, RZ, RZ, R133 ;  /* 0x000000ffff007224 */ /* 0x002fc400078e0085 */
[----:B------:R-:W2:Y:S04]  /*30a60*/  LDL.LU.64 R132, [R1+0xf38] ;  /* 0x000f380001847983 */ /* 0x000ea80000300a00 */
[----:B------:R1:W-:Y:S04]  /*30a70*/  STL [R1+0xc28], R0 ;  /* 0x000c280001007387 */ /* 0x0003e80000100800 */
[----:B----4-:R-:W-:Y:S04]  /*30a80*/  STL [R1+0xc34], R134 ;  /* 0x000c348601007387 */ /* 0x010fe80000100800 */
[----:B------:R-:W4:Y:S01]  /*30a90*/  LDL.LU.64 R128, [R1+0xe80] ;  /* 0x000e800001807983 */ /* 0x000f220000300a00 */
[----:B-1----:R-:W-:-:S05]  /*30aa0*/  IMAD.MOV.U32 R0, RZ, RZ, R135 ;  /* 0x000000ffff007224 */ /* 0x002fca00078e0087 */
[----:B------:R1:W-:Y:S04]  /*30ab0*/  STL [R1+0xc30], R0 ;  /* 0x000c300001007387 */ /* 0x0003e80000100800 */
[----:B------:R1:W-:Y:S02]  /*30ac0*/  STL [R1+0xc3c], R142 ;  /* 0x000c3c8e01007387 */ /* 0x0003e40000100800 */
[----:B-1----:R-:W-:Y:S02]  /*30ad0*/  IMAD.MOV.U32 R0, RZ, RZ, R143 ;  /* 0x000000ffff007224 */ /* 0x002fe400078e008f */
        /* <DEDUP_REMOVED lines=14> */
[----:B---3--:R-:W-:Y:S04]  /*30bc0*/  STL [R1+0xc5c], R136 ;  /* 0x000c5c8801007387 */ /* 0x008fe80000100800 */
[----:B------:R-:W3:Y:S01]  /*30bd0*/  LDL.LU.64 R134, [R1+0xd68] ;  /* 0x000d680001867983 */ /* 0x000ee20000300a00 */
[----:B-1----:R-:W-:-:S05]  /*30be0*/  IMAD.MOV.U32 R0, RZ, RZ, R137 ;  /* 0x000000ffff007224 */ /* 0x002fca00078e0089 */
[----:B------:R1:W-:Y:S02]  /*30bf0*/  STL [R1+0xc58], R0 ;  /* 0x000c580001007387 */ /* 0x0003e40000100800 */
[----:B-1----:R-:W-:Y:S02]  /*30c00*/  IMAD.MOV.U32 R0, RZ, RZ, R151 ;  /* 0x000000ffff007224 */ /* 0x002fe400078e0097 */
[----:B------:R1:W-:Y:S04]  /*30c10*/  STL [R1+0xc64], R150 ;  /* 0x000c649601007387 */ /* 0x0003e80000100800 */
[----:B-1----:R-:W3:Y:S04]  /*30c20*/  LDL.LU.64 R150, [R1+0xcc0] ;  /* 0x000cc00001967983 */ /* 0x002ee80000300a00 */
[----:B------:R1:W-:Y:S04]  /*30c30*/  STL [R1+0xc60], R0 ;  /* 0x000c600001007387 */ /* 0x0003e80000100800 */
[----:B------:R1:W-:Y:S04]  /*30c40*/  STL [R1+0xc6c], R130 ;  /* 0x000c6c8201007387 */ /* 0x0003e80000100800 */
[----:B------:R-:W3:Y:S01]  /*30c50*/  LDL.LU.64 R136, [R1+0xf58] ;  /* 0x000f580001887983 */ /* 0x000ee20000300a00 */
[----:B-1----:R-:W-:-:S03]  /*30c60*/  MOV R0, R131 ;  /* 0x0000008300007202 */ /* 0x002fc60000000f00 */
[----:B------:R-:W-:Y:S04]  /*30c70*/  STL [R1+0xc74], R138 ;  /* 0x000c748a01007387 */ /* 0x000fe80000100800 */
[----:B------:R1:W-:Y:S04]  /*30c80*/  STL [R1+0xc68], R0 ;  /* 0x000c680001007387 */ /* 0x0003e80000100800 */
[----:B------:R-:W3:Y:S01]  /*30c90*/  LDL.LU.64 R130, [R1+0xeb0] ;  /* 0x000eb00001827983 */ /* 0x000ee20000300a00 */
[----:B-1----:R-:W-:-:S03]  /*30ca0*/  IMAD.MOV.U32 R0, RZ, RZ, R139 ;  /* 0x000000ffff007224 */ /* 0x002fc600078e008b */
[----:B--2---:R-:W-:Y:S04]  /*30cb0*/  STL [R1+0xc7c], R140 ;  /* 0x000c7c8c01007387 */ /* 0x004fe80000100800 */
[----:B------:R1:W-:Y:S04]  /*30cc0*/  STL [R1+0xc70], R0 ;  /* 0x000c700001007387 */ /* 0x0003e80000100800 */
[----:B------:R-:W2:Y:S01]  /*30cd0*/  LDL.LU.64 R138, [R1+0xd88] ;  /* 0x000d8800018a7983 */ /* 0x000ea20000300a00 */
[----:B-1----:R-:W-:-:S03]  /*30ce0*/  IMAD.MOV.U32 R0, RZ, RZ, R141 ;  /* 0x000000ffff007224 */ /* 0x002fc600078e008d */
[----:B------:R-:W-:Y:S04]  /*30cf0*/  STL [R1+0xc84], R132 ;  /* 0x000c848401007387 */ /* 0x000fe80000100800 */
[----:B------:R1:W-:Y:S04]  /*30d00*/  STL [R1+0xc78], R0 ;  /* 0x000c780001007387 */ /* 0x0003e80000100800 */
[----:B------:R-:W2:Y:S01]  /*30d10*/  LDL.LU.64 R140, [R1+0xce0] ;  /* 0x000ce000018c7983 */ /* 0x000ea20000300a00 */
[----:B-1----:R-:W-:-:S03]  /*30d20*/  IMAD.MOV.U32 R0, RZ, RZ, R133 ;  /* 0x000000ffff007224 */ /* 0x002fc600078e0085 */
[----:B----4-:R-:W-:Y:S04]  /*30d30*/  STL [R1+0xc8c], R128 ;  /* 0x000c8c8001007387 */ /* 0x010fe80000100800 */
[----:B------:R1:W-:Y:S04]  /*30d40*/  STL [R1+0xc80], R0 ;  /* 0x000c800001007387 */ /* 0x0003e80000100800 */
[----:B------:R-:W4:Y:S01]  /*30d50*/  LDL.LU.64 R132, [R1+0xf68] ;  /* 0x000f680001847983 */ /* 0x000f220000300a00 */
[----:B-1----:R-:W-:-:S03]  /*30d60*/  IMAD.MOV.U32 R0, RZ, RZ, R129 ;  /* 0x000000ffff007224 */ /* 0x002fc600078e0081 */
[----:B------:R-:W-:Y:S04]  /*30d70*/  STL [R1+0xc94], R142 ;  /* 0x000c948e01007387 */ /* 0x000fe80000100800 */
        /* <DEDUP_REMOVED lines=17> */
[----:B-1----:R-:W-:-:S03]  /*30e90*/  MOV R0, R135 ;  /* 0x0000008700007202 */ /* 0x002fc60000000f00 */
[----:B---3--:R-:W3:Y:S04]  /*30ea0*/  LDL.LU.64 R134, [R1+0xee0] ;  /* 0x000ee00001867983 */ /* 0x008ee80000300a00 */
[----:B------:R1:W-:Y:S02]  /*30eb0*/  STL [R1+0xcb0], R0 ;  /* 0x000cb00001007387 */ /* 0x0003e40000100800 */
[----:B-1----:R-:W-:Y:S02]  /*30ec0*/  IMAD.MOV.U32 R0, RZ, RZ, R151 ;  /* 0x000000ffff007224 */ /* 0x002fe400078e0097 */
[----:B------:R1:W-:Y:S04]  /*30ed0*/  STL [R1+0xcbc], R150 ;  /* 0x000cbc9601007387 */ /* 0x0003e80000100800 */
[----:B------:R-:W-:Y:S04]  /*30ee0*/  STL [R1+0xcc4], R136 ;  /* 0x000cc48801007387 */ /* 0x000fe80000100800 */
[----:B------:R1:W-:Y:S04]  /*30ef0*/  STL [R1+0xcb8], R0 ;  /* 0x000cb80001007387 */ /* 0x0003e80000100800 */
[----:B-1----:R-:W3:Y:S01]  /*30f00*/  LDL.LU.64 R150, [R1+0xdc8] ;  /* 0x000dc80001967983 */ /* 0x002ee20000300a00 */
[----:B------:R-:W-:-:S03]  /*30f10*/  IMAD.MOV.U32 R0, RZ, RZ, R137 ;  /* 0x000000ffff007224 */ /* 0x000fc600078e0089 */
        /* <DEDUP_REMOVED lines=14> */
[----:B------:R-:W4:Y:S04]  /*31000*/  LDL.LU.64 R140, [R1+0xde8] ;  /* 0x000de800018c7983 */ /* 0x000f280000300a00 */
        /* <DEDUP_REMOVED lines=11> */
[----:B------:R1:W-:Y:S04]  /*310c0*/  STL [R1+0xcfc], R146 ;  /* 0x000cfc9201007387 */ /* 0x0003e80000100800 */
[----:B------:R-:W5:Y:S01]  /*310d0*/  LDL.LU.64 R130, [R1+0xe08] ;  /* 0x000e080001827983 */ /* 0x000f620000300a00 */
[----:B-1----:R-:W-:-:S03]  /*310e0*/  MOV R0, R147 ;  /* 0x0000009300007202 */ /* 0x002fc60000000f00 */
[----:B------:R-:W-:Y:S04]  /*310f0*/  STL [R1+0xd04], R148 ;  /* 0x000d049401007387 */ /* 0x000fe80000100800 */
[----:B------:R1:W-:Y:S04]  /*31100*/  STL [R1+0xcf8], R0 ;  /* 0x000cf80001007387 */ /* 0x0003e80000100800 */
[----:B------:R-:W5:Y:S01]  /*31110*/  LDL.LU.64 R146, [R1+0xd60] ;  /* 0x000d600001927983 */ /* 0x000f620000300a00 */
[----:B-1----:R-:W-:-:S03]  /*31120*/  IMAD.MOV.U32 R0, RZ, RZ, R149 ;  /* 0x000000ffff007224 */ /* 0x002fc600078e0095 */
[----:B---3--:R-:W-:Y:S04]  /*31130*/  STL [R1+0xd0c], R134 ;  /* 0x000d0c8601007387 */ /* 0x008fe80000100800 */
[----:B------:R1:W-:Y:S04]  /*31140*/  STL [R1+0xd00], R0 ;  /* 0x000d000001007387 */ /* 0x0003e80000100800 */
[----:B------:R-:W3:Y:S04]  /*31150*/  LDL.LU.64 R148, [R1+0xf90] ;  /* 0x000f900001947983 */ /* 0x000ee80000300a00 */
[----:B------:R-:W3:Y:S01]  /*31160*/  LDL.LU.64 R132, [R1+0xf10] ;  /* 0x000f100001847983 */ /* 0x000ee20000300a00 */
[----:B-1----:R-:W-:-:S05]  /*31170*/  IMAD.MOV.U32 R0, RZ, RZ, R135 ;  /* 0x000000ffff007224 */ /* 0x002fca00078e0087 */
[----:B------:R1:W-:Y:S04]  /*31180*/  STL [R1+0xd08], R0 ;  /* 0x000d080001007387 */ /* 0x0003e80000100800 */
[----:B------:R1:W-:Y:S02]  /*31190*/  STL [R1+0xd14], R150 ;  /* 0x000d149601007387 */ /* 0x0003e40000100800 */
[----:B-1----:R-:W-:Y:S02]  /*311a0*/  IMAD.MOV.U32 R0, RZ, RZ, R151 ;  /* 0x000000ffff007224 */ /* 0x002fe400078e0097 */
[----:B------:R-:W3:Y:S04]  /*311b0*/  LDL.LU.64 R150, [R1+0xe28] ;  /* 0x000e280001967983 */ /* 0x000ee80000300a00 */
[----:B------:R1:W-:Y:S04]  /*311c0*/  STL [R1+0xd10], R0 ;  /* 0x000d100001007387 */ /* 0x0003e80000100800 */
[----:B------:R2:W-:Y:S01]  /*311d0*/  STL [R1+0xd1c], R136 ;  /* 0x000d1c8801007387 */ /* 0x0005e20000100800 */
[----:B-1----:R-:W-:-:S03]  /*311e0*/  IMAD.MOV.U32 R0, RZ, RZ, R137 ;  /* 0x000000ffff007224 */ /* 0x002fc600078e0089 */
[----:B------:R-:W3:Y:S04]  /*311f0*/  LDL.LU.64 R134, [R1+0xd80] ;  /* 0x000d800001867983 */ /* 0x000ee80000300a00 */
[----:B------:R1:W-:Y:S04]  /*31200*/  STL [R1+0xd18], R0 ;  /* 0x000d180001007387 */ /* 0x0003e80000100800 */
[----:B--2---:R-:W-:Y:S04]  /*31210*/  STL [R1+0xd24], R126 ;  /* 0x000d247e01007387 */ /* 0x004fe80000100800 */
[----:B------:R-:W2:Y:S01]  /*31220*/  LDL.LU.64 R136, [R1+0xf98] ;  /* 0x000f980001887983 */ /* 0x000ea20000300a00 */
[----:B-1----:R-:W-:-:S03]  /*31230*/  IMAD.MOV.U32 R0, RZ, RZ, R127 ;  /* 0x000000ffff007224 */ /* 0x002fc600078e007f */
[----:B------:R-:W-:Y:S04]  /*31240*/  STL [R1+0xd2c], R138 ;  /* 0x000d2c8a01007387 */ /* 0x000fe80000100800 */
[----:B------:R1:W-:Y:S02]  /*31250*/  STL [R1+0xd20], R0 ;  /* 0x000d200001007387 */ /* 0x0003e40000100800 */
[----:B-1----:R-:W-:Y:S02]  /*31260*/  IMAD.MOV.U32 R0, RZ, RZ, R139 ;  /* 0x000000ffff007224 */ /* 0x002fe400078e008b */
[----:B------:R-:W2:Y:S04]  /*31270*/  LDL.LU.64 R138, [R1+0xf20] ;  /* 0x000f2000018a7983 */ /* 0x000ea80000300a00 */
[----:B------:R1:W-:Y:S04]  /*31280*/  STL [R1+0xd28], R0 ;  /* 0x000d280001007387 */ /* 0x0003e80000100800 */
[----:B----4-:R4:W-:Y:S01]  /*31290*/  STL [R1+0xd34], R140 ;  /* 0x000d348c01007387 */ /* 0x0109e20000100800 */
[----:B-1----:R-:W-:-:S03]  /*312a0*/  IMAD.MOV.U32 R0, RZ, RZ, R141 ;  /* 0x000000ffff007224 */ /* 0x002fc600078e008d */
[----:B------:R-:W-:Y:S04]  /*312b0*/  STL [R1+0xd3c], R128 ;  /* 0x000d3c8001007387 */ /* 0x000fe80000100800 */
[----:B------:R1:W-:Y:S04]  /*312c0*/  STL [R1+0xd30], R0 ;  /* 0x000d300001007387 */ /* 0x0003e80000100800 */
[----:B----4-:R-:W4:Y:S01]  /*312d0*/  LDL.LU.64 R140, [R1+0xe60] ;  /* 0x000e6000018c7983 */ /* 0x010f220000300a00 */
[----:B-1----:R-:W-:-:S03]  /*312e0*/  IMAD.MOV.U32 R0, RZ, RZ, R129 ;  /* 0x000000ffff007224 */ /* 0x002fc600078e0081 */
[----:B------:R-:W-:Y:S04]  /*312f0*/  STL [R1+0xd44], R142 ;  /* 0x000d448e01007387 */ /* 0x000fe80000100800 */
[----:B------:R1:W-:Y:S02]  /*31300*/  STL [R1+0xd38], R0 ;  /* 0x000d380001007387 */ /* 0x0003e40000100800 */
[----:B-1----:R-:W-:Y:S02]  /*31310*/  MOV R0, R143 ;  /* 0x0000008f00007202 */ /* 0x002fe40000000f00 */
[----:B------:R-:W4:Y:S04]  /*31320*/  LDL.LU.64 R142, [R1+0xda0] ;  /* 0x000da000018e7983 */ /* 0x000f280000300a00 */
[----:B------:R1:W-:Y:S04]  /*31330*/  STL [R1+0xd40], R0 ;  /* 0x000d400001007387 */ /* 0x0003e80000100800 */
[----:B-----5:R5:W-:Y:S01]  /*31340*/  STL [R1+0xd4c], R144 ;  /* 0x000d4c9001007387 */ /* 0x020be20000100800 */
[----:B-1----:R-:W-:-:S03]  /*31350*/  IMAD.MOV.U32 R0, RZ, RZ, R145 ;  /* 0x000000ffff007224 */ /* 0x002fc600078e0091 */
[----:B------:R-:W-:Y:S04]  /*31360*/  STL [R1+0xd54], R130 ;  /* 0x000d548201007387 */ /* 0x000fe80000100800 */
[----:B------:R1:W-:Y:S04]  /*31370*/  STL [R1+0xd48], R0 ;  /* 0x000d480001007387 */ /* 0x0003e80000100800 */
[----:B-----5:R-:W5:Y:S01]  /*31380*/  LDL.LU.64 R144, [R1+0xfa0] ;  /* 0x000fa00001907983 */ /* 0x020f620000300a00 */
[----:B-1----:R-:W-:-:S03]  /*31390*/  IMAD.MOV.U32 R0, RZ, RZ, R131 ;  /* 0x000000ffff007224 */ /* 0x002fc600078e0083 */
[----:B------:R-:W-:Y:S04]  /*313a0*/  STL [R1+0xd5c], R146 ;  /* 0x000d5c9201007387 */ /* 0x000fe80000100800 */
[----:B------:R1:W-:Y:S02]  /*313b0*/  STL [R1+0xd50], R0 ;  /* 0x000d500001007387 */ /* 0x0003e40000100800 */
[----:B-1----:R-:W-:Y:S02]  /*313c0*/  IMAD.MOV.U32 R0, RZ, RZ, R147 ;  /* 0x000000ffff007224 */ /* 0x002fe400078e0093 */
[----:B------:R-:W5:Y:S04]  /*313d0*/  LDL.LU.64 R146, [R1+0xf30] ;  /* 0x000f300001927983 */ /* 0x000f680000300a00 */
[----:B------:R1:W-:Y:S04]  /*313e0*/  STL [R1+0xd58], R0 ;  /* 0x000d580001007387 */ /* 0x0003e80000100800 */
[----:B---3--:R3:W-:Y:S01]  /*313f0*/  STL [R1+0xd64], R148 ;  /* 0x000d649401007387 */ /* 0x0087e20000100800 */
[----:B-1----:R-:W-:-:S03]  /*31400*/  IMAD.MOV.U32 R0, RZ, RZ, R149 ;  /* 0x000000ffff007224 */ /* 0x002fc600078e0095 */
[----:B------:R-:W-:Y:S04]  /*31410*/  STL [R1+0xd6c], R132 ;  /* 0x000d6c8401007387 */ /* 0x000fe80000100800 */
[----:B------:R1:W-:Y:S04]  /*31420*/  STL [R1+0xd60], R0 ;  /* 0x000d600001007387 */ /* 0x0003e80000100800 */
[----:B---3--:R-:W3:Y:S01]  /*31430*/  LDL.LU.64 R148, [R1+0xe78] ;  /* 0x000e780001947983 */ /* 0x008ee20000300a00 */
[----:B-1----:R-:W-:-:S03]  /*31440*/  IMAD.MOV.U32 R0, RZ, RZ, R133 ;  /* 0x000000ffff007224 */ /* 0x002fc600078e0085 */
[----:B------:R-:W-:Y:S04]  /*31450*/  STL [R1+0xd74], R150 ;  /* 0x000d749601007387 */ /* 0x000fe80000100800 */
[----:B------:R1:W-:Y:S02]  /*31460*/  STL [R1+0xd68], R0 ;  /* 0x000d680001007387 */ /* 0x0003e40000100800 */
[----:B-1----:R-:W-:Y:S02]  /*31470*/  IMAD.MOV.U32 R0, RZ, RZ, R151 ;  /* 0x000000ffff007224 */ /* 0x002fe400078e0097 */
[----:B------:R-:W3:Y:S04]  /*31480*/  LDL.LU.64 R150, [R1+0xdc0] ;  /* 0x000dc00001967983 */ /* 0x000ee80000300a00 */
[----:B------:R1:W-:Y:S04]  /*31490*/  STL [R1+0xd70], R0 ;  /* 0x000d700001007387 */ /* 0x0003e80000100800 */
[----:B------:R-:W-:Y:S01]  /*314a0*/  STL [R1+0xd7c], R134 ;  /* 0x000d7c8601007387 */ /* 0x000fe20000100800 */
[----:B-1----:R-:W-:-:S03]  /*314b0*/  IMAD.MOV.U32 R0, RZ, RZ, R135 ;  /* 0x000000ffff007224 */ /* 0x002fc600078e0087 */
[----:B--2---:R-:W-:Y:S04]  /*314c0*/  STL [R1+0xd84], R136 ;  /* 0x000d848801007387 */ /* 0x004fe80000100800 */
[----:B------:R1:W-:Y:S04]  /*314d0*/  STL [R1+0xd78], R0 ;  /* 0x000d780001007387 */ /* 0x0003e80000100800 */
[----:B------:R-:W2:Y:S04]  /*314e0*/  LDL.LU.64 R120, [R1+0xfa8] ;  /* 0x000fa80001787983 */ /* 0x000ea80000300a00 */
[----:B------:R-:W2:Y:S01]  /*314f0*/  LDL.LU.64 R122, [R1+0xf40] ;  /* 0x000f4000017a7983 */ /* 0x000ea20000300a00 */
[----:B-1----:R-:W-:-:S05]  /*31500*/  IMAD.MOV.U32 R0, RZ, RZ, R137 ;  /* 0x000000ffff007224 */ /* 0x002fca00078e0089 */
[----:B------:R1:W-:Y:S04]  /*31510*/  STL [R1+0xd80], R0 ;  /* 0x000d800001007387 */ /* 0x0003e80000100800 */
[----:B------:R-:W-:Y:S04]  /*31520*/  STL [R1+0xd8c], R138 ;  /* 0x000d8c8a01007387 */ /* 0x000fe80000100800 */
[----:B------:R-:W2:Y:S01]  /*31530*/  LDL.LU.64 R124, [R1+0xe90] ;  /* 0x000e9000017c7983 */ /* 0x000ea20000300a00 */
[----:B-1----:R-:W-:-:S03]  /*31540*/  MOV R0, R139 ;  /* 0x0000008b00007202 */ /* 0x002fc60000000f00 */
[----:B------:R-:W2:Y:S04]  /*31550*/  LDL.LU.64 R126, [R1+0xde0] ;  /* 0x000de000017e7983 */ /* 0x000ea80000300a00 */
[----:B------:R1:W-:Y:S04]  /*31560*/  STL [R1+0xd88], R0 ;  /* 0x000d880001007387 */ /* 0x0003e80000100800 */
[----:B----4-:R-:W-:Y:S04]  /*31570*/  STL [R1+0xd94], R140 ;  /* 0x000d948c01007387 */ /* 0x010fe80000100800 */
[----:B------:R-:W4:Y:S01]  /*31580*/  LDL.LU.64 R128, [R1+0xfb0] ;  /* 0x000fb00001807983 */ /* 0x000f220000300a00 */
[----:B-1----:R-:W-:-:S03]  /*31590*/  IMAD.MOV.U32 R0, RZ, RZ, R141 ;  /* 0x000000ffff007224 */ /* 0x002fc600078e008d */
[----:B------:R-:W4:Y:S04]  /*315a0*/  LDL.LU.64 R130, [R1+0xf50] ;  /* 0x000f500001827983 */ /* 0x000f280000300a00 */
[----:B------:R1:W-:Y:S04]  /*315b0*/  STL [R1+0xd90], R0 ;  /* 0x000d900001007387 */ /* 0x0003e80000100800 */
[----:B------:R-:W-:Y:S04]  /*315c0*/  STL [R1+0xd9c], R142 ;  /* 0x000d9c8e01007387 */ /* 0x000fe80000100800 */
[----:B------:R-:W4:Y:S01]  /*315d0*/  LDL.LU.64 R132, [R1+0xea8] ;  /* 0x000ea80001847983 */ /* 0x000f220000300a00 */
[----:B-1----:R-:W-:-:S03]  /*315e0*/  IMAD.MOV.U32 R0, RZ, RZ, R143 ;  /* 0x000000ffff007224 */ /* 0x002fc600078e008f */
[----:B------:R-:W4:Y:S04]  /*315f0*/  LDL.LU.64 R134, [R1+0xe00] ;  /* 0x000e000001867983 */ /* 0x000f280000300a00 */
[----:B------:R1:W-:Y:S04]  /*31600*/  STL [R1+0xd98], R0 ;  /* 0x000d980001007387 */ /* 0x0003e80000100800 */
[----:B-----5:R-:W-:Y:S04]  /*31610*/  STL [R1+0xda4], R144 ;  /* 0x000da49001007387 */ /* 0x020fe80000100800 */
[----:B------:R-:W5:Y:S01]  /*31620*/  LDL.LU.64 R136, [R1+0xfb8] ;  /* 0x000fb80001887983 */ /* 0x000f620000300a00 */
[----:B-1----:R-:W-:-:S03]  /*31630*/  IMAD.MOV.U32 R0, RZ, RZ, R145 ;  /* 0x000000ffff007224 */ /* 0x002fc600078e0091 */
[----:B------:R-:W5:Y:S04]  /*31640*/  LDL.LU.64 R138, [R1+0xf60] ;  /* 0x000f6000018a7983 */ /* 0x000f680000300a00 */
[----:B------:R1:W-:Y:S04]  /*31650*/  STL [R1+0xda0], R0 ;  /* 0x000da00001007387 */ /* 0x0003e80000100800 */
[----:B------:R-:W-:Y:S04]  /*31660*/  STL [R1+0xdac], R146 ;  /* 0x000dac9201007387 */ /* 0x000fe80000100800 */
[----:B------:R-:W5:Y:S01]  /*31670*/  LDL.LU.64 R140, [R1+0xec0] ;  /* 0x000ec000018c7983 */ /* 0x000f620000300a00 */
[----:B-1----:R-:W-:-:S03]  /*31680*/  IMAD.MOV.U32 R0, RZ, RZ, R147 ;  /* 0x000000ffff007224 */ /* 0x002fc600078e0093 */
[----:B------:R-:W5:Y:S04]  /*31690*/  LDL.LU.64 R142, [R1+0xe20] ;  /* 0x000e2000018e7983 */ /* 0x000f680000300a00 */
[----:B------:R1:W-:Y:S04]  /*316a0*/  STL [R1+0xda8], R0 ;  /* 0x000da80001007387 */ /* 0x0003e80000100800 */
[----:B---3--:R-:W-:Y:S04]  /*316b0*/  STL [R1+0xdb4], R148 ;  /* 0x000db49401007387 */ /* 0x008fe80000100800 */
[----:B------:R-:W3:Y:S01]  /*316c0*/  LDL.LU.64 R144, [R1+0xfc0] ;  /* 0x000fc00001907983 */ /* 0x000ee20000300a00 */
[----:B-1----:R-:W-:-:S03]  /*316d0*/  IMAD.MOV.U32 R0, RZ, RZ, R149 ;  /* 0x000000ffff007224 */ /* 0x002fc600078e0095 */
[----:B------:R-:W3:Y:S04]  /*316e0*/  LDL.LU.64 R146, [R1+0xf70] ;  /* 0x000f700001927983 */ /* 0x000ee80000300a00 */
[----:B------:R1:W-:Y:S04]  /*316f0*/  STL [R1+0xdb0], R0 ;  /* 0x000db00001007387 */ /* 0x0003e80000100800 */
[----:B------:R1:W-:Y:S02]  /*31700*/  STL [R1+0xdbc], R150 ;  /* 0x000dbc9601007387 */ /* 0x0003e40000100800 */
[----:B-1----:R-:W-:-:S02]  /*31710*/  IMAD.MOV.U32 R0, RZ, RZ, R151 ;  /* 0x000000ffff007224 */ /* 0x002fc400078e0097 */
[----:B------:R-:W3:Y:S04]  /*31720*/  LDL.LU.64 R148, [R1+0xed8] ;  /* 0x000ed80001947983 */ /* 0x000ee80000300a00 */
[----:B------:R-:W3:Y:S04]  /*31730*/  LDL.64 R150, [R1+0xe50] ;  /* 0x000e500001967983 */ /* 0x000ee80000100a00 */
[----:B------:R2:W-:Y:S02]  /*31740*/  STL [R1+0xdb8], R0 ;  /* 0x000db80001007387 */ /* 0x0005e40000100800 */
[----:B--2---:R-:W-:-:S02]  /*31750*/  IMAD.MOV.U32 R0, RZ, RZ, R121 ;  /* 0x000000ffff007224 */ /* 0x004fc400078e0079 */
[----:B------:R-:W-:Y:S04]  /*31760*/  STL [R1+0xdc4], R120 ;  /* 0x000dc47801007387 */ /* 0x000fe80000100800 */
[----:B------:R-:W-:Y:S04]  /*31770*/  STL [R1+0xdcc], R122 ;  /* 0x000dcc7a01007387 */ /* 0x000fe80000100800 */
[----:B------:R1:W-:Y:S02]  /*31780*/  STL [R1+0xdc0], R0 ;  /* 0x000dc00001007387 */ /* 0x0003e40000100800 */
[----:B-1----:R-:W-:-:S02]  /*31790*/  IMAD.MOV.U32 R0, RZ, RZ, R123 ;  /* 0x000000ffff007224 */ /* 0x002fc400078e007b */
[----:B------:R-:W-:Y:S04]  /*317a0*/  STL [R1+0xdd4], R124 ;  /* 0x000dd47c01007387 */ /* 0x000fe80000100800 */
[----:B------:R1:W-:Y:S04]  /*317b0*/  STL [R1+0xdc8], R0 ;  /* 0x000dc80001007387 */ /* 0x0003e80000100800 */
[----:B------:R-:W-:Y:S01]  /*317c0*/  STL [R1+0xddc], R126 ;  /* 0x000ddc7e01007387 */ /* 0x000fe20000100800 */
[----:B-1----:R-:W-:-:S05]  /*317d0*/  MOV R0, R125 ;  /* 0x0000007d00007202 */ /* 0x002fca0000000f00 */
[----:B------:R1:W-:Y:S04]  /*317e0*/  STL [R1+0xdd0], R0 ;  /* 0x000dd00001007387 */ /* 0x0003e80000100800 */
[----:B----4-:R-:W-:Y:S01]  /*317f0*/  STL [R1+0xde4], R128 ;  /* 0x000de48001007387 */ /* 0x010fe20000100800 */
[----:B-1----:R-:W-:-:S05]  /*31800*/  IMAD.MOV.U32 R0, RZ, RZ, R127 ;  /* 0x000000ffff007224 */ /* 0x002fca00078e007f */
[----:B------:R1:W-:Y:S04]  /*31810*/  STL [R1+0xdd8], R0 ;  /* 0x000dd80001007387 */ /* 0x0003e80000100800 */
[----:B------:R-:W-:Y:S01]  /*31820*/  STL [R1+0xdec], R130 ;  /* 0x000dec8201007387 */ /* 0x000fe20000100800 */
        /* <DEDUP_REMOVED lines=8> */
[----:B-----5:R-:W-:Y:S01]  /*318b0*/  STL [R1+0xe04], R136 ;  /* 0x000e048801007387 */ /* 0x020fe20000100800 */
        /* <DEDUP_REMOVED lines=11> */
[----:B---3--:R-:W-:Y:S01]  /*31970*/  STL [R1+0xe24], R144 ;  /* 0x000e249001007387 */ /* 0x008fe20000100800 */
[----:B-1----:R-:W-:-:S05]  /*31980*/  MOV R0, R143 ;  /* 0x0000008f00007202 */ /* 0x002fca0000000f00 */
[----:B------:R1:W-:Y:S04]  /*31990*/  STL [R1+0xe18], R0 ;  /* 0x000e180001007387 */ /* 0x0003e80000100800 */
[----:B------:R-:W-:Y:S01]  /*319a0*/  STL [R1+0xe2c], R146 ;  /* 0x000e2c9201007387 */ /* 0x000fe20000100800 */
[----:B-1----:R-:W-:-:S05]  /*319b0*/  IMAD.MOV.U32 R0, RZ, RZ, R145 ;  /* 0x000000ffff007224 */ /* 0x002fca00078e0091 */
[----:B------:R1:W-:Y:S02]  /*319c0*/  STL [R1+0xe20], R0 ;  /* 0x000e200001007387 */ /* 0x0003e40000100800 */
[----:B-1----:R-:W-:Y:S02]  /*319d0*/  IMAD.MOV.U32 R0, RZ, RZ, R147 ;  /* 0x000000ffff007224 */ /* 0x002fe400078e0093 */
[----:B------:R-:W-:Y:S04]  /*319e0*/  STL [R1+0xe34], R148 ;  /* 0x000e349401007387 */ /* 0x000fe80000100800 */
[----:B------:R1:W-:Y:S01]  /*319f0*/  STL [R1+0xe28], R0 ;  /* 0x000e280001007387 */ /* 0x0003e20000100800 */
[----:B------:R-:W-:-:S03]  /*31a00*/  IMAD.MOV.U32 R7, RZ, RZ, R151 ;  /* 0x000000ffff077224 */ /* 0x000fc600078e0097 */
[----:B------:R-:W-:Y:S01]  /*31a10*/  STL [R1+0xe3c], R150 ;  /* 0x000e3c9601007387 */ /* 0x000fe20000100800 */
[----:B-1----:R-:W-:-:S05]  /*31a20*/  IMAD.MOV.U32 R0, RZ, RZ, R149 ;  /* 0x000000ffff007224 */ /* 0x002fca00078e0095 */
[----:B------:R1:W-:Y:S04]  /*31a30*/  STL [R1+0xe30], R0 ;  /* 0x000e300001007387 */ /* 0x0003e80000100800 */
[----:B------:R2:W-:Y:S04]  /*31a40*/  STL [R1+0xe38], R7 ;  /* 0x000e380701007387 */ /* 0x0005e80000100800 */
        /* <DEDUP_REMOVED lines=384> */
[----:B------:R-:W-:-:S04]  /*33250*/  SHF.R.S32.HI R3, RZ, 0x1f, R12 ;  /* 0x0000001fff037819 */ /* 0x000fc8000001140c */
[----:B------:R-:W-:Y:S02]  /*33260*/  LEA.HI R3, R3, R12, RZ, 0x6 ;  /* 0x0000000c03037211 */ /* 0x000fe400078f30ff */
[----:B------:R-:W-:Y:S02]  /*33270*/  SHF.R.S32.HI R4, RZ, 0x1f, R5 ;  /* 0x0000001fff047819 */ /* 0x000fe40000011405 */
[----:B-1----:R-:W-:Y:S02]  /*33280*/  SHF.R.S32.HI R0, RZ, 0x1f, R2 ;  /* 0x0000001fff007819 */ /* 0x002fe40000011402 */
[----:B------:R-:W-:Y:S01]  /*33290*/  SHF.R.S32.HI R3, RZ, 0x6, R3 ;  /* 0x00000006ff037819 */ /* 0x000fe20000011403 */
[----:B--2---:R-:W-:Y:S01]  /*332a0*/  IMAD.MOV.U32 R7, RZ, RZ, 0x3 ;  /* 0x00000003ff077424 */ /* 0x004fe200078e00ff */
[C---:B------:R-:W-:Y:S01]  /*332b0*/  SHF.L.U64.HI R4, R5.reuse, 0x2, R4 ;  /* 0x0000000205047819 */ /* 0x040fe20000010204 */
[----:B------:R-:W-:Y:S01]  /*332c0*/  IMAD.SHL.U32 R5, R5, 0x4, RZ ;  /* 0x0000000405057824 */ /* 0x000fe200078e00ff */
[C---:B------:R-:W-:Y:S01]  /*332d0*/  SHF.L.U64.HI R0, R2.reuse, 0x2, R0 ;  /* 0x0000000202007819 */ /* 0x040fe20000010200 */
[----:B------:R-:W-:Y:S01]  /*332e0*/  IMAD.SHL.U32 R2, R2, 0x4, RZ ;  /* 0x0000000402027824 */ /* 0x000fe200078e00ff */
[----:B------:R-:W-:Y:S01]  /*332f0*/  CS2R R24, SRZ ;  /* 0x0000000000187805 */ /* 0x000fe2000001ff00 */
[----:B------:R-:W-:Y:S01]  /*33300*/  IMAD.MOV.U32 R12, RZ, RZ, RZ ;  /* 0x000000ffff0c7224 */ /* 0x000fe200078e00ff */
        /* <DEDUP_REMOVED lines=63> */
[----:B------:R-:W-:Y:S01]  /*33700*/  IADD3 R3, R3, -0x4, RZ ;  /* 0xfffffffc03037810 */ /* 0x000fe20007ffe0ff */
[----:B---3--:R-:W-:-:S06]  /*33710*/  UMOV UR6, 0xffffffff ;  /* 0xffffffff00067882 */ /* 0x008fcc0000000000 */
.L_x_1:
[----:B------:R-:W-:Y:S01]  /*33720*/  STL.64 [R1+0x1a60], R250 ;  /* 0x001a60fa01007387 */ /* 0x000fe20000100a00 */
[----:B------:R-:W-:Y:S01]  /*33730*/  UIADD3 UR6, UR6, 0x1, URZ ;  /* 0x0000000106067890 */ /* 0x000fe2000fffe03f */
[----:B------:R-:W-:-:S04]  /*33740*/  DEPBAR.LE SB0, 0x6 ;  /* 0x000081800000791a */ /* 0x000fc80000000000 */
[----:B------:R-:W-:Y:S01]  /*33750*/  STL.64 [R1+0x1a58], R248 ;  /* 0x001a58f801007387 */ /* 0x000fe20000100a00 */
[----:B------:R-:W-:Y:S01]  /*33760*/  UMOV UR51, 0x40000040 ;  /* 0x4000004000337882 */ /* 0x000fe20000000000 */
[----:B------:R-:W-:Y:S01]  /*33770*/  UMOV UR49, 0x40000040 ;  /* 0x4000004000317882 */ /* 0x000fe20000000000 */
[----:B-1----:R-:W1:Y:S01]  /*33780*/  LDC R8, c[0x0][0x230] ;  /* 0x00008c00ff087b82 */ /* 0x002e620000000800 */
[----:B------:R-:W-:Y:S04]  /*33790*/  STL.64 [R1+0x1a50], R246 ;  /* 0x001a50f601007387 */ /* 0x000fe80000100a00 */
[----:B------:R-:W-:Y:S03]  /*337a0*/  STL.64 [R1+0x1a48], R244 ;  /* 0x001a48f401007387 */ /* 0x000fe60000100a00 */
[----:B------:R-:W2:Y:S01]  /*337b0*/  LDC R3, c[0x0][0x230] ;  /* 0x00008c00ff037b82 */ /* 0x000ea20000000800 */
        /* <DEDUP_REMOVED lines=46> */
[----:B-----5:R-:W-:Y:S04]  /*33aa0*/  STL.64 [R1+0x18d0], R150 ;  /* 0x0018d09601007387 */ /* 0x020fe80000100a00 */
        /* <DEDUP_REMOVED lines=13> */
[----:B---3--:R-:W3:Y:S04]  /*33b80*/  LDL.LU.64 R124, [R1+0x400] ;  /* 0x00040000017c7983 */ /* 0x008ee80000300a00 */
[----:B------:R-:W3:Y:S04]  /*33b90*/  LDL.LU.64 R126, [R1+0x408] ;  /* 0x00040800017e7983 */ /* 0x000ee80000300a00 */
        /* <DEDUP_REMOVED lines=61> */
[----:B------:R-:W3:Y:S01]  /*33f70*/  LDL.LU.64 R250, [R1+0x5f8] ;  /* 0x0005f80001fa7983 */ /* 0x000ee20000300a00 */
[----:B------:R-:W-:Y:S01]  /*33f80*/  UISETP.GT.AND UP0, UPT, UR6, 0x4, UPT ;  /* 0x000000040600788c */ /* 0x000fe2000bf04270 */
[----:B------:R-:W-:Y:S03]  /*33f90*/  BAR.SYNC.DEFER_BLOCKING 0x0 ;  /* 0x0000000000007b1d */ /* 0x000fe60000010000 */
[----:B------:R-:W-:-:S04]  /*33fa0*/  USEL UR6, UR6, URZ, !UP0 ;  /* 0x0000003f06067287 */ /* 0x000fc8000c000000 */
[----:B------:R-:W-:Y:S02]  /*33fb0*/  ULEA UR8, UR6, UR7, 0xf ;  /* 0x0000000706087291 */ /* 0x000fe4000f8e783f */
[----:B------:R-:W-:Y:S01]  /*33fc0*/  ULEA UR9, UR6, UR7, 0x11 ;  /* 0x0000000706097291 */ /* 0x000fe2000f8e883f */
[----:B------:R-:W-:Y:S01]  /*33fd0*/  STL [R1+0x184c], R6 ;  /* 0x00184c0601007387 */ /* 0x000fe20000100800 */
[----:B------:R-:W-:Y:S02]  /*33fe0*/  UIADD3 UR8, UR8, 0xa0000, URZ ;  /* 0x000a000008087890 */ /* 0x000fe4000fffe03f */
[----:B------:R-:W-:Y:S02]  /*33ff0*/  USHF.R.U32.HI UR9, URZ, 0x4, UR9 ;  /* 0x000000043f097899 */ /* 0x000fe40008011609 */
[----:B------:R-:W-:Y:S02]  /*34000*/  USHF.R.U32.HI UR8, URZ, 0x4, UR8 ;  /* 0x000000043f087899 */ /* 0x000fe40008011608 */
[----:B------:R-:W-:-:S02]  /*34010*/  USGXT.U32 UR50, UR9, 0xe ;  /* 0x0000000e0932789a */ /* 0x000fc40008000000 */
[----:B------:R-:W-:Y:S02]  /*34020*/  USGXT.U32 UR48, UR8, 0xe ;  /* 0x0000000e0830789a */ /* 0x000fe40008000000 */
[----:B------:R-:W-:Y:S02]  /*34030*/  UIADD3 UR54, UP1, UR50, 0x2, URZ ;  /* 0x0000000232367890 */ /* 0x000fe4000ff3e03f */
[----:B------:R-:W-:Y:S01]  /*34040*/  UIADD3 UR52, UP0, UR48, 0x2, URZ ;  /* 0x0000000230347890 */ /* 0x000fe2000ff1e03f */
[----:B------:R-:W-:Y:S01]  /*34050*/  UMOV UR8, URZ ;  /* 0x0000003f00087c82 */ /* 0x000fe20008000000 */
[----:B------:R-:W-:Y:S02]  /*34060*/  UMOV UR9, URZ ;  /* 0x0000003f00097c82 */ /* 0x000fe40008000000 */
[----:B------:R-:W-:Y:S02]  /*34070*/  UIADD3.X UR53, UR8, 0x40000040, URZ, UP0, !UPT ;  /* 0x4000004008357890 */ /* 0x000fe400087fe43f */
[----:B------:R-:W-:-:S02]  /*34080*/  UIADD3.X UR55, UR9, 0x40000040, URZ, UP1, !UPT ;  /* 0x4000004009377890 */ /* 0x000fc40008ffe43f */
[----:B------:R-:W-:Y:S02]  /*34090*/  UIADD3.64 UR44, UR52, 0x2, URZ ;  /* 0x00000002342c7897 */ /* 0x000fe4000fffe03f */
[----:B------:R-:W-:Y:S02]  /*340a0*/  UIADD3.64 UR46, UR54, 0x2, URZ ;  /* 0x00000002362e7897 */ /* 0x000fe4000fffe03f */
[----:B------:R-:W-:Y:S02]  /*340b0*/  UIADD3.64 UR42, UR54, 0x4, URZ ;  /* 0x00000004362a7897 */ /* 0x000fe4000fffe03f */
[----:B------:R-:W-:Y:S02]  /*340c0*/  UIADD3.64 UR40, UR52, 0x4, URZ ;  /* 0x0000000434287897 */ /* 0x000fe4000fffe03f */
[----:B------:R-:W-:Y:S02]  /*340d0*/  UIADD3.64 UR58, UR54, 0x7fe, URZ ;  /* 0x000007fe363a7897 */ /* 0x000fe4000fffe03f */
[----:B------:R-:W-:-:S02]  /*340e0*/  UIADD3.64 UR56, UR52, 0x3fe, URZ ;  /* 0x000003fe34387897 */ /* 0x000fc4000fffe03f */
[----:B------:R-:W-:Y:S02]  /*340f0*/  UIADD3.64 UR26, UR54, 0x800, URZ ;  /* 0x00000800361a7897 */ /* 0x000fe4000fffe03f */
[----:B------:R-:W-:Y:S02]  /*34100*/  UIADD3.64 UR24, UR52, 0x400, URZ ;  /* 0x0000040034187897 */ /* 0x000fe4000fffe03f */
[----:B------:R-:W-:Y:S02]  /*34110*/  UIADD3.64 UR18, UR54, 0x802, URZ ;  /* 0x0000080236127897 */ /* 0x000fe4000fffe03f */
[----:B------:R-:W-:Y:S02]  /*34120*/  UIADD3.64 UR16, UR52, 0x402, URZ ;  /* 0x0000040234107897 */ /* 0x000fe4000fffe03f */
[----:B------:R-:W-:Y:S02]  /*34130*/  UIADD3.64 UR10, UR54, 0x804, URZ ;  /* 0x00000804360a7897 */ /* 0x000fe4000fffe03f */
[----:B------:R-:W-:Y:S01]  /*34140*/  UIADD3.64 UR8, UR52, 0x404, URZ ;  /* 0x0000040434087897 */ /* 0x000fe2000fffe03f */
[----:B---3--:R-:W-:-:S06]  /*34150*/  WARPGROUP.ARRIVE ;  /* 0x00000000000079c5 */ /* 0x008fcc0000000000 */
[----:B------:R-:W-:Y:S03]  /*34160*/  HGMMA.64x256x8.F32.TF32 R124, gdesc[UR48], R124, gsb0 ;  /* 0x07e00000307c79f0 */ /* 0x000fe6000800287c */
[----:B------:R-:W-:Y:S02]  /*34170*/  WARPGROUP.DEPBAR.LE gsb0, 0x0 ;  /* 0x00008000000079c5 */ /* 0x000fe40000010000 */
[----:B------:R-:W-:-:S15]  /*34180*/  WARPGROUP.ARRIVE ;  /* 0x00000000000079c5 */ /* 0x000fde0000000000 */
[----:B------:R-:W-:-:S08]  /*34190*/  NOP ;  /* 0x0000000000007918 */ /* 0x000fd00000000000 */
        /* <DEDUP_REMOVED lines=26> */
[----:B------:R3:W-:Y:S04]  /*34340*/  STL.64 [R1+0x400], R124 ;  /* 0x0004007c01007387 */ /* 0x0007e80000100a00 */
        /* <DEDUP_REMOVED lines=63> */
[----:B---3--:R-:W3:Y:S04]  /*34740*/  LDL.LU.64 R124, [R1] ;  /* 0x00000000017c7983 */ /* 0x008ee80000300a00 */
[----:B----4-:R-:W4:Y:S04]  /*34750*/  LDL.LU.64 R126, [R1+0x8] ;  /* 0x00000800017e7983 */ /* 0x010f280000300a00 */
[----:B-1----:R-:W3:Y:S04]  /*34760*/  LDL.LU.64 R128, [R1+0x10] ;  /* 0x0000100001807983 */ /* 0x002ee80000300a00 */
[----:B--2---:R-:W2:Y:S04]  /*34770*/  LDL.LU.64 R130, [R1+0x18] ;  /* 0x0000180001827983 */ /* 0x004ea80000300a00 */
[----:B------:R-:W4:Y:S04]  /*34780*/  LDL.LU.64 R132, [R1+0x20] ;  /* 0x0000200001847983 */ /* 0x000f280000300a00 */
[----:B------:R-:W3:Y:S04]  /*34790*/  LDL.LU.64 R134, [R1+0x28] ;  /* 0x0000280001867983 */ /* 0x000ee80000300a00 */
[----:B------:R-:W2:Y:S04]  /*347a0*/  LDL.LU.64 R136, [R1+0x30] ;  /* 0x0000300001887983 */ /* 0x000ea80000300a00 */
[----:B------:R-:W4:Y:S04]  /*347b0*/  LDL.LU.64 R138, [R1+0x38] ;  /* 0x00003800018a7983 */ /* 0x000f280000300a00 */
[----:B------:R-:W3:Y:S04]  /*347c0*/  LDL.LU.64 R140, [R1+0x40] ;  /* 0x00004000018c7983 */ /* 0x000ee80000300a00 */
[----:B------:R-:W2:Y:S04]  /*347d0*/  LDL.LU.64 R142, [R1+0x48] ;  /* 0x00004800018e7983 */ /* 0x000ea80000300a00 */
[----:B------:R-:W4:Y:S04]  /*347e0*/  LDL.LU.64 R144, [R1+0x50] ;  /* 0x0000500001907983 */ /* 0x000f280000300a00 */
[----:B------:R-:W3:Y:S04]  /*347f0*/  LDL.LU.64 R146, [R1+0x58] ;  /* 0x0000580001927983 */ /* 0x000ee80000300a00 */
[----:B------:R-:W2:Y:S04]  /*34800*/  LDL.LU.64 R148, [R1+0x60] ;  /* 0x0000600001947983 */ /* 0x000ea80000300a00 */
[----:B------:R-:W4:Y:S04]  /*34810*/  LDL.LU.64 R150, [R1+0x68] ;  /* 0x0000680001967983 */ /* 0x000f280000300a00 */
[----:B----4-:R-:W-:Y:S04]  /*34820*/  STL.64 [R1+0x1c60], R150 ;  /* 0x001c609601007387 */ /* 0x010fe80000100a00 */
[----:B--2---:R-:W-:Y:S04]  /*34830*/  STL.64 [R1+0x1c58], R148 ;  /* 0x001c589401007387 */ /* 0x004fe80000100a00 */
[----:B---3--:R-:W-:Y:S04]  /*34840*/  STL.64 [R1+0x1c50], R146 ;  /* 0x001c509201007387 */ /* 0x008fe80000100a00 */
        /* <DEDUP_REMOVED lines=125> */
[----:B------:R-:W-:Y:S01]  /*35020*/  UIADD3.64 UR14, UR54, 0xffe, URZ ;  /* 0x00000ffe360e7897 */ /* 0x000fe2000fffe03f */
[----:B------:R-:W-:Y:S01]  /*35030*/  UMOV UR12, UR48 ;  /* 0x00000030000c7c82 */ /* 0x000fe20008000000 */
[----:B------:R-:W-:Y:S01]  /*35040*/  UMOV UR13, UR49 ;  /* 0x00000031000d7c82 */ /* 0x000fe20008000000 */
[----:B------:R-:W-:Y:S01]  /*35050*/  UIADD3.64 UR22, UR54, 0x1000, URZ ;  /* 0x0000100036167897 */ /* 0x000fe2000fffe03f */
[----:B------:R-:W3:Y:S01]  /*35060*/  LDL.LU.64 R152, [R1+0x70] ;  /* 0x0000700001987983 */ /* 0x000ee20000300a00 */
        /* <DEDUP_REMOVED lines=13> */
[----:B------:R-:W-:-:S02]  /*35140*/  UMOV UR29, UR25 ;  /* 0x00000019001d7c82 */ /* 0x000fc40008000000 */
        /* <DEDUP_REMOVED lines=46> */
[----:B--2---:R-:W-:-:S06]  /*35430*/  WARPGROUP.ARRIVE ;  /* 0x00000000000079c5 */ /* 0x004fcc0000000000 */
[----:B------:R-:W-:Y:S01]  /*35440*/  HGMMA.64x256x8.F32.TF32 R24, gdesc[UR12], R24, gsb0 ;  /* 0x07e000000c1879f0 */ /* 0x000fe20008002818 */
[----:B------:R-:W-:Y:S01]  /*35450*/  UMOV UR12, UR14 ;  /* 0x0000000e000c7c82 */ /* 0x000fe20008000000 */
[----:B------:R-:W-:Y:S01]  /*35460*/  UMOV UR13, UR15 ;  /* 0x0000000f000d7c82 */ /* 0x000fe20008000000 */
[----:B------:R-:W-:Y:S01]  /*35470*/  UMOV UR14, UR22 ;  /* 0x00000016000e7c82 */ /* 0x000fe20008000000 */
[----:B------:R-:W-:Y:S01]  /*35480*/  UMOV UR15, UR23 ;  /* 0x00000017000f7c82 */ /* 0x000fe20008000000 */
[----:B------:R-:W-:Y:S02]  /*35490*/  WARPGROUP.DEPBAR.LE gsb0, 0x0 ;  /* 0x00008000000079c5 */ /* 0x000fe40000010000 */
[----:B------:R-:W-:-:S15]  /*354a0*/  WARPGROUP.ARRIVE ;  /* 0x00000000000079c5 */ /* 0x000fde0000000000 */
[----:B------:R-:W-:-:S06]  /*354b0*/  NOP ;  /* 0x0000000000007918 */ /* 0x000fcc0000000000 */
[----:B------:R-:W-:Y:S01]  /*354c0*/  HGMMA.64x256x8.F32.TF32 R24, gdesc[UR20], R24, gsb0 ;  /* 0x07e00000141879f0 */ /* 0x000fe20008002818 */
[----:B------:R-:W-:Y:S01]  /*354d0*/  UIADD3.64 UR22, UR54, 0x1002, URZ ;  /* 0x0000100236167897 */ /* 0x000fe2000fffe03f */
[----:B------:R-:W-:Y:S01]  /*354e0*/  UMOV UR20, UR44 ;  /* 0x0000002c00147c82 */ /* 0x000fe20008000000 */
[----:B------:R-:W-:-:S05]  /*354f0*/  UMOV UR21, UR45 ;  /* 0x0000002d00157c82 */ /* 0x000fca0008000000 */
[----:B------:R-:W-:Y:S01]  /*35500*/  UMOV UR60, UR22 ;  /* 0x00000016003c7c82 */ /* 0x000fe20008000000 */
[----:B------:R-:W-:Y:S01]  /*35510*/  UMOV UR61, UR23 ;  /* 0x00000017003d7c82 */ /* 0x000fe20008000000 */
[----:B------:R-:W-:Y:S02]  /*35520*/  WARPGROUP.DEPBAR.LE gsb0, 0x0 ;  /* 0x00008000000079c5 */ /* 0x000fe40000010000 */
[----:B------:R-:W-:-:S15]  /*35530*/  WARPGROUP.ARRIVE ;  /* 0x00000000000079c5 */ /* 0x000fde0000000000 */
[----:B------:R-:W-:-:S01]  /*35540*/  NOP ;  /* 0x0000000000007918 */ /* 0x000fc20000000000 */
[----:B------:R-:W-:Y:S01]  /*35550*/  HGMMA.64x256x8.F32.TF32 R24, gdesc[UR20], R24, gsb0 ;  /* 0x07e00000141879f0 */ /* 0x000fe20008002818 */
[----:B------:R-:W-:Y:S01]  /*35560*/  UIADD3.64 UR22, UR54, 0x1802, URZ ;  /* 0x0000180236167897 */ /* 0x000fe2000fffe03f */
[----:B------:R-:W-:Y:S01]  /*35570*/  UMOV UR20, UR16 ;  /* 0x0000001000147c82 */ /* 0x000fe20008000000 */
[----:B------:R-:W-:Y:S01]  /*35580*/  UMOV UR21, UR17 ;  /* 0x0000001100157c82 */ /* 0x000fe20008000000 */
[----:B------:R-:W-:Y:S02]  /*35590*/  WARPGROUP.DEPBAR.LE gsb0, 0x0 ;  /* 0x00008000000079c5 */ /* 0x000fe40000010000 */
[----:B------:R-:W-:-:S15]  /*355a0*/  WARPGROUP.ARRIVE ;  /* 0x00000000000079c5 */ /* 0x000fde0000000000 */
[----:B------:R-:W-:-:S07]  /*355b0*/  NOP ;  /* 0x0000000000007918 */ /* 0x000fce0000000000 */
[----:B------:R-:W-:Y:S01]  /*355c0*/  HGMMA.64x256x8.F32.TF32 R24, gdesc[UR36], R24, gsb0 ;  /* 0x07e00000241879f0 */ /* 0x000fe20008002818 */
[----:B------:R-:W-:Y:S01]  /*355d0*/  UMOV UR36, UR14 ;  /* 0x0000000e00247c82 */ /* 0x000fe20008000000 */
[----:B------:R-:W-:Y:S01]  /*355e0*/  UMOV UR37, UR15 ;  /* 0x0000000f00257c82 */ /* 0x000fe20008000000 */
[----:B------:R-:W-:Y:S01]  /*355f0*/  UIADD3.64 UR14, UR54, 0x1804, URZ ;  /* 0x00001804360e7897 */ /* 0x000fe2000fffe03f */
[----:B------:R-:W-:Y:S02]  /*35600*/  WARPGROUP.DEPBAR.LE gsb0, 0x0 ;  /* 0x00008000000079c5 */ /* 0x000fe40000010000 */
[----:B------:R-:W-:-:S15]  /*35610*/  WARPGROUP.ARRIVE ;  /* 0x00000000000079c5 */ /* 0x000fde0000000000 */
[----:B------:R-:W-:-:S07]  /*35620*/  NOP ;  /* 0x0000000000007918 */ /* 0x000fce0000000000 */
        /* <DEDUP_REMOVED lines=82> */
[----:B-1----:R-:W3:Y:S04]  /*35b50*/  LDL.LU.64 R150, [R1+0x1c60] ;  /* 0x001c600001967983 */ /* 0x002ee80000300a00 */
        /* <DEDUP_REMOVED lines=13> */
[----:B------:R-:W-:-:S02]  /*35c30*/  UIADD3.64 UR48, UR52, 0x1fe, URZ ;  /* 0x000001fe34307897 */ /* 0x000fc4000fffe03f */
[----:B------:R-:W-:Y:S01]  /*35c40*/  UIADD3.64 UR44, UR52, 0x202, URZ ;  /* 0x00000202342c7897 */ /* 0x000fe2000fffe03f */
[----:B------:R-:W2:Y:S04]  /*35c50*/  LDL.LU.64 R122, [R1+0x1bf0] ;  /* 0x001bf000017a7983 */ /* 0x000ea80000300a00 */
[----:B------:R-:W-:Y:S01]  /*35c60*/  UMOV UR12, UR48 ;  /* 0x00000030000c7c82 */ /* 0x000fe20008000000 */
[----:B------:R-:W-:Y:S01]  /*35c70*/  UMOV UR13, UR49 ;  /* 0x00000031000d7c82 */ /* 0x000fe20008000000 */
[----:B------:R-:W-:Y:S01]  /*35c80*/  UIADD3.64 UR40, UR52, 0x204, URZ ;  /* 0x0000020434287897 */ /* 0x000fe2000fffe03f */
[----:B------:R-:W2:Y:S01]  /*35c90*/  LDL.LU.64 R120, [R1+0x1be8] ;  /* 0x001be80001787983 */ /* 0x000ea20000300a00 */
[----:B------:R-:W-:Y:S02]  /*35ca0*/  UIADD3.64 UR56, UR52, 0x5fe, URZ ;  /* 0x000005fe34387897 */ /* 0x000fe4000fffe03f */
[----:B------:R-:W-:Y:S01]  /*35cb0*/  UIADD3.64 UR24, UR52, 0x600, URZ ;  /* 0x0000060034187897 */ /* 0x000fe2000fffe03f */
[----:B------:R-:W2:Y:S01]  /*35cc0*/  LDL.LU.64 R118, [R1+0x1be0] ;  /* 0x001be00001767983 */ /* 0x000ea20000300a00 */
[----:B------:R-:W-:-:S02]  /*35cd0*/  UIADD3.64 UR16, UR52, 0x602, URZ ;  /* 0x0000060234107897 */ /* 0x000fc4000fffe03f */
[----:B------:R-:W-:Y:S01]  /*35ce0*/  UIADD3.64 UR8, UR52, 0x604, URZ ;  /* 0x0000060434087897 */ /* 0x000fe2000fffe03f */
        /* <DEDUP_REMOVED lines=47> */
[----:B---3--:R-:W-:-:S06]  /*35fe0*/  WARPGROUP.ARRIVE ;  /* 0x00000000000079c5 */ /* 0x008fcc0000000000 */
[----:B------:R-:W-:Y:S01]  /*35ff0*/  HGMMA.64x256x8.F32.TF32 R124, gdesc[UR48], R124, gsb0 ;  /* 0x07e00000307c79f0 */ /* 0x000fe2000800287c */
[----:B------:R-:W-:Y:S01]  /*36000*/  UIADD3.64 UR48, UR52, 0x200, URZ ;  /* 0x0000020034307897 */ /* 0x000fe2000fffe03f */
[----:B------:R-:W-:Y:S01]  /*36010*/  UMOV UR50, UR54 ;  /* 0x0000003600327c82 */ /* 0x000fe20008000000 */
[----:B------:R-:W-:Y:S01]  /*36020*/  UMOV UR51, UR55 ;  /* 0x0000003700337c82 */ /* 0x000fe20008000000 */
[----:B------:R-:W-:Y:S02]  /*36030*/  WARPGROUP.DEPBAR.LE gsb0, 0x0 ;  /* 0x00008000000079c5 */ /* 0x000fe40000010000 */
[----:B------:R-:W-:-:S15]  /*36040*/  WARPGROUP.ARRIVE ;  /* 0x00000000000079c5 */ /* 0x000fde0000000000 */
[----:B------:R-:W-:-:S07]  /*36050*/  NOP ;  /* 0x0000000000007918 */ /* 0x000fce0000000000 */
        /* <DEDUP_REMOVED lines=26> */
[----:B------:R-:W-:Y:S04]  /*36200*/  STL.64 [R1], R124 ;  /* 0x0000007c01007387 */ /* 0x000fe80000100a00 */
        /* <DEDUP_REMOVED lines=64> */
[----:B------:R-:W4:Y:S04]  /*36610*/  LDL.LU.64 R248, [R1+0x1a58] ;  /* 0x001a580001f87983 */ /* 0x000f280000300a00 */
[----:B------:R-:W3:Y:S04]  /*36620*/  LDL.LU.64 R246, [R1+0x1a50] ;  /* 0x001a500001f67983 */ /* 0x000ee80000300a00 */
        /* <DEDUP_REMOVED lines=61> */
[----:B------:R-:W-:Y:S01]  /*36a00*/  UMOV UR54, UR32 ;  /* 0x0000002000367c82 */ /* 0x000fe20008000000 */
        /* <DEDUP_REMOVED lines=17> */
[----:B------:R-:W1:Y:S01]  /*36b20*/  S2R R10, SR_TID.X ;  /* 0x00000000000a7919 */ /* 0x000e620000002100 */
[----:B------:R-:W-:Y:S01]  /*36b30*/  VIADD R8, R8, 0x3f ;  /* 0x0000003f08087836 */ /* 0x000fe20000000000 */
[-C--:B------:R-:W-:Y:S01]  /*36b40*/  IADD3 R14, P4, R14, R5.reuse, RZ ;  /* 0x000000050e0e7210 */ /* 0x080fe20007f9e0ff */
[----:B------:R-:W-:Y:S01]  /*36b50*/  VIADD R3, R3, 0xffffff00 ;  /* 0xffffff0003037836 */ /* 0x000fe20000000000 */
[----:B------:R-:W-:Y:S01]  /*36b60*/  IADD3 R16, P5, R16, R5, RZ ;  /* 0x0000000510107210 */ /* 0x000fe20007fbe0ff */
[----:B------:R-:W-:Y:S01]  /*36b70*/  VIADD R7, R7, 0x1 ;  /* 0x0000000107077836 */ /* 0x000fe20000000000 */
[----:B------:R-:W-:Y:S01]  /*36b80*/  SHF.R.S32.HI R6, RZ, 0x1f, R8 ;  /* 0x0000001fff067819 */ /* 0x000fe20000011408 */
[----:B------:R-:W-:Y:S01]  /*36b90*/  IMAD R3, R12, -0x40, R3 ;  /* 0xffffffc00c037824 */ /* 0x000fe200078e0203 */
[----:B------:R-:W-:Y:S01]  /*36ba0*/  STL [R1+0x1850], R12 ;  /* 0x0018500c01007387 */ /* 0x000fe20000100800 */
[--C-:B------:R-:W-:Y:S01]  /*36bb0*/  IMAD.X R13, R13, 0x1, R4.reuse, P4 ;  /* 0x000000010d0d7824 */ /* 0x100fe200020e0604 */
[----:B------:R-:W-:Y:S01]  /*36bc0*/  LEA.HI R6, R6, R8, RZ, 0x6 ;  /* 0x0000000806067211 */ /* 0x000fe200078f30ff */
[----:B------:R-:W-:Y:S01]  /*36bd0*/  IMAD.X R15, R15, 0x1, R4, P5 ;  /* 0x000000010f0f7824 */ /* 0x000fe200028e0604 */
[----:B------:R-:W-:Y:S01]  /*36be0*/  ISETP.GT.AND P1, PT, R3, RZ, PT ;  /* 0x000000ff0300720c */ /* 0x000fe20003f24270 */
[----:B------:R-:W-:Y:S01]  /*36bf0*/  IMAD.MOV.U32 R11, RZ, RZ, R13 ;  /* 0x000000ffff0b7224 */ /* 0x000fe200078e000d */
[----:B------:R-:W-:-:S02]  /*36c00*/  SHF.R.S32.HI R6, RZ, 0x6, R6 ;  /* 0x00000006ff067819 */ /* 0x000fc40000011406 */
[----:B------:R-:W-:Y:S02]  /*36c10*/  SEL R8, RZ, 0x4, !P1 ;  /* 0x00000004ff087807 */ /* 0x000fe40004800000 */
[----:B------:R-:W-:Y:S01]  /*36c20*/  ISETP.GT.AND P1, PT, R3, 0x1, PT ;  /* 0x000000010300780c */ /* 0x000fe20003f24270 */
[----:B------:R-:W-:Y:S01]  /*36c30*/  VIADD R6, R6, 0xfffffffc ;  /* 0xfffffffc06067836 */ /* 0x000fe20000000000 */
[----:B------:R-:W-:-:S04]  /*36c40*/  IADD3 R20, P4, R20, R5, RZ ;  /* 0x0000000514147210 */ /* 0x000fc80007f9e0ff */
[----:B------:R-:W-:Y:S01]  /*36c50*/  ISETP.GE.AND P0, PT, R12, R6, PT ;  /* 0x000000060c00720c */ /* 0x000fe20003f06270 */
[----:B------:R-:W-:-:S03]  /*36c60*/  IMAD.X R19, R19, 0x1, R4, P4 ;  /* 0x0000000113137824 */ /* 0x000fc600020e0604 */
[----:B------:R-:W-:Y:S01]  /*36c70*/  SEL R8, R8, RZ, !P0 ;  /* 0x000000ff08087207 */ /* 0x000fe20004000000 */
[----:B-1----:R-:W-:-:S03]  /*36c80*/  IMAD.SHL.U32 R9, R10, 0x10, RZ ;  /* 0x000000100a097824 */ /* 0x002fc600078e00ff */
[----:B------:R-:W-:Y:S02]  /*36c90*/  ISETP.NE.U32.AND P2, PT, R8, RZ, PT ;  /* 0x000000ff0800720c */ /* 0x000fe40003f45070 */
[----:B------:R-:W-:Y:S02]  /*36ca0*/  SEL R8, RZ, 0x4, !P1 ;  /* 0x00000004ff087807 */ /* 0x000fe40004800000 */
[----:B------:R-:W-:Y:S02]  /*36cb0*/  ISETP.GT.AND P1, PT, R7, 0x4, PT ;  /* 0x000000040700780c */ /* 0x000fe40003f24270 */
[----:B------:R-:W-:Y:S02]  /*36cc0*/  LOP3.LUT R10, R10, 0x7f, RZ, 0xc0, !PT ;  /* 0x0000007f0a0a7812 */ /* 0x000fe400078ec0ff */
[----:B------:R-:W-:Y:S02]  /*36cd0*/  LOP3.LUT R9, R9, 0x70, RZ, 0xc0, !PT ;  /* 0x0000007009097812 */ /* 0x000fe400078ec0ff */
[----:B------:R-:W-:-:S02]  /*36ce0*/  SEL R8, R8, RZ, !P0 ;  /* 0x000000ff08087207 */ /* 0x000fc40004000000 */
[----:B------:R-:W-:Y:S01]  /*36cf0*/  SEL R6, R7, RZ, !P1 ;  /* 0x000000ff07067207 */ /* 0x000fe20004800000 */
[----:B------:R-:W-:Y:S01]  /*36d00*/  IMAD R9, R10, 0x80, R9 ;  /* 0x000000800a097824 */ /* 0x000fe200078e0209 */
[----:B------:R-:W-:Y:S02]  /*36d10*/  ISETP.NE.U32.AND P3, PT, R8, RZ, PT ;  /* 0x000000ff0800720c */ /* 0x000fe40003f65070 */
[----:B------:R-:W-:Y:S02]  /*36d20*/  LEA R8, R6, UR7, 0xf ;  /* 0x0000000706087c11 */ /* 0x000fe4000f8e78ff */
[----:B------:R-:W-:Y:S02]  /*36d30*/  ISETP.GT.AND P1, PT, R3, 0x2, PT ;  /* 0x000000020300780c */ /* 0x000fe40003f24270 */
[----:B------:R-:W-:Y:S02]  /*36d40*/  IADD3 R7, R9, 0x100000, R8 ;  /* 0x0010000009077810 */ /* 0x000fe40007ffe008 */
[----:B------:R-:W-:-:S02]  /*36d50*/  MOV R10, R14 ;  /* 0x0000000e000a7202 */ /* 0x000fc40000000f00 */
[----:B------:R-:W-:Y:S02]  /*36d60*/  SEL R9, RZ, 0x4, !P1 ;  /* 0x00000004ff097807 */ /* 0x000fe40004800000 */
[----:B------:R-:W-:Y:S02]  /*36d70*/  ISETP.GT.AND P1, PT, R3, 0x3, PT ;  /* 0x000000030300780c */ /* 0x000fe40003f24270 */
[----:B------:R-:W-:Y:S02]  /*36d80*/  SEL R9, R9, RZ, !P0 ;  /* 0x000000ff09097207 */ /* 0x000fe40004000000 */
[----:B----4-:R-:W-:-:S05]  /*36d90*/  IADD3 R208, P4, R208, R5, RZ ;  /* 0x00000005d0d07210 */ /* 0x010fca0007f9e0ff */
[----:B---3--:R-:W-:Y:S01]  /*36da0*/  IMAD.X R207, R207, 0x1, R4, P4 ;  /* 0x00000001cfcf7824 */ /* 0x008fe200020e0604 */
[----:B------:R-:W-:-:S05]  /*36db0*/  IADD3 R212, P4, R212, R5, RZ ;  /* 0x00000005d4d47210 */ /* 0x000fca0007f9e0ff */
[----:B--2---:R-:W-:Y:S01]  /*36dc0*/  IMAD.X R211, R211, 0x1, R4, P4 ;  /* 0x00000001d3d37824 */ /* 0x004fe200020e0604 */
[----:B------:R-:W-:-:S05]  /*36dd0*/  IADD3 R152, P4, R152, R5, RZ ;  /* 0x0000000598987210 */ /* 0x000fca0007f9e0ff */
[----:B------:R-:W-:Y:S01]  /*36de0*/  IMAD.X R23, R23, 0x1, R4, P4 ;  /* 0x0000000117177824 */ /* 0x000fe200020e0604 */
        /* <DEDUP_REMOVED lines=10> */
[----:B------:R-:W-:-:S04]  /*36e90*/  IADD3 R224, P4, R224, R5, RZ ;  /* 0x00000005e0e07210 */ /* 0x000fc80007f9e0ff */
[----:B------:R-:W-:Y:S02]  /*36ea0*/  IADD3.X R223, R223, R4, RZ, P4, !PT ;  /* 0x00000004dfdf7210 */ /* 0x000fe400027fe4ff */
[----:B------:R-:W-:-:S05]  /*36eb0*/  IADD3 R228, P4, R228, R5, RZ ;  /* 0x00000005e4e47210 */ /* 0x000fca0007f9e0ff */
[----:B------:R-:W-:Y:S01]  /*36ec0*/  IMAD.X R227, R227, 0x1, R4, P4 ;  /* 0x00000001e3e37824 */ /* 0x000fe200020e0604 */
[----:B------:R-:W-:-:S05]  /*36ed0*/  IADD3 R168, P4, R168, R5, RZ ;  /* 0x00000005a8a87210 */ /* 0x000fca0007f9e0ff */
[----:B------:R-:W-:Y:S01]  /*36ee0*/  IMAD.X R167, R167, 0x1, R4, P4 ;  /* 0x00000001a7a77824 */ /* 0x000fe200020e0604 */
[----:B------:R-:W-:Y:S01]  /*36ef0*/  IADD3 R172, P4, R172, R5, RZ ;  /* 0x00000005acac7210 */ /* 0x000fe20007f9e0ff */
[----:B------:R-:W-:-:S04]  /*36f00*/  WARPGROUP.ARRIVE ;  /* 0x00000000000079c5 */ /* 0x000fc80000000000 */
[--C-:B------:R-:W-:Y:S01]  /*36f10*/  IMAD.X R171, R171, 0x1, R4.reuse, P4 ;  /* 0x00000001abab7824 */ /* 0x100fe200020e0604 */
[-C--:B------:R-:W-:Y:S01]  /*36f20*/  IADD3 R232, P4, R232, R5.reuse, RZ ;  /* 0x00000005e8e87210 */ /* 0x080fe20007f9e0ff */
[----:B------:R-:W-:Y:S04]  /*36f30*/  HGMMA.64x256x8.F32.TF32 R24, gdesc[UR52], R24, gsb0 ;  /* 0x07e00000341879f0 */ /* 0x000fe80008002818 */
        /* <DEDUP_REMOVED lines=19> */
[----:B------:R-:W-:-:S05]  /*37070*/  IADD3 R192, P4, R192, R5, RZ ;  /* 0x00000005c0c07210 */ /* 0x000fca0007f9e0ff */
[----:B------:R-:W-:Y:S01]  /*37080*/  IMAD.X R191, R191, 0x1, R4, P4 ;  /* 0x00000001bfbf7824 */ /* 0x000fe200020e0604 */
[----:B------:R-:W-:Y:S02]  /*37090*/  WARPGROUP.DEPBAR.LE gsb0, 0x0 ;  /* 0x00008000000079c5 */ /* 0x000fe40000010000 */
[----:B------:R-:W-:-:S06]  /*370a0*/  WARPGROUP.ARRIVE ;  /* 0x00000000000079c5 */ /* 0x000fcc0000000000 */
        /* <DEDUP_REMOVED lines=26> */
[----:B------:R-:W-:Y:S06]  /*37250*/  BAR.SYNC.DEFER_BLOCKING 0x0 ;  /* 0x0000000000007b1d */ /* 0x000fec0000010000 */
[----:B------:R1:W-:Y:S01]  /*37260*/  STL [R1+0x1864], R147 ;  /* 0x0018649301007387 */ /* 0x0003e20000100800 */
[----:B------:R-:W-:-:S03]  /*37270*/  IADD3 R196, P4, R196, R5, RZ ;  /* 0x00000005c4c47210 */ /* 0x000fc60007f9e0ff */
[----:B------:R-:W-:Y:S01]  /*37280*/  STL [R1+0x1860], R148 ;  /* 0x0018609401007387 */ /* 0x000fe20000100800 */
[----:B-1----:R-:W1:Y:S03]  /*37290*/  S2R R147, SR_TID.X ;  /* 0x0000000000937919 */ /* 0x002e660000002100 */
[----:B------:R-:W-:Y:S01]  /*372a0*/  @!PT LDS RZ, [RZ] ;  /* 0x00000000fffff984 */ /* 0x000fe20000000800 */
[----:B------:R-:W-:Y:S01]  /*372b0*/  @!PT LDS RZ, [RZ] ;  /* 0x00000000fffff984 */ /* 0x000fe20000000800 */
[----:B------:R-:W-:Y:S01]  /*372c0*/  @!PT LDS RZ, [RZ] ;  /* 0x00000000fffff984 */ /* 0x000fe20000000800 */
[----:B------:R2:W-:Y:S01]  /*372d0*/  LDGSTS.E [R7+-0x60000], desc[UR4][R10.64], P2 ;  /* 0xa00000000a077fae */ /* 0x0005e20009121844 */
[----:B------:R-:W-:Y:S02]  /*372e0*/  ISETP.NE.U32.AND P2, PT, R9, RZ, PT ;  /* 0x000000ff0900720c */ /* 0x000fe40003f45070 */
[----:B------:R-:W-:Y:S01]  /*372f0*/  SEL R9, RZ, 0x4, !P1 ;  /* 0x00000004ff097807 */ /* 0x000fe20004800000 */
[----:B------:R-:W-:Y:S01]  /*37300*/  IMAD.X R195, R195, 0x1, R4, P4 ;  /* 0x00000001c3c37824 */ /* 0x000fe200020e0604 */
[----:B------:R-:W-:Y:S02]  /*37310*/  STL [R1+0x185c], R149 ;  /* 0x00185c9501007387 */ /* 0x000fe40000100800 */
[----:B------:R-:W-:-:S02]  /*37320*/  SEL R9, R9, RZ, !P0 ;  /* 0x000000ff09097207 */ /* 0x000fc40004000000 */
[----:B------:R-:W-:Y:S02]  /*37330*/  STL [R1+0x1858], R150 ;  /* 0x0018589601007387 */ /* 0x000fe40000100800 */
[----:B------:R-:W-:Y:S01]  /*37340*/  ISETP.NE.U32.AND P1, PT, R9, RZ, PT ;  /* 0x000000ff0900720c */ /* 0x000fe20003f25070 */
[----:B--2---:R-:W-:Y:S01]  /*37350*/  IMAD.MOV.U32 R10, RZ, RZ, R16 ;  /* 0x000000ffff0a7224 */ /* 0x004fe200078e0010 */
[----:B------:R2:W-:Y:S01]  /*37360*/  STL [R1+0x1854], R151 ;  /* 0x0018549701007387 */ /* 0x0005e20000100800 */
[----:B------:R-:W-:-:S05]  /*37370*/  IMAD.MOV.U32 R11, RZ, RZ, R15 ;  /* 0x000000ffff0b7224 */ /* 0x000fca00078e000f */
[----:B------:R3:W-:Y:S01]  /*37380*/  LDGSTS.E [R7+-0x5fffc], desc[UR4][R10.64], P3 ;  /* 0xa00040000a077fae */ /* 0x0007e20009921844 */
[----:B------:R-:W-:-:S03]  /*37390*/  IADD3 R18, P3, R18, R5, RZ ;  /* 0x0000000512127210 */ /* 0x000fc60007f7e0ff */
[----:B--2---:R-:W2:Y:S02]  /*373a0*/  LDL.LU R151, [R1+0x608] ;  /* 0x0006080001977983 */ /* 0x004ea40000300800 */
[----:B------:R-:W-:Y:S01]  /*373b0*/  IMAD.X R17, R17, 0x1, R4, P3 ;  /* 0x0000000111117824 */ /* 0x000fe200018e0604 */
[-C--:B------:R-:W-:Y:S01]  /*373c0*/  IADD3 R206, P3, R206, R5.reuse, RZ ;  /* 0x00000005cece7210 */ /* 0x080fe20007f7e0ff */
[C---:B-1----:R-:W-:Y:S01]  /*373d0*/  IMAD.SHL.U32 R12, R147.reuse, 0x10, RZ ;  /* 0x00000010930c7824 */ /* 0x042fe200078e00ff */
[----:B------:R-:W-:Y:S01]  /*373e0*/  LOP3.LUT R147, R147, 0x7f, RZ, 0xc0, !PT ;  /* 0x0000007f93937812 */ /* 0x000fe200078ec0ff */
[----:B------:R-:W4:Y:S01]  /*373f0*/  LDL.LU R150, [R1+0x60c] ;  /* 0x00060c0001967983 */ /* 0x000f220000300800 */
[----:B---3--:R-:W-:Y:S02]  /*37400*/  IMAD.MOV.U32 R10, RZ, RZ, R18 ;  /* 0x000000ffff0a7224 */ /* 0x008fe400078e0012 */
[----:B------:R-:W-:Y:S01]  /*37410*/  LOP3.LUT R12, R12, 0x70, RZ, 0xc0, !PT ;  /* 0x000000700c0c7812 */ /* 0x000fe200078ec0ff */
[----:B------:R-:W-:Y:S01]  /*37420*/  IMAD.MOV.U32 R11, RZ, RZ, R17 ;  /* 0x000000ffff0b7224 */ /* 0x000fe200078e0011 */
[----:B------:R-:W3:Y:S01]  /*37430*/  LDL.LU R149, [R1+0x610] ;  /* 0x0006100001957983 */ /* 0x000ee20000300800 */
[----:B------:R-:W-:Y:S01]  /*37440*/  IMAD.X R205, R205, 0x1, R4, P3 ;  /* 0x00000001cdcd7824 */ /* 0x000fe200018e0604 */
[-C--:B------:R-:W-:Y:S01]  /*37450*/  IADD3 R210, P3, R210, R5.reuse, RZ ;  /* 0x00000005d2d27210 */ /* 0x080fe20007f7e0ff */
[----:B------:R-:W-:Y:S01]  /*37460*/  IMAD R12, R147, 0x80, R12 ;  /* 0x00000080930c7824 */ /* 0x000fe200078e020c */
[----:B------:R1:W-:Y:S03]  /*37470*/  LDGSTS.E [R7+-0x5fff8], desc[UR4][R10.64], P2 ;  /* 0xa00080000a077fae */ /* 0x0003e60009121844 */
[----:B------:R-:W-:Y:S01]  /*37480*/  IMAD.X R209, R209, 0x1, R4, P3 ;  /* 0x00000001d1d17824 */ /* 0x000fe200018e0604 */
[----:B------:R-:W-:Y:S01]  /*37490*/  IADD3 R22, P3, R22, R5, RZ ;  /* 0x0000000516167210 */ /* 0x000fe20007f7e0ff */
[----:B------:R-:W1:Y:S01]  /*374a0*/  S2R R147, SR_TID.X ;  /* 0x0000000000937919 */ /* 0x000e620000002100 */
[----:B------:R-:W-:-:S03]  /*374b0*/  LOP3.LUT R12, R12, 0x10, RZ, 0x3c, !PT ;  /* 0x000000100c0c7812 */ /* 0x000fc600078e3cff */
[----:B------:R-:W-:Y:S01]  /*374c0*/  IMAD.X R21, R21, 0x1, R4, P3 ;  /* 0x0000000115157824 */ /* 0x000fe200018e0604 */
[----:B------:R-:W-:Y:S01]  /*374d0*/  IADD3 R154, P3, R154, R5, RZ ;  /* 0x000000059a9a7210 */ /* 0x000fe20007f7e0ff */
[----:B------:R-:W3:Y:S01]  /*374e0*/  LDL.LU R148, [R1+0x614] ;  /* 0x0006140001947983 */ /* 0x000ee20000300800 */
[----:B-1----:R-:W-:Y:S01]  /*374f0*/  IMAD.MOV.U32 R10, RZ, RZ, R20 ;  /* 0x000000ffff0a7224 */ /* 0x002fe200078e0014 */
[----:B------:R-:W-:Y:S02]  /*37500*/  MOV R11, R19 ;  /* 0x00000013000b7202 */ /* 0x000fe40000000f00 */
[----:B------:R-:W-:Y:S01]  /*37510*/  IMAD.X R153, R153, 0x1, R4, P3 ;  /* 0x0000000199997824 */ /* 0x000fe200018e0604 */
[----:B------:R-:W-:Y:S02]  /*37520*/  IADD3 R214, P3, R214, R5, RZ ;  /* 0x00000005d6d67210 */ /* 0x000fe40007f7e0ff */
[----:B------:R1:W-:Y:S01]  /*37530*/  LDGSTS.E [R7+-0x5fff4], desc[UR4][R10.64], P1 ;  /* 0xa000c0000a077fae */ /* 0x0003e20008921844 */
[----:B------:R-:W-:-:S02]  /*37540*/  ISETP.GT.AND P1, PT, R3, 0x20, PT ;  /* 0x000000200300780c */ /* 0x000fc40003f24270 */
[----:B------:R-:W-:Y:S02]  /*37550*/  IADD3.X R213, R213, R4, RZ, P3, !PT ;  /* 0x00000004d5d57210 */ /* 0x000fe40001ffe4ff */
[----:B------:R-:W-:Y:S02]  /*37560*/  SEL R9, RZ, 0x4, !P1 ;  /* 0x00000004ff097807 */ /* 0x000fe40004800000 */
[----:B------:R-:W-:Y:S02]  /*37570*/  ISETP.GT.AND P1, PT, R3, 0x21, PT ;  /* 0x000000210300780c */ /* 0x000fe40003f24270 */
[----:B------:R-:W-:Y:S02]  /*37580*/  SEL R9, R9, RZ, !P0 ;  /* 0x000000ff09097207 */ /* 0x000fe40004000000 */
[-C--:B------:R-:W-:Y:S01]  /*37590*/  IADD3 R218, P3, R218, R5.reuse, RZ ;  /* 0x00000005dada7210 */ /* 0x080fe20007f7e0ff */
[----:B-1----:R-:W-:Y:S01]  /*375a0*/  IMAD.MOV.U32 R10, RZ, RZ, R206 ;  /* 0x000000ffff0a7224 */ /* 0x002fe200078e00ce */
[----:B------:R-:W-:Y:S01]  /*375b0*/  ISETP.NE.U32.AND P2, PT, R9, RZ, PT ;  /* 0x000000ff0900720c */ /* 0x000fe20003f45070 */
[----:B------:R-:W-:Y:S01]  /*375c0*/  IMAD.MOV.U32 R11, RZ, RZ, R205 ;  /* 0x000000ffff0b7224 */ /* 0x000fe200078e00cd */
[----:B------:R-:W-:Y:S01]  /*375d0*/  SEL R9, RZ, 0x4, !P1 ;  /* 0x00000004ff097807 */ /* 0x000fe20004800000 */
[----:B------:R-:W-:Y:S01]  /*375e0*/  IMAD.X R217, R217, 0x1, R4, P3 ;  /* 0x00000001d9d97824 */ /* 0x000fe200018e0604 */
[----:B------:R-:W-:-:S02]  /*375f0*/  IADD3 R158, P3, R158, R5, RZ ;  /* 0x000000059e9e7210 */ /* 0x000fc40007f7e0ff */
[----:B------:R-:W-:-:S03]  /*37600*/  SEL R9, R9, RZ, !P0 ;  /* 0x000000ff09097207 */ /* 0x000fc60004000000 */
[--C-:B------:R-:W-:Y:S01]  /*37610*/  IMAD.X R157, R157, 0x1, R4.reuse, P3 ;  /* 0x000000019d9d7824 */ /* 0x100fe200018e0604 */
[----:B------:R-:W-:Y:S02]  /*37620*/  ISETP.NE.U32.AND P1, PT, R9, RZ, PT ;  /* 0x000000ff0900720c */ /* 0x000fe40003f25070 */
[-C--:B------:R-:W-:Y:S01]  /*37630*/  IADD3 R162, P3, R162, R5.reuse, RZ ;  /* 0x00000005a2a27210 */ /* 0x080fe20007f7e0ff */
[----:B------:R1:W-:Y:S04]  /*37640*/  LDGSTS.E [R7+-0x5c000], desc[UR4][R10.64], P2 ;  /* 0xa40000000a077fae */ /* 0x0003e80009121844 */
[----:B------:R-:W-:Y:S01]  /*37650*/  IMAD.X R161, R161, 0x1, R4, P3 ;  /* 0x00000001a1a17824 */ /* 0x000fe200018e0604 */
[----:B------:R-:W-:-:S05]  /*37660*/  IADD3 R222, P3, R222, R5, RZ ;  /* 0x00000005dede7210 */ /* 0x000fca0007f7e0ff */
[----:B------:R-:W-:Y:S01]  /*37670*/  IMAD.X R221, R221, 0x1, R4, P3 ;  /* 0x00000001dddd7824 */ /* 0x000fe200018e0604 */
[-C--:B------:R-:W-:Y:S01]  /*37680*/  IADD3 R226, P3, R226, R5.reuse, RZ ;  /* 0x00000005e2e27210 */ /* 0x080fe20007f7e0ff */
[----:B-1----:R-:W-:Y:S02]  /*37690*/  IMAD.MOV.U32 R10, RZ, RZ, R208 ;  /* 0x000000ffff0a7224 */ /* 0x002fe400078e00d0 */
[----:B------:R-:W-:Y:S02]  /*376a0*/  IMAD.MOV.U32 R11, RZ, RZ, R207 ;  /* 0x000000ffff0b7224 */ /* 0x000fe400078e00cf */
[----:B------:R-:W-:Y:S01]  /*376b0*/  IMAD.X R225, R225, 0x1, R4, P3 ;  /* 0x00000001e1e17824 */ /* 0x000fe200018e0604 */
[----:B------:R-:W-:Y:S02]  /*376c0*/  IADD3 R166, P3, R166, R5, RZ ;  /* 0x00000005a6a67210 */ /* 0x000fe40007f7e0ff */
[----:B------:R1:W-:Y:S01]  /*376d0*/  LDGSTS.E [R7+-0x5bffc], desc[UR4][R10.64], P1 ;  /* 0xa40040000a077fae */ /* 0x0003e20008921844 */
[----:B------:R-:W-:-:S02]  /*376e0*/  ISETP.GT.AND P1, PT, R3, 0x22, PT ;  /* 0x000000220300780c */ /* 0x000fc40003f24270 */
[--C-:B------:R-:W-:Y:S01]  /*376f0*/  IMAD.X R165, R165, 0x1, R4.reuse, P3 ;  /* 0x00000001a5a57824 */ /* 0x100fe200018e0604 */
[----:B------:R-:W-:Y:S02]  /*37700*/  IADD3 R170, P3, R170, R5, RZ ;  /* 0x00000005aaaa7210 */ /* 0x000fe40007f7e0ff */
[----:B------:R-:W-:Y:S02]  /*37710*/  SEL R9, RZ, 0x4, !P1 ;  /* 0x00000004ff097807 */ /* 0x000fe40004800000 */
[----:B------:R-:W-:Y:S01]  /*37720*/  ISETP.GT.AND P1, PT, R3, 0x23, PT ;  /* 0x000000230300780c */ /* 0x000fe20003f24270 */
[----:B------:R-:W-:Y:S01]  /*37730*/  IMAD.X R169, R169, 0x1, R4, P3 ;  /* 0x00000001a9a97824 */ /* 0x000fe200018e0604 */
[----:B------:R-:W-:Y:S02]  /*37740*/  SEL R9, R9, RZ, !P0 ;  /* 0x000000ff09097207 */ /* 0x000fe40004000000 */
[----:B-1----:R-:W-:Y:S01]  /*37750*/  MOV R10, R210 ;  /* 0x000000d2000a7202 */ /* 0x002fe20000000f00 */
[----:B------:R-:W-:Y:S01]  /*37760*/  IMAD.MOV.U32 R11, RZ, RZ, R209 ;  /* 0x000000ffff0b7224 */ /* 0x000fe200078e00d1 */
[----:B------:R-:W-:-:S02]  /*37770*/  ISETP.NE.U32.AND P2, PT, R9, RZ, PT ;  /* 0x000000ff0900720c */ /* 0x000fc40003f45070 */
[----:B------:R-:W-:Y:S02]  /*37780*/  SEL R9, RZ, 0x4, !P1 ;  /* 0x00000004ff097807 */ /* 0x000fe40004800000 */
[----:B------:R-:W-:Y:S02]  /*37790*/  IADD3 R230, P3, R230, R5, RZ ;  /* 0x00000005e6e67210 */ /* 0x000fe40007f7e0ff */
[----:B------:R-:W-:-:S03]  /*377a0*/  SEL R9, R9, RZ, !P0 ;  /* 0x000000ff09097207 */ /* 0x000fc60004000000 */
[----:B------:R-:W-:Y:S01]  /*377b0*/  IMAD.X R229, R229, 0x1, R4, P3 ;  /* 0x00000001e5e57824 */ /* 0x000fe200018e0604 */
[----:B------:R-:W-:Y:S02]  /*377c0*/  ISETP.NE.U32.AND P1, PT, R9, RZ, PT ;  /* 0x000000ff0900720c */ /* 0x000fe40003f25070 */
[----:B------:R-:W-:Y:S01]  /*377d0*/  IADD3 R234, P3, R234, R5, RZ ;  /* 0x00000005eaea7210 */ /* 0x000fe20007f7e0ff */
[----:B------:R1:W-:Y:S01]  /*377e0*/  LDGSTS.E [R7+-0x5bff8], desc[UR4][R10.64], P2 ;  /* 0xa40080000a077fae */ /* 0x0003e20009121844 */
[----:B------:R-:W-:-:S03]  /*377f0*/  ISETP.GT.AND P2, PT, R3, 0x5, PT ;  /* 0x000000050300780c */ /* 0x000fc60003f44270 */
[----:B------:R-:W-:Y:S01]  /*37800*/  IMAD.X R233, R233, 0x1, R4, P3 ;  /* 0x00000001e9e97824 */ /* 0x000fe200018e0604 */
[----:B------:R-:W-:-:S05]  /*37810*/  IADD3 R174, P3, R174, R5, RZ ;  /* 0x00000005aeae7210 */ /* 0x000fca0007f7e0ff */
[----:B------:R-:W-:Y:S01]  /*37820*/  IMAD.X R173, R173, 0x1, R4, P3 ;  /* 0x00000001adad7824 */ /* 0x000fe200018e0604 */
[-C--:B------:R-:W-:Y:S01]  /*37830*/  IADD3 R178, P3, R178, R5.reuse, RZ ;  /* 0x00000005b2b27210 */ /* 0x080fe20007f7e0ff */
[----:B-1----:R-:W-:Y:S02]  /*37840*/  IMAD.MOV.U32 R10, RZ, RZ, R212 ;  /* 0x000000ffff0a7224 */ /* 0x002fe400078e00d4 */
[----:B------:R-:W-:Y:S01]  /*37850*/  IMAD.MOV.U32 R11, RZ, RZ, R211 ;  /* 0x000000ffff0b7224 */ /* 0x000fe200078e00d3 */
[----:B------:R-:W-:Y:S02]  /*37860*/  IADD3.X R177, R177, R4, RZ, P3, !PT ;  /* 0x00000004b1b17210 */ /* 0x000fe40001ffe4ff */
[----:B------:R-:W-:Y:S02]  /*37870*/  IADD3 R238, P3, R238, R5, RZ ;  /* 0x00000005eeee7210 */ /* 0x000fe40007f7e0ff */
[----:B------:R1:W-:Y:S01]  /*37880*/  LDGSTS.E [R7+-0x5bff4], desc[UR4][R10.64], P1 ;  /* 0xa400c0000a077fae */ /* 0x0003e20008921844 */
[----:B------:R-:W-:-:S02]  /*37890*/  ISETP.GT.AND P1, PT, R3, 0x4, PT ;  /* 0x000000040300780c */ /* 0x000fc40003f24270 */
[----:B------:R-:W-:Y:S01]  /*378a0*/  IMAD.X R237, R237, 0x1, R4, P3 ;  /* 0x00000001eded7824 */ /* 0x000fe200018e0604 */
[----:B------:R-:W-:Y:S02]  /*378b0*/  IADD3 R242, P3, R242, R5, RZ ;  /* 0x00000005f2f27210 */ /* 0x000fe40007f7e0ff */
[----:B------:R-:W-:-:S03]  /*378c0*/  SEL R9, RZ, 0x4, !P1 ;  /* 0x00000004ff097807 */ /* 0x000fc60004800000 */
[----:B------:R-:W-:Y:S01]  /*378d0*/  IMAD.X R241, R241, 0x1, R4, P3 ;  /* 0x00000001f1f17824 */ /* 0x000fe200018e0604 */
[----:B------:R-:W-:Y:S02]  /*378e0*/  SEL R9, R9, RZ, !P0 ;  /* 0x000000ff09097207 */ /* 0x000fe40004000000 */
[----:B-1----:R-:W-:Y:S01]  /*378f0*/  SEL R7, RZ, 0x4, !P2 ;  /* 0x00000004ff077807 */ /* 0x002fe20005000000 */
[----:B------:R-:W-:Y:S01]  /*37900*/  IMAD.MOV.U32 R10, RZ, RZ, R22 ;  /* 0x000000ffff0a7224 */ /* 0x000fe200078e0016 */
[----:B------:R-:W-:Y:S02]  /*37910*/  ISETP.NE.U32.AND P1, PT, R9, RZ, PT ;  /* 0x000000ff0900720c */ /* 0x000fe40003f25070 */
[----:B------:R-:W-:Y:S02]  /*37920*/  SEL R7, R7, RZ, !P0 ;  /* 0x000000ff07077207 */ /* 0x000fe40004000000 */
[----:B------:R-:W-:Y:S02]  /*37930*/  MOV R11, R21 ;  /* 0x00000015000b7202 */ /* 0x000fe40000000f00 */
[----:B------:R-:W-:-:S02]  /*37940*/  ISETP.NE.U32.AND P2, PT, R7, RZ, PT ;  /* 0x000000ff0700720c */ /* 0x000fc40003f45070 */
[----:B------:R-:W-:Y:S01]  /*37950*/  IADD3 R7, R12, 0x100000, R8 ;  /* 0x001000000c077810 */ /* 0x000fe20007ffe008 */
[C---:B------:R-:W-:Y:S01]  /*37960*/  IMAD.SHL.U32 R12, R147.reuse, 0x10, RZ ;  /* 0x00000010930c7824 */ /* 0x040fe200078e00ff */
[----:B------:R-:W-:Y:S02]  /*37970*/  LOP3.LUT R147, R147, 0x7f, RZ, 0xc0, !PT ;  /* 0x0000007f93937812 */ /* 0x000fe400078ec0ff */
[----:B------:R-:W-:Y:S01]  /*37980*/  IADD3 R182, P3, R182, R5, RZ ;  /* 0x00000005b6b67210 */ /* 0x000fe20007f7e0ff */
[----:B------:R1:W-:Y:S01]  /*37990*/  LDGSTS.E [R7+-0x60000], desc[UR4][R10.64], P1 ;  /* 0xa00000000a077fae */ /* 0x0003e20008921844 */
[----:B------:R-:W-:Y:S02]  /*379a0*/  ISETP.GT.AND P1, PT, R3, 0x6, PT ;  /* 0x000000060300780c */ /* 0x000fe40003f24270 */
[----:B------:R-:W-:Y:S01]  /*379b0*/  LOP3.LUT R12, R12, 0x70, RZ, 0xc0, !PT ;  /* 0x000000700c0c7812 */ /* 0x000fe200078ec0ff */
[----:B------:R-:W-:Y:S01]  /*379c0*/  IMAD.X R181, R181, 0x1, R4, P3 ;  /* 0x00000001b5b57824 */ /* 0x000fe200018e0604 */
[----:B------:R-:W-:-:S02]  /*379d0*/  SEL R9, RZ, 0x4, !P1 ;  /* 0x00000004ff097807 */ /* 0x000fc40004800000 */
[----:B------:R-:W-:Y:S01]  /*379e0*/  ISETP.GT.AND P1, PT, R3, 0x7, PT ;  /* 0x000000070300780c */ /* 0x000fe20003f24270 */
[----:B------:R-:W-:Y:S01]  /*379f0*/  IMAD R12, R147, 0x80, R12 ;  /* 0x00000080930c7824 */ /* 0x000fe200078e020c */
[----:B------:R-:W-:Y:S01]  /*37a00*/  SEL R9, R9, RZ, !P0 ;  /* 0x000000ff09097207 */ /* 0x000fe20004000000 */
[----:B------:R-:W2:Y:S01]  /*37a10*/  S2R R147, SR_TID.X ;  /* 0x0000000000937919 */ /* 0x000ea20000002100 */
[-C--:B------:R-:W-:Y:S01]  /*37a20*/  IADD3 R186, P3, R186, R5.reuse, RZ ;  /* 0x00000005baba7210 */ /* 0x080fe20007f7e0ff */
[----:B-1----:R-:W-:Y:S01]  /*37a30*/  IMAD.MOV.U32 R10, RZ, RZ, R152 ;  /* 0x000000ffff0a7224 */ /* 0x002fe200078e0098 */
[----:B------:R-:W-:Y:S01]  /*37a40*/  LOP3.LUT R12, R12, 0x20, RZ, 0x3c, !PT ;  /* 0x000000200c0c7812 */ /* 0x000fe200078e3cff */
[----:B------:R-:W-:Y:S02]  /*37a50*/  IMAD.MOV.U32 R11, RZ, RZ, R23 ;  /* 0x000000ffff0b7224 */ /* 0x000fe400078e0017 */
[----:B------:R-:W-:Y:S01]  /*37a60*/  IMAD.X R185, R185, 0x1, R4, P3 ;  /* 0x00000001b9b97824 */ /* 0x000fe200018e0604 */
[----:B------:R-:W-:-:S02]  /*37a70*/  IADD3 R246, P3, R246, R5, RZ ;  /* 0x00000005f6f67210 */ /* 0x000fc40007f7e0ff */
[----:B------:R1:W-:Y:S01]  /*37a80*/  LDGSTS.E [R7+-0x5fffc], desc[UR4][R10.64], P2 ;  /* 0xa00040000a077fae */ /* 0x0003e20009121844 */
[----:B------:R-:W-:Y:S02]  /*37a90*/  ISETP.NE.U32.AND P2, PT, R9, RZ, PT ;  /* 0x000000ff0900720c */ /* 0x000fe40003f45070 */
[----:B------:R-:W-:Y:S01]  /*37aa0*/  SEL R9, RZ, 0x4, !P1 ;  /* 0x00000004ff097807 */ /* 0x000fe20004800000 */
[----:B------:R-:W-:Y:S01]  /*37ab0*/  IMAD.X R245, R245, 0x1, R4, P3 ;  /* 0x00000001f5f57824 */ /* 0x000fe200018e0604 */
[----:B------:R-:W-:Y:S02]  /*37ac0*/  IADD3 R250, P3, R250, R5, RZ ;  /* 0x00000005fafa7210 */ /* 0x000fe40007f7e0ff */
[----:B------:R-:W-:-:S03]  /*37ad0*/  SEL R9, R9, RZ, !P0 ;  /* 0x000000ff09097207 */ /* 0x000fc60004000000 */
[----:B------:R-:W-:Y:S01]  /*37ae0*/  IMAD.X R249, R249, 0x1, R4, P3 ;  /* 0x00000001f9f97824 */ /* 0x000fe200018e0604 */
[----:B------:R-:W-:Y:S01]  /*37af0*/  ISETP.NE.U32.AND P1, PT, R9, RZ, PT ;  /* 0x000000ff0900720c */ /* 0x000fe20003f25070 */
[----:B-1----:R-:W-:Y:S01]  /*37b00*/  IMAD.MOV.U32 R10, RZ, RZ, R154 ;  /* 0x000000ffff0a7224 */ /* 0x002fe200078e009a */
[----:B------:R-:W-:Y:S01]  /*37b10*/  IADD3 R190, P3, R190, R5, RZ ;  /* 0x00000005bebe7210 */ /* 0x000fe20007f7e0ff */
[----:B------:R-:W-:-:S04]  /*37b20*/  IMAD.MOV.U32 R11, RZ, RZ, R153 ;  /* 0x000000ffff0b7224 */ /* 0x000fc800078e0099 */
[----:B------:R-:W-:Y:S01]  /*37b30*/  IMAD.X R189, R189, 0x1, R4, P3 ;  /* 0x00000001bdbd7824 */ /* 0x000fe200018e0604 */
[----:B------:R1:W-:Y:S02]  /*37b40*/  LDGSTS.E [R7+-0x5fff8], desc[UR4][R10.64], P2 ;  /* 0xa00080000a077fae */ /* 0x0003e40009121844 */
[----:B-1----:R-:W-:Y:S02]  /*37b50*/  IMAD.MOV.U32 R10, RZ, RZ, R156 ;  /* 0x000000ffff0a7224 */ /* 0x002fe400078e009c */
[----:B------:R-:W-:-:S05]  /*37b60*/  IMAD.MOV.U32 R11, RZ, RZ, R155 ;  /* 0x000000ffff0b7224 */ /* 0x000fca00078e009b */
[----:B------:R1:W-:Y:S01]  /*37b70*/  LDGSTS.E [R7+-0x5fff4], desc[UR4][R10.64], P1 ;  /* 0xa000c0000a077fae */ /* 0x0003e20008921844 */
[----:B------:R-:W-:-:S04]  /*37b80*/  ISETP.GT.AND P1, PT, R3, 0x24, PT ;  /* 0x000000240300780c */ /* 0x000fc80003f24270 */
[----:B------:R-:W-:Y:S02]  /*37b90*/  SEL R9, RZ, 0x4, !P1 ;  /* 0x00000004ff097807 */ /* 0x000fe40004800000 */
[----:B------:R-:W-:Y:S02]  /*37ba0*/  ISETP.GT.AND P1, PT, R3, 0x25, PT ;  /* 0x000000250300780c */ /* 0x000fe40003f24270 */
[----:B------:R-:W-:Y:S01]  /*37bb0*/  SEL R9, R9, RZ, !P0 ;  /* 0x000000ff09097207 */ /* 0x000fe20004000000 */
[----:B-1----:R-:W-:-:S03]  /*37bc0*/  IMAD.MOV.U32 R10, RZ, RZ, R214 ;  /* 0x000000ffff0a7224 */ /* 0x002fc600078e00d6 */
[----:B------:R-:W-:Y:S01]  /*37bd0*/  ISETP.NE.U32.AND P2, PT, R9, RZ, PT ;  /* 0x000000ff0900720c */ /* 0x000fe20003f45070 */
[----:B------:R-:W-:Y:S01]  /*37be0*/  IMAD.MOV.U32 R11, RZ, RZ, R213 ;  /* 0x000000ffff0b7224 */ /* 0x000fe200078e00d5 */
[----:B------:R-:W-:-:S04]  /*37bf0*/  SEL R9, RZ, 0x4, !P1 ;  /* 0x00000004ff097807 */ /* 0x000fc80004800000 */
[----:B------:R-:W-:-:S04]  /*37c00*/  SEL R9, R9, RZ, !P0 ;  /* 0x000000ff09097207 */ /* 0x000fc80004000000 */
[----:B------:R-:W-:-:S03]  /*37c10*/  ISETP.NE.U32.AND P1, PT, R9, RZ, PT ;  /* 0x000000ff0900720c */ /* 0x000fc60003f25070 */
[----:B------:R1:W-:Y:S02]  /*37c20*/  LDGSTS.E [R7+-0x5c000], desc[UR4][R10.64], P2 ;  /* 0xa40000000a077fae */ /* 0x0003e40009121844 */
[----:B-1----:R-:W-:Y:S02]  /*37c30*/  IMAD.MOV.U32 R10, RZ, RZ, R216 ;  /* 0x000000ffff0a7224 */ /* 0x002fe400078e00d8 */
[----:B------:R-:W-:-:S06]  /*37c40*/  IMAD.MOV.U32 R11, RZ, RZ, R215 ;  /* 0x000000ffff0b7224 */ /* 0x000fcc00078e00d7 */
[----:B------:R1:W-:Y:S01]  /*37c50*/  LDGSTS.E [R7+-0x5bffc], desc[UR4][R10.64], P1 ;  /* 0xa40040000a077fae */ /* 0x0003e20008921844 */
[----:B------:R-:W-:-:S04]  /*37c60*/  ISETP.GT.AND P1, PT, R3, 0x26, PT ;  /* 0x000000260300780c */ /* 0x000fc80003f24270 */
[----:B------:R-:W-:Y:S02]  /*37c70*/  SEL R9, RZ, 0x4, !P1 ;  /* 0x00000004ff097807 */ /* 0x000fe40004800000 */
[----:B------:R-:W-:Y:S02]  /*37c80*/  ISETP.GT.AND P1, PT, R3, 0x27, PT ;  /* 0x000000270300780c */ /* 0x000fe40003f24270 */
[----:B------:R-:W-:Y:S01]  /*37c90*/  SEL R9, R9, RZ, !P0 ;  /* 0x000000ff09097207 */ /* 0x000fe20004000000 */
[----:B-1----:R-:W-:-:S03]  /*37ca0*/  IMAD.MOV.U32 R10, RZ, RZ, R218 ;  /* 0x000000ffff0a7224 */ /* 0x002fc600078e00da */
[----:B------:R-:W-:Y:S02]  /*37cb0*/  ISETP.NE.U32.AND P2, PT, R9, RZ, PT ;  /* 0x000000ff0900720c */ /* 0x000fe40003f45070 */
[----:B------:R-:W-:Y:S02]  /*37cc0*/  SEL R9, RZ, 0x4, !P1 ;  /* 0x00000004ff097807 */ /* 0x000fe40004800000 */
[----:B------:R-:W-:Y:S02]  /*37cd0*/  MOV R11, R217 ;  /* 0x000000d9000b7202 */ /* 0x000fe40000000f00 */
[----:B------:R-:W-:-:S04]  /*37ce0*/  SEL R9, R9, RZ, !P0 ;  /* 0x000000ff09097207 */ /* 0x000fc80004000000 */
[----:B------:R-:W-:-:S03]  /*37cf0*/  ISETP.NE.U32.AND P1, PT, R9, RZ, PT ;  /* 0x000000ff0900720c */ /* 0x000fc60003f25070 */
[----:B------:R1:W-:Y:S01]  /*37d00*/  LDGSTS.E [R7+-0x5bff8], desc[UR4][R10.64], P2 ;  /* 0xa40080000a077fae */ /* 0x0003e20009121844 */
[----:B------:R-:W-:Y:S01]  /*37d10*/  ISETP.GT.AND P2, PT, R3, 0x9, PT ;  /* 0x000000090300780c */ /* 0x000fe20003f44270 */
[----:B-1----:R-:W-:Y:S02]  /*37d20*/  IMAD.MOV.U32 R10, RZ, RZ, R220 ;  /* 0x000000ffff0a7224 */ /* 0x002fe400078e00dc */
[----:B------:R-:W-:-:S06]  /*37d30*/  IMAD.MOV.U32 R11, RZ, RZ, R219 ;  /* 0x000000ffff0b7224 */ /* 0x000fcc00078e00db */
[----:B------:R1:W-:Y:S01]  /*37d40*/  LDGSTS.E [R7+-0x5bff4], desc[UR4][R10.64], P1 ;  /* 0xa400c0000a077fae */ /* 0x0003e20008921844 */
[----:B------:R-:W-:-:S04]  /*37d50*/  ISETP.GT.AND P1, PT, R3, 0x8, PT ;  /* 0x000000080300780c */ /* 0x000fc80003f24270 */
[----:B------:R-:W-:-:S04]  /*37d60*/  SEL R9, RZ, 0x4, !P1 ;  /* 0x00000004ff097807 */ /* 0x000fc80004800000 */
[----:B------:R-:W-:Y:S02]  /*37d70*/  SEL R9, R9, RZ, !P0 ;  /* 0x000000ff09097207 */ /* 0x000fe40004000000 */
[----:B-1----:R-:W-:Y:S01]  /*37d80*/  SEL R7, RZ, 0x4, !P2 ;  /* 0x00000004ff077807 */ /* 0x002fe20005000000 */
[----:B------:R-:W-:Y:S01]  /*37d90*/  IMAD.MOV.U32 R10, RZ, RZ, R158 ;  /* 0x000000ffff0a7224 */ /* 0x000fe200078e009e */
[----:B------:R-:W-:Y:S01]  /*37da0*/  ISETP.NE.U32.AND P1, PT, R9, RZ, PT ;  /* 0x000000ff0900720c */ /* 0x000fe20003f25070 */
[----:B------:R-:W-:Y:S01]  /*37db0*/  IMAD.MOV.U32 R11, RZ, RZ, R157 ;  /* 0x000000ffff0b7224 */ /* 0x000fe200078e009d */
[----:B------:R-:W-:-:S04]  /*37dc0*/  SEL R7, R7, RZ, !P0 ;  /* 0x000000ff07077207 */ /* 0x000fc80004000000 */
[----:B------:R-:W-:Y:S02]  /*37dd0*/  ISETP.NE.U32.AND P2, PT, R7, RZ, PT ;  /* 0x000000ff0700720c */ /* 0x000fe40003f45070 */
[----:B------:R-:W-:Y:S01]  /*37de0*/  IADD3 R7, R12, 0x100000, R8 ;  /* 0x001000000c077810 */ /* 0x000fe20007ffe008 */
[C---:B--2---:R-:W-:Y:S01]  /*37df0*/  IMAD.SHL.U32 R12, R147.reuse, 0x10, RZ ;  /* 0x00000010930c7824 */ /* 0x044fe200078e00ff */
[----:B------:R-:W-:-:S03]  /*37e00*/  LOP3.LUT R147, R147, 0x7f, RZ, 0xc0, !PT ;  /* 0x0000007f93937812 */ /* 0x000fc600078ec0ff */
[----:B------:R1:W-:Y:S01]  /*37e10*/  LDGSTS.E [R7+-0x60000], desc[UR4][R10.64], P1 ;  /* 0xa00000000a077fae */ /* 0x0003e20008921844 */
[C---:B------:R-:W-:Y:S02]  /*37e20*/  ISETP.GT.AND P1, PT, R3.reuse, 0xa, PT ;  /* 0x0000000a0300780c */ /* 0x040fe40003f24270 */
[----:B------:R-:W-:Y:S02]  /*37e30*/  LOP3.LUT R12, R12, 0x70, RZ, 0xc0, !PT ;  /* 0x000000700c0c7812 */ /* 0x000fe400078ec0ff */
[----:B------:R-:W-:Y:S02]  /*37e40*/  SEL R9, RZ, 0x4, !P1 ;  /* 0x00000004ff097807 */ /* 0x000fe40004800000 */
[----:B------:R-:W-:Y:S01]  /*37e50*/  ISETP.GT.AND P1, PT, R3, 0xb, PT ;  /* 0x0000000b0300780c */ /* 0x000fe20003f24270 */
[----:B------:R-:W-:Y:S01]  /*37e60*/  IMAD R12, R147, 0x80, R12 ;  /* 0x00000080930c7824 */ /* 0x000fe200078e020c */
[----:B------:R-:W-:Y:S01]  /*37e70*/  SEL R9, R9, RZ, !P0 ;  /* 0x000000ff09097207 */ /* 0x000fe20004000000 */
[----:B------:R-:W2:Y:S01]  /*37e80*/  S2R R147, SR_TID.X ;  /* 0x0000000000937919 */ /* 0x000ea20000002100 */
[----:B-1----:R-:W-:Y:S01]  /*37e90*/  MOV R10, R160 ;  /* 0x000000a0000a7202 */ /* 0x002fe20000000f00 */
[----:B------:R-:W-:Y:S01]  /*37ea0*/  IMAD.MOV.U32 R11, RZ, RZ, R159 ;  /* 0x000000ffff0b7224 */ /* 0x000fe200078e009f */
[----:B------:R-:W-:-:S04]  /*37eb0*/  LOP3.LUT R12, R12, 0x30, RZ, 0x3c, !PT ;  /* 0x000000300c0c7812 */ /* 0x000fc800078e3cff */
[----:B------:R1:W-:Y:S01]  /*37ec0*/  LDGSTS.E [R7+-0x5fffc], desc[UR4][R10.64], P2 ;  /* 0xa00040000a077fae */ /* 0x0003e20009121844 */
[----:B------:R-:W-:Y:S02]  /*37ed0*/  ISETP.NE.U32.AND P2, PT, R9, RZ, PT ;  /* 0x000000ff0900720c */ /* 0x000fe40003f45070 */
[----:B------:R-:W-:-:S04]  /*37ee0*/  SEL R9, RZ, 0x4, !P1 ;  /* 0x00000004ff097807 */ /* 0x000fc80004800000 */
[----:B------:R-:W-:-:S04]  /*37ef0*/  SEL R9, R9, RZ, !P0 ;  /* 0x000000ff09097207 */ /* 0x000fc80004000000 */
[----:B------:R-:W-:Y:S01]  /*37f00*/  ISETP.NE.U32.AND P1, PT, R9, RZ, PT ;  /* 0x000000ff0900720c */ /* 0x000fe20003f25070 */
[----:B-1----:R-:W-:Y:S02]  /*37f10*/  IMAD.MOV.U32 R10, RZ, RZ, R162 ;  /* 0x000000ffff0a7224 */ /* 0x002fe400078e00a2 */
[----:B------:R-:W-:-:S05]  /*37f20*/  IMAD.MOV.U32 R11, RZ, RZ, R161 ;  /* 0x000000ffff0b7224 */ /* 0x000fca00078e00a1 */
        /* <DEDUP_REMOVED lines=28> */
[----:B------:R1:W-:Y:S01]  /*380f0*/  LDGSTS.E [R7+-0x5bff8], desc[UR4][R10.64], P2 ;  /* 0xa40080000a077fae */ /* 0x0003e20009121844 */
[----:B------:R-:W-:Y:S02]  /*38100*/  ISETP.GT.AND P2, PT, R3, 0xd, PT ;  /* 0x0000000d0300780c */ /* 0x000fe40003f44270 */
[----:B-1----:R-:W-:Y:S01]  /*38110*/  MOV R10, R228 ;  /* 0x000000e4000a7202 */ /* 0x002fe20000000f00 */
        /* <DEDUP_REMOVED lines=22> */
[----:B-1----:R-:W-:Y:S01]  /*38280*/  IMAD.MOV.U32 R10, RZ, RZ, R168 ;  /* 0x000000ffff0a7224 */ /* 0x002fe200078e00a8 */
[----:B------:R-:W-:-:S02]  /*38290*/  MOV R11, R167 ;  /* 0x000000a7000b7202 */ /* 0x000fc40000000f00 */
[----:B------:R-:W-:-:S03]  /*382a0*/  LOP3.LUT R12, R12, 0x40, RZ, 0x3c, !PT ;  /* 0x000000400c0c7812 */ /* 0x000fc600078e3cff */
        /* <DEDUP_REMOVED lines=14> */
[----:B------:R-:W-:Y:S02]  /*38390*/  SEL R9, R9, RZ, !P0 ;  /* 0x000000ff09097207 */ /* 0x000fe40004000000 */
[----:B-1----:R-:W-:Y:S01]  /*383a0*/  MOV R10, R230 ;  /* 0x000000e6000a7202 */ /* 0x002fe20000000f00 */
[----:B------:R-:W-:Y:S01]  /*383b0*/  IMAD.MOV.U32 R11, RZ, RZ, R229 ;  /* 0x000000ffff0b7224 */ /* 0x000fe200078e00e5 */
[----:B------:R-:W-:Y:S02]  /*383c0*/  ISETP.NE.U32.AND P2, PT, R9, RZ, PT ;  /* 0x000000ff0900720c */ /* 0x000fe40003f45070 */
        /* <DEDUP_REMOVED lines=18> */
[----:B------:R-:W-:Y:S01]  /*384f0*/  ISETP.GT.AND P2, PT, R3, 0x11, PT ;  /* 0x000000110300780c */ /* 0x000fe20003f44270 */
[----:B-1----:R-:W-:Y:S01]  /*38500*/  IMAD.MOV.U32 R10, RZ, RZ, R236 ;  /* 0x000000ffff0a7224 */ /* 0x002fe200078e00ec */
[----:B------:R-:W-:-:S07]  /*38510*/  MOV R11, R235 ;  /* 0x000000eb000b7202 */ /* 0x000fce0000000f00 */
        /* <DEDUP_REMOVED lines=10> */
[----:B------:R-:W-:Y:S02]  /*385c0*/  IADD3 R7, R12, 0x100000, R8 ;  /* 0x001000000c077810 */ /* 0x000fe40007ffe008 */
[C---:B--2---:R-:W-:Y:S02]  /*385d0*/  SHF.L.U32 R12, R147.reuse, 0x4, RZ ;  /* 0x00000004930c7819 */ /* 0x044fe400000006ff */
[----:B------:R-:W-:Y:S01]  /*385e0*/  LOP3.LUT R147, R147, 0x7f, RZ, 0xc0, !PT ;  /* 0x0000007f93937812 */ /* 0x000fe200078ec0ff */
[----:B------:R1:W-:Y:S01]  /*385f0*/  LDGSTS.E [R7+-0x60000], desc[UR4][R10.64], P1 ;  /* 0xa00000000a077fae */ /* 0x0003e20008921844 */
[----:B------:R-:W-:Y:S02]  /*38600*/  ISETP.GT.AND P1, PT, R3, 0x12, PT ;  /* 0x000000120300780c */ /* 0x000fe40003f24270 */
[----:B------:R-:W-:-:S02]  /*38610*/  LOP3.LUT R12, R12, 0x70, RZ, 0xc0, !PT ;  /* 0x000000700c0c7812 */ /* 0x000fc400078ec0ff */
[----:B------:R-:W-:Y:S02]  /*38620*/  SEL R9, RZ, 0x4, !P1 ;  /* 0x00000004ff097807 */ /* 0x000fe40004800000 */
[----:B------:R-:W-:Y:S01]  /*38630*/  ISETP.GT.AND P1, PT, R3, 0x13, PT ;  /* 0x000000130300780c */ /* 0x000fe20003f24270 */
[----:B------:R-:W-:Y:S01]  /*38640*/  IMAD R12, R147, 0x80, R12 ;  /* 0x00000080930c7824 */ /* 0x000fe200078e020c */
[----:B------:R-:W-:Y:S01]  /*38650*/  SEL R9, R9, RZ, !P0 ;  /* 0x000000ff09097207 */ /* 0x000fe20004000000 */
[----:B------:R-:W2:Y:S01]  /*38660*/  S2R R147, SR_TID.X ;  /* 0x0000000000937919 */ /* 0x000ea20000002100 */
[----:B-1----:R-:W-:Y:S02]  /*38670*/  IMAD.MOV.U32 R10, RZ, RZ, R176 ;  /* 0x000000ffff0a7224 */ /* 0x002fe400078e00b0 */
[----:B------:R-:W-:Y:S01]  /*38680*/  LOP3.LUT R12, R12, 0x50, RZ, 0x3c, !PT ;  /* 0x000000500c0c7812 */ /* 0x000fe200078e3cff */
[----:B------:R-:W-:-:S05]  /*38690*/  IMAD.MOV.U32 R11, RZ, RZ, R175 ;  /* 0x000000ffff0b7224 */ /* 0x000fca00078e00af */
        /* <DEDUP_REMOVED lines=56> */
[----:B------:R-:W-:Y:S02]  /*38a20*/  ISETP.GT.AND P1, PT, R3, 0x17, PT ;  /* 0x000000170300780c */ /* 0x000fe40003f24270 */
[----:B------:R-:W-:Y:S02]  /*38a30*/  SEL R9, R9, RZ, !P0 ;  /* 0x000000ff09097207 */ /* 0x000fe40004000000 */
[----:B------:R-:W-:Y:S01]  /*38a40*/  LEA R12, R147, R12, 0x7 ;  /* 0x0000000c930c7211 */ /* 0x000fe200078e38ff */
[----:B-1----:R-:W-:Y:S01]  /*38a50*/  IMAD.MOV.U32 R10, RZ, RZ, R184 ;  /* 0x000000ffff0a7224 */ /* 0x002fe200078e00b8 */
[----:B------:R-:W-:Y:S01]  /*38a60*/  IADD3 R194, P3, R194, R5, RZ ;  /* 0x00000005c2c27210 */ /* 0x000fe20007f7e0ff */
[----:B------:R-:W-:Y:S01]  /*38a70*/  IMAD.MOV.U32 R11, RZ, RZ, R183 ;  /* 0x000000ffff0b7224 */ /* 0x000fe200078e00b7 */
[----:B------:R-:W-:Y:S01]  /*38a80*/  LOP3.LUT R12, R12, 0x60, RZ, 0x3c, !PT ;  /* 0x000000600c0c7812 */ /* 0x000fe200078e3cff */
[----:B------:R-:W2:Y:S04]  /*38a90*/  LDL.LU R147, [R1+0x618] ;  /* 0x0006180001937983 */ /* 0x000ea80000300800 */
[----:B------:R1:W-:Y:S01]  /*38aa0*/  LDGSTS.E [R7+-0x5fffc], desc[UR4][R10.64], P2 ;  /* 0xa00040000a077fae */ /* 0x0003e20009121844 */
[----:B------:R-:W-:-:S02]  /*38ab0*/  ISETP.NE.U32.AND P2, PT, R9, RZ, PT ;  /* 0x000000ff0900720c */ /* 0x000fc40003f45070 */
        /* <DEDUP_REMOVED lines=20> */
[----:B-1----:R-:W-:Y:S01]  /*38c00*/  MOV R10, R248 ;  /* 0x000000f8000a7202 */ /* 0x002fe20000000f00 */
[----:B------:R-:W-:-:S07]  /*38c10*/  IMAD.MOV.U32 R11, RZ, RZ, R247 ;  /* 0x000000ffff0b7224 */ /* 0x000fce00078e00f7 */
        /* <DEDUP_REMOVED lines=19> */
[----:B-1----:R-:W-:Y:S02]  /*38d50*/  SEL R7, RZ, 0x4, !P2 ;  /* 0x00000004ff077807 */ /* 0x002fe40005000000 */
[----:B------:R-:W-:Y:S02]  /*38d60*/  ISETP.NE.U32.AND P1, PT, R9, RZ, PT ;  /* 0x000000ff0900720c */ /* 0x000fe40003f25070 */
[----:B------:R-:W-:Y:S01]  /*38d70*/  SEL R7, R7, RZ, !P0 ;  /* 0x000000ff07077207 */ /* 0x000fe20004000000 */
[----:B------:R-:W-:Y:S02]  /*38d80*/  IMAD.MOV.U32 R10, RZ, RZ, R190 ;  /* 0x000000ffff0a7224 */ /* 0x000fe400078e00be */
[----:B------:R-:W-:Y:S01]  /*38d90*/  IMAD.MOV.U32 R11, RZ, RZ, R189 ;  /* 0x000000ffff0b7224 */ /* 0x000fe200078e00bd */
[----:B------:R-:W-:-:S02]  /*38da0*/  ISETP.NE.U32.AND P2, PT, R7, RZ, PT ;  /* 0x000000ff0700720c */ /* 0x000fc40003f45070 */
[----:B------:R-:W-:Y:S01]  /*38db0*/  IADD3 R7, R12, 0x100000, R8 ;  /* 0x001000000c077810 */ /* 0x000fe20007ffe008 */
[----:B------:R-:W-:Y:S01]  /*38dc0*/  IMAD.X R193, R193, 0x1, R4, P3 ;  /* 0x00000001c1c17824 */ /* 0x000fe200018e0604 */
[----:B------:R-:W3:Y:S04]  /*38dd0*/  LDL.LU R12, [R1+0x61c] ;  /* 0x00061c00010c7983 */ /* 0x000ee80000300800 */
[----:B------:R1:W-:Y:S01]  /*38de0*/  LDGSTS.E [R7+-0x60000], desc[UR4][R10.64], P1 ;  /* 0xa00000000a077fae */ /* 0x0003e20008921844 */
[----:B------:R-:W-:-:S04]  /*38df0*/  ISETP.GT.AND P1, PT, R3, 0x1a, PT ;  /* 0x0000001a0300780c */ /* 0x000fc80003f24270 */
[----:B------:R-:W-:Y:S02]  /*38e00*/  SEL R9, RZ, 0x4, !P1 ;  /* 0x00000004ff097807 */ /* 0x000fe40004800000 */
[----:B------:R-:W-:Y:S02]  /*38e10*/  ISETP.GT.AND P1, PT, R3, 0x1b, PT ;  /* 0x0000001b0300780c */ /* 0x000fe40003f24270 */
[----:B------:R-:W-:Y:S01]  /*38e20*/  SEL R9, R9, RZ, !P0 ;  /* 0x000000ff09097207 */ /* 0x000fe20004000000 */
[----:B-1----:R-:W-:Y:S02]  /*38e30*/  IMAD.MOV.U32 R10, RZ, RZ, R192 ;  /* 0x000000ffff0a7224 */ /* 0x002fe400078e00c0 */
[----:B------:R-:W-:-:S05]  /*38e40*/  IMAD.MOV.U32 R11, RZ, RZ, R191 ;  /* 0x000000ffff0b7224 */ /* 0x000fca00078e00bf */
[----:B------:R1:W-:Y:S01]  /*38e50*/  LDGSTS.E [R7+-0x5fffc], desc[UR4][R10.64], P2 ;  /* 0xa00040000a077fae */ /* 0x0003e20009121844 */
[----:B------:R-:W-:Y:S02]  /*38e60*/  ISETP.NE.U32.AND P2, PT, R9, RZ, PT ;  /* 0x000000ff0900720c */ /* 0x000fe40003f45070 */
[----:B------:R-:W-:-:S04]  /*38e70*/  SEL R9, RZ, 0x4, !P1 ;  /* 0x00000004ff097807 */ /* 0x000fc80004800000 */
[----:B------:R-:W-:-:S04]  /*38e80*/  SEL R9, R9, RZ, !P0 ;  /* 0x000000ff09097207 */ /* 0x000fc80004000000 */
[----:B------:R-:W-:Y:S01]  /*38e90*/  ISETP.NE.U32.AND P1, PT, R9, RZ, PT ;  /* 0x000000ff0900720c */ /* 0x000fe20003f25070 */
[----:B-1----:R-:W-:Y:S01]  /*38ea0*/  IMAD.MOV.U32 R11, RZ, RZ, R193 ;  /* 0x000000ffff0b7224 */ /* 0x002fe200078e00c1 */
[----:B------:R-:W-:-:S05]  /*38eb0*/  MOV R10, R194 ;  /* 0x000000c2000a7202 */ /* 0x000fca0000000f00 */
[----:B------:R1:W-:Y:S02]  /*38ec0*/  LDGSTS.E [R7+-0x5fff8], desc[UR4][R10.64], P2 ;  /* 0xa00080000a077fae */ /* 0x0003e40009121844 */
[----:B-1----:R-:W-:Y:S02]  /*38ed0*/  IMAD.MOV.U32 R10, RZ, RZ, R196 ;  /* 0x000000ffff0a7224 */ /* 0x002fe400078e00c4 */
[----:B------:R-:W-:-:S05]  /*38ee0*/  IMAD.MOV.U32 R11, RZ, RZ, R195 ;  /* 0x000000ffff0b7224 */ /* 0x000fca00078e00c3 */
[----:B------:R1:W-:Y:S04]  /*38ef0*/  LDGSTS.E [R7+-0x5fff4], desc[UR4][R10.64], P1 ;  /* 0xa000c0000a077fae */ /* 0x0003e80008921844 */
[----:B------:R-:W2:Y:S04]  /*38f00*/  LDL.LU R10, [R1+0x600] ;  /* 0x00060000010a7983 */ /* 0x000ea80000300800 */
[----:B------:R-:W1:Y:S01]  /*38f10*/  LDL.LU R11, [R1+0x604] ;  /* 0x00060400010b7983 */ /* 0x000e620000300800 */
[----:B------:R-:W-:-:S04]  /*38f20*/  ISETP.GT.AND P1, PT, R3, 0x38, PT ;  /* 0x000000380300780c */ /* 0x000fc80003f24270 */
[----:B------:R-:W-:Y:S02]  /*38f30*/  SEL R9, RZ, 0x4, !P1 ;  /* 0x00000004ff097807 */ /* 0x000fe40004800000 */
[----:B------:R-:W-:Y:S02]  /*38f40*/  ISETP.GT.AND P1, PT, R3, 0x39, PT ;  /* 0x000000390300780c */ /* 0x000fe40003f24270 */
[----:B------:R-:W-:-:S04]  /*38f50*/  SEL R9, R9, RZ, !P0 ;  /* 0x000000ff09097207 */ /* 0x000fc80004000000 */
[----:B------:R-:W-:Y:S02]  /*38f60*/  ISETP.NE.U32.AND P2, PT, R9, RZ, PT ;  /* 0x000000ff0900720c */ /* 0x000fe40003f45070 */
[----:B------:R-:W-:-:S04]  /*38f70*/  SEL R9, RZ, 0x4, !P1 ;  /* 0x00000004ff097807 */ /* 0x000fc80004800000 */
[----:B------:R-:W-:Y:S02]  /*38f80*/  SEL R9, R9, RZ, !P0 ;  /* 0x000000ff09097207 */ /* 0x000fe40004000000 */
[----:B----4-:R-:W-:Y:S02]  /*38f90*/  IADD3 R150, P4, R150, R5, RZ ;  /* 0x0000000596967210 */ /* 0x010fe40007f9e0ff */
[----:B------:R-:W-:-:S03]  /*38fa0*/  ISETP.NE.U32.AND P1, PT, R9, RZ, PT ;  /* 0x000000ff0900720c */ /* 0x000fc60003f25070 */
[----:B------:R-:W-:Y:S01]  /*38fb0*/  IMAD.X R151, R151, 0x1, R4, P4 ;  /* 0x0000000197977824 */ /* 0x000fe200020e0604 */
[----:B---3--:R-:W-:-:S04]  /*38fc0*/  IADD3 R12, P4, R12, R5, RZ ;  /* 0x000000050c0c7210 */ /* 0x008fc80007f9e0ff */
[----:B--2---:R-:W-:Y:S02]  /*38fd0*/  IADD3.X R147, R147, R4, RZ, P4, !PT ;  /* 0x0000000493937210 */ /* 0x004fe400027fe4ff */
[----:B-1----:R-:W-:-:S05]  /*38fe0*/  IADD3 R11, P3, R11, R5, RZ ;  /* 0x000000050b0b7210 */ /* 0x002fca0007f7e0ff */
[----:B------:R-:W-:Y:S01]  /*38ff0*/  IMAD.X R10, R10, 0x1, R4, P3 ;  /* 0x000000010a0a7824 */ /* 0x000fe200018e0604 */
[----:B------:R1:W-:Y:S04]  /*39000*/  STL [R1+0x604], R11 ;  /* 0x0006040b01007387 */ /* 0x0003e80000100800 */
[----:B------:R2:W-:Y:S01]  /*39010*/  STL [R1+0x600], R10 ;  /* 0x0006000a01007387 */ /* 0x0005e20000100800 */
[----:B-1----:R-:W-:-:S04]  /*39020*/  LOP3.LUT R11, R11, R10, RZ, 0x3c, !PT ;  /* 0x0000000a0b0b7212 */ /* 0x002fc800078e3cff */
[----:B--2---:R-:W-:-:S04]  /*39030*/  LOP3.LUT R10, R11, R10, RZ, 0x3c, !PT ;  /* 0x0000000a0b0a7212 */ /* 0x004fc800078e3cff */
[----:B------:R-:W-:-:S05]  /*39040*/  LOP3.LUT R11, R11, R10, RZ, 0x3c, !PT ;  /* 0x0000000a0b0b7212 */ /* 0x000fca00078e3cff */
[----:B------:R1:W-:Y:S02]  /*39050*/  LDGSTS.E [R7+-0x5c000], desc[UR4][R10.64], P2 ;  /* 0xa40000000a077fae */ /* 0x0003e40009121844 */
[----:B-1----:R-:W-:Y:S02]  /*39060*/  IMAD.MOV.U32 R10, RZ, RZ, R150 ;  /* 0x000000ffff0a7224 */ /* 0x002fe400078e0096 */
[----:B------:R-:W-:-:S05]  /*39070*/  IMAD.MOV.U32 R11, RZ, RZ, R151 ;  /* 0x000000ffff0b7224 */ /* 0x000fca00078e0097 */
[----:B------:R1:W-:Y:S01]  /*39080*/  LDGSTS.E [R7+-0x5bffc], desc[UR4][R10.64], P1 ;  /* 0xa40040000a077fae */ /* 0x0003e20008921844 */
[----:B------:R-:W-:-:S04]  /*39090*/  ISETP.GT.AND P1, PT, R3, 0x3a, PT ;  /* 0x0000003a0300780c */ /* 0x000fc80003f24270 */
[----:B------:R-:W-:-:S04]  /*390a0*/  SEL R9, RZ, 0x4, !P1 ;  /* 0x00000004ff097807 */ /* 0x000fc80004800000 */
[----:B------:R-:W-:Y:S02]  /*390b0*/  SEL R9, R9, RZ, !P0 ;  /* 0x000000ff09097207 */ /* 0x000fe40004000000 */
[----:B------:R-:W-:Y:S02]  /*390c0*/  IADD3 R148, P3, R148, R5, RZ ;  /* 0x0000000594947210 */ /* 0x000fe40007f7e0ff */
[----:B------:R-:W-:-:S03]  /*390d0*/  ISETP.NE.U32.AND P2, PT, R9, RZ, PT ;  /* 0x000000ff0900720c */ /* 0x000fc60003f45070 */
[----:B------:R-:W-:Y:S01]  /*390e0*/  IMAD.X R149, R149, 0x1, R4, P3 ;  /* 0x0000000195957824 */ /* 0x000fe200018e0604 */
[----:B------:R-:W-:Y:S01]  /*390f0*/  STL [R1+0x60c], R150 ;  /* 0x00060c9601007387 */ /* 0x000fe20000100800 */
[----:B-1----:R-:W-:Y:S02]  /*39100*/  IMAD.MOV.U32 R10, RZ, RZ, R148 ;  /* 0x000000ffff0a7224 */ /* 0x002fe400078e0094 */
[----:B------:R-:W-:Y:S01]  /*39110*/  IMAD.MOV.U32 R11, RZ, RZ, R149 ;  /* 0x000000ffff0b7224 */ /* 0x000fe200078e0095 */
[----:B------:R-:W-:Y:S04]  /*39120*/  STL [R1+0x608], R151 ;  /* 0x0006089701007387 */ /* 0x000fe80000100800 */
[----:B------:R-:W-:Y:S04]  /*39130*/  STL [R1+0x614], R148 ;  /* 0x0006149401007387 */ /* 0x000fe80000100800 */
[----:B------:R1:W-:Y:S04]  /*39140*/  STL [R1+0x610], R149 ;  /* 0x0006109501007387 */ /* 0x0003e80000100800 */
[----:B------:R-:W-:Y:S04]  /*39150*/  STL [R1+0x61c], R12 ;  /* 0x00061c0c01007387 */ /* 0x000fe80000100800 */
[----:B------:R2:W-:Y:S04]  /*39160*/  LDGSTS.E [R7+-0x5bff8], desc[UR4][R10.64], P2 ;  /* 0xa40080000a077fae */ /* 0x0005e80009121844 */
[----:B------:R3:W-:Y:S01]  /*39170*/  STL [R1+0x618], R147 ;  /* 0x0006189301007387 */ /* 0x0007e20000100800 */
[----:B------:R-:W-:-:S03]  /*39180*/  ISETP.GT.AND P1, PT, R3, 0x3b, PT ;  /* 0x0000003b0300780c */ /* 0x000fc60003f24270 */
[----:B-1----:R-:W4:Y:S01]  /*39190*/  LDL.LU R149, [R1+0x620] ;  /* 0x0006200001957983 */ /* 0x002f220000300800 */
[----:B--2---:R-:W-:Y:S02]  /*391a0*/  IMAD.MOV.U32 R11, RZ, RZ, R147 ;  /* 0x000000ffff0b7224 */ /* 0x004fe400078e0093 */
[----:B---3--:R-:W1:Y:S01]  /*391b0*/  S2R R147, SR_TID.X ;  /* 0x0000000000937919 */ /* 0x008e620000002100 */
[----:B------:R-:W-:-:S04]  /*391c0*/  SEL R9, RZ, 0x4, !P1 ;  /* 0x00000004ff097807 */ /* 0x000fc80004800000 */
[----:B------:R-:W-:-:S04]  /*391d0*/  SEL R9, R9, RZ, !P0 ;  /* 0x000000ff09097207 */ /* 0x000fc80004000000 */
[----:B------:R-:W-:Y:S01]  /*391e0*/  ISETP.NE.U32.AND P1, PT, R9, RZ, PT ;  /* 0x000000ff0900720c */ /* 0x000fe20003f25070 */
[----:B------:R-:W-:-:S12]  /*391f0*/  IMAD.MOV.U32 R10, RZ, RZ, R12 ;  /* 0x000000ffff0a7224 */ /* 0x000fd800078e000c */
[----:B------:R2:W-:Y:S01]  /*39200*/  LDGSTS.E [R7+-0x5bff4], desc[UR4][R10.64], P1 ;  /* 0xa400c0000a077fae */ /* 0x0005e20008921844 */
[----:B------:R-:W-:Y:S01]  /*39210*/  ISETP.GT.AND P1, PT, R3, 0x1c, PT ;  /* 0x0000001c0300780c */ /* 0x000fe20003f24270 */
[----:B-1----:R-:W-:-:S03]  /*39220*/  IMAD.SHL.U32 R12, R147, 0x10, RZ ;  /* 0x00000010930c7824 */ /* 0x002fc600078e00ff */
[----:B--2---:R-:W-:Y:S02]  /*39230*/  SEL R7, RZ, 0x4, !P1 ;  /* 0x00000004ff077807 */ /* 0x004fe40004800000 */
[----:B------:R-:W-:Y:S02]  /*39240*/  LOP3.LUT R147, R147, 0x7f, RZ, 0xc0, !PT ;  /* 0x0000007f93937812 */ /* 0x000fe400078ec0ff */
[----:B------:R-:W-:Y:S02]  /*39250*/  LOP3.LUT R12, R12, 0x70, RZ, 0xc0, !PT ;  /* 0x000000700c0c7812 */ /* 0x000fe400078ec0ff */
[----:B------:R-:W-:Y:S02]  /*39260*/  SEL R7, R7, RZ, !P0 ;  /* 0x000000ff07077207 */ /* 0x000fe40004000000 */
[----:B------:R-:W-:Y:S01]  /*39270*/  ISETP.GT.AND P1, PT, R3, 0x1d, PT ;  /* 0x0000001d0300780c */ /* 0x000fe20003f24270 */
[----:B------:R-:W-:Y:S01]  /*39280*/  IMAD R12, R147, 0x80, R12 ;  /* 0x00000080930c7824 */ /* 0x000fe200078e020c */
[----:B------:R-:W-:Y:S01]  /*39290*/  ISETP.NE.U32.AND P2, PT, R7, RZ, PT ;  /* 0x000000ff0700720c */ /* 0x000fe20003f45070 */
[----:B------:R-:W2:Y:S01]  /*392a0*/  LDL.LU R147, [R1+0x624] ;  /* 0x0006240001937983 */ /* 0x000ea20000300800 */
[----:B------:R-:W-:-:S02]  /*392b0*/  SEL R7, RZ, 0x4, !P1 ;  /* 0x00000004ff077807 */ /* 0x000fc40004800000 */
[----:B------:R-:W-:Y:S02]  /*392c0*/  LOP3.LUT R12, R12, 0x70, RZ, 0x3c, !PT ;  /* 0x000000700c0c7812 */ /* 0x000fe400078e3cff */
[----:B------:R-:W-:-:S04]  /*392d0*/  SEL R7, R7, RZ, !P0 ;  /* 0x000000ff07077207 */ /* 0x000fc80004000000 */
[----:B------:R-:W-:Y:S02]  /*392e0*/  ISETP.NE.U32.AND P1, PT, R7, RZ, PT ;  /* 0x000000ff0700720c */ /* 0x000fe40003f25070 */
[----:B------:R-:W-:Y:S02]  /*392f0*/  IADD3 R7, R12, 0x100000, R8 ;  /* 0x001000000c077810 */ /* 0x000fe40007ffe008 */
[----:B------:R-:W3:Y:S04]  /*39300*/  LDL.LU R12, [R1+0x628] ;  /* 0x00062800010c7983 */ /* 0x000ee80000300800 */
[----:B------:R-:W3:Y:S01]  /*39310*/  LDL.LU R10, [R1+0x62c] ;  /* 0x00062c00010a7983 */ /* 0x000ee20000300800 */
[-C--:B------:R-:W-:Y:S02]  /*39320*/  IADD3 R198, P3, R198, R5.reuse, RZ ;  /* 0x00000005c6c67210 */ /* 0x080fe40007f7e0ff */
[----:B------:R-:W-:Y:S01]  /*39330*/  IADD3 R200, P4, R200, R5, RZ ;  /* 0x00000005c8c87210 */ /* 0x000fe20007f9e0ff */
[----:B------:R-:W3:Y:S02]  /*39340*/  LDL.LU R11, [R1+0x634] ;  /* 0x00063400010b7983 */ /* 0x000ee40000300800 */
[--C-:B------:R-:W-:Y:S01]  /*39350*/  IMAD.X R197, R197, 0x1, R4.reuse, P3 ;  /* 0x00000001c5c57824 */ /* 0x100fe200018e0604 */
[----:B------:R-:W-:Y:S01]  /*39360*/  MOV R8, R198 ;  /* 0x000000c600087202 */ /* 0x000fe20000000f00 */
[----:B------:R-:W-:Y:S01]  /*39370*/  IMAD.X R199, R199, 0x1, R4, P4 ;  /* 0x00000001c7c77824 */ /* 0x000fe200020e0604 */
[----:B------:R-:W3:Y:S01]  /*39380*/  LDL.LU R148, [R1+0x63c] ;  /* 0x00063c0001947983 */ /* 0x000ee20000300800 */
[----:B------:R-:W-:-:S05]  /*39390*/  IMAD.MOV.U32 R9, RZ, RZ, R197 ;  /* 0x000000ffff097224 */ /* 0x000fca00078e00c5 */
[----:B------:R1:W-:Y:S02]  /*393a0*/  LDGSTS.E [R7+-0x60000], desc[UR4][R8.64], P2 ;  /* 0xa000000008077fae */ /* 0x0003e40009121844 */
[----:B-1----:R-:W-:Y:S02]  /*393b0*/  IMAD.MOV.U32 R8, RZ, RZ, R200 ;  /* 0x000000ffff087224 */ /* 0x002fe400078e00c8 */
[----:B------:R-:W-:-:S05]  /*393c0*/  IMAD.MOV.U32 R9, RZ, RZ, R199 ;  /* 0x000000ffff097224 */ /* 0x000fca00078e00c7 */
[----:B------:R1:W-:Y:S01]  /*393d0*/  LDGSTS.E [R7+-0x5fffc], desc[UR4][R8.64], P1 ;  /* 0xa000400008077fae */ /* 0x0003e20008921844 */
[----:B------:R-:W-:-:S04]  /*393e0*/  ISETP.GT.AND P1, PT, R3, 0x1e, PT ;  /* 0x0000001e0300780c */ /* 0x000fc80003f24270 */
[----:B-1----:R-:W-:Y:S02]  /*393f0*/  SEL R8, RZ, 0x4, !P1 ;  /* 0x00000004ff087807 */ /* 0x002fe40004800000 */
[----:B------:R-:W-:Y:S02]  /*39400*/  ISETP.GT.AND P1, PT, R3, 0x1f, PT ;  /* 0x0000001f0300780c */ /* 0x000fe40003f24270 */
[----:B------:R-:W-:Y:S02]  /*39410*/  SEL R8, R8, RZ, !P0 ;  /* 0x000000ff08087207 */ /* 0x000fe40004000000 */
[-C--:B------:R-:W-:Y:S02]  /*39420*/  IADD3 R202, P3, R202, R5.reuse, RZ ;  /* 0x00000005caca7210 */ /* 0x080fe40007f7e0ff */
[----:B------:R-:W-:Y:S02]  /*39430*/  ISETP.NE.U32.AND P2, PT, R8, RZ, PT ;  /* 0x000000ff0800720c */ /* 0x000fe40003f45070 */
[----:B------:R-:W-:Y:S01]  /*39440*/  SEL R8, RZ, 0x4, !P1 ;  /* 0x00000004ff087807 */ /* 0x000fe20004800000 */
[----:B------:R-:W-:Y:S01]  /*39450*/  IMAD.X R201, R201, 0x1, R4, P3 ;  /* 0x00000001c9c97824 */ /* 0x000fe200018e0604 */
[----:B------:R-:W-:-:S02]  /*39460*/  IADD3 R204, P4, R204, R5, RZ ;  /* 0x00000005cccc7210 */ /* 0x000fc40007f9e0ff */
[----:B------:R-:W-:Y:S01]  /*39470*/  SEL R8, R8, RZ, !P0 ;  /* 0x000000ff08087207 */ /* 0x000fe20004000000 */
[----:B------:R-:W-:-:S03]  /*39480*/  IMAD.MOV.U32 R9, RZ, RZ, R201 ;  /* 0x000000ffff097224 */ /* 0x000fc600078e00c9 */
[----:B------:R-:W-:Y:S01]  /*39490*/  ISETP.NE.U32.AND P1, PT, R8, RZ, PT ;  /* 0x000000ff0800720c */ /* 0x000fe20003f25070 */
[----:B------:R-:W-:Y:S02]  /*394a0*/  IMAD.MOV.U32 R8, RZ, RZ, R202 ;  /* 0x000000ffff087224 */ /* 0x000fe400078e00ca */
[----:B------:R-:W-:-:S03]  /*394b0*/  IMAD.X R203, R203, 0x1, R4, P4 ;  /* 0x00000001cbcb7824 */ /* 0x000fc600020e0604 */
[----:B------:R1:W-:Y:S02]  /*394c0*/  LDGSTS.E [R7+-0x5fff8], desc[UR4][R8.64], P2 ;  /* 0xa000800008077fae */ /* 0x0003e40009121844 */
[----:B-1----:R-:W-:Y:S01]  /*394d0*/  IMAD.MOV.U32 R8, RZ, RZ, R204 ;  /* 0x000000ffff087224 */ /* 0x002fe200078e00cc */
[----:B------:R-:W-:-:S05]  /*394e0*/  MOV R9, R203 ;  /* 0x000000cb00097202 */ /* 0x000fca0000000f00 */
[----:B------:R1:W-:Y:S01]  /*394f0*/  LDGSTS.E [R7+-0x5fff4], desc[UR4][R8.64], P1 ;  /* 0xa000c00008077fae */ /* 0x0003e20008921844 */
[----:B------:R-:W-:-:S04]  /*39500*/  ISETP.GT.AND P1, PT, R3, 0x3c, PT ;  /* 0x0000003c0300780c */ /* 0x000fc80003f24270 */
[----:B-1----:R-:W-:Y:S02]  /*39510*/  SEL R8, RZ, 0x4, !P1 ;  /* 0x00000004ff087807 */ /* 0x002fe40004800000 */
[----:B------:R-:W-:Y:S02]  /*39520*/  ISETP.GT.AND P1, PT, R3, 0x3d, PT ;  /* 0x0000003d0300780c */ /* 0x000fe40003f24270 */
[----:B------:R-:W-:-:S04]  /*39530*/  SEL R8, R8, RZ, !P0 ;  /* 0x000000ff08087207 */ /* 0x000fc80004000000 */
[----:B------:R-:W-:Y:S02]  /*39540*/  ISETP.NE.U32.AND P2, PT, R8, RZ, PT ;  /* 0x000000ff0800720c */ /* 0x000fe40003f45070 */
[----:B------:R-:W-:-:S04]  /*39550*/  SEL R8, RZ, 0x4, !P1 ;  /* 0x00000004ff087807 */ /* 0x000fc80004800000 */
[----:B------:R-:W-:-:S04]  /*39560*/  SEL R8, R8, RZ, !P0 ;  /* 0x000000ff08087207 */ /* 0x000fc80004000000 */
[----:B------:R-:W-:Y:S02]  /*39570*/  ISETP.NE.U32.AND P1, PT, R8, RZ, PT ;  /* 0x000000ff0800720c */ /* 0x000fe40003f25070 */
[----:B--2---:R-:W-:-:S05]  /*39580*/  IADD3 R147, P3, R147, R5, RZ ;  /* 0x0000000593937210 */ /* 0x004fca0007f7e0ff */
[----:B----4-:R-:W-:Y:S01]  /*39590*/  IMAD.X R149, R149, 0x1, R4, P3 ;  /* 0x0000000195957824 */ /* 0x010fe200018e0604 */
[----:B------:R1:W-:Y:S01]  /*395a0*/  STL [R1+0x624], R147 ;  /* 0x0006249301007387 */ /* 0x0003e20000100800 */
[----:B------:R-:W-:-:S03]  /*395b0*/  IMAD.MOV.U32 R8, RZ, RZ, R147 ;  /* 0x000000ffff087224 */ /* 0x000fc600078e0093 */
[----:B------:R-:W-:Y:S01]  /*395c0*/  STL [R1+0x620], R149 ;  /* 0x0006209501007387 */ /* 0x000fe20000100800 */
[----:B---3--:R-:W-:-:S05]  /*395d0*/  IADD3 R10, P4, R10, R5, RZ ;  /* 0x000000050a0a7210 */ /* 0x008fca0007f9e0ff */
[----:B------:R2:W-:Y:S01]  /*395e0*/  STL [R1+0x62c], R10 ;  /* 0x00062c0a01007387 */ /* 0x0005e20000100800 */
[----:B------:R-:W-:-:S03]  /*395f0*/  IMAD.X R12, R12, 0x1, R4, P4 ;  /* 0x000000010c0c7824 */ /* 0x000fc600020e0604 */
[----:B-1----:R-:W3:Y:S04]  /*39600*/  LDL.LU R147, [R1+0x630] ;  /* 0x0006300001937983 */ /* 0x002ee80000300800 */
[----:B------:R1:W-:Y:S04]  /*39610*/  STL [R1+0x628], R12 ;  /* 0x0006280c01007387 */ /* 0x0003e80000100800 */
[----:B------:R-:W4:Y:S01]  /*39620*/  LDL.LU R150, [R1+0x638] ;  /* 0x0006380001967983 */ /* 0x000f220000300800 */
[----:B------:R-:W-:-:S05]  /*39630*/  IMAD.MOV.U32 R9, RZ, RZ, R149 ;  /* 0x000000ffff097224 */ /* 0x000fca00078e0095 */
[----:B------:R2:W-:Y:S01]  /*39640*/  LDGSTS.E [R7+-0x5c000], desc[UR4][R8.64], P2 ;  /* 0xa400000008077fae */ /* 0x0005e20009121844 */
[----:B------:R-:W1:Y:S01]  /*39650*/  S2R R151, SR_TID.X ;  /* 0x0000000000977919 */ /* 0x000e620000002100 */
[----:B--2---:R-:W-:Y:S02]  /*39660*/  IMAD.MOV.U32 R8, RZ, RZ, R10 ;  /* 0x000000ffff087224 */ /* 0x004fe400078e000a */
[----:B------:R-:W-:Y:S01]  /*39670*/  IMAD.MOV.U32 R9, RZ, RZ, R12 ;  /* 0x000000ffff097224 */ /* 0x000fe200078e000c */
[----:B------:R-:W-:Y:S01]  /*39680*/  IADD3 R11, P3, R11, R5, RZ ;  /* 0x000000050b0b7210 */ /* 0x000fe20007f7e0ff */
[----:B------:R-:W2:Y:S04]  /*39690*/  LDL.LU R10, [R1+0x644] ;  /* 0x00064400010a7983 */ /* 0x000ea80000300800 */
[----:B------:R1:W-:Y:S01]  /*396a0*/  LDGSTS.E [R7+-0x5bffc], desc[UR4][R8.64], P1 ;  /* 0xa400400008077fae */ /* 0x0003e20008921844 */
[----:B------:R-:W-:-:S02]  /*396b0*/  ISETP.GT.AND P1, PT, R3, 0x3e, PT ;  /* 0x0000003e0300780c */ /* 0x000fc40003f24270 */
[----:B------:R-:W-:Y:S01]  /*396c0*/  IADD3 R148, P4, R148, R5, RZ ;  /* 0x0000000594947210 */ /* 0x000fe20007f9e0ff */
[----:B-1----:R-:W2:Y:S01]  /*396d0*/  LDL.LU R12, [R1+0x664] ;  /* 0x00066400010c7983 */ /* 0x002ea20000300800 */
[----:B------:R-:W-:Y:S02]  /*396e0*/  SEL R8, RZ, 0x4, !P1 ;  /* 0x00000004ff087807 */ /* 0x000fe40004800000 */
[----:B------:R-:W-:Y:S02]  /*396f0*/  ISETP.GT.AND P1, PT, R3, 0x3f, PT ;  /* 0x0000003f0300780c */ /* 0x000fe40003f24270 */
[----:B------:R-:W-:-:S04]  /*39700*/  SEL R8, R8, RZ, !P0 ;  /* 0x000000ff08087207 */ /* 0x000fc80004000000 */
[----:B------:R-:W-:Y:S02]  /*39710*/  ISETP.NE.U32.AND P2, PT, R8, RZ, PT ;  /* 0x000000ff0800720c */ /* 0x000fe40003f45070 */
[----:B------:R-:W-:-:S04]  /*39720*/  SEL R8, RZ, 0x4, !P1 ;  /* 0x00000004ff087807 */ /* 0x000fc80004800000 */
[----:B------:R-:W-:-:S04]  /*39730*/  SEL R8, R8, RZ, !P0 ;  /* 0x000000ff08087207 */ /* 0x000fc80004000000 */
[----:B------:R-:W-:Y:S02]  /*39740*/  ISETP.NE.U32.AND P1, PT, R8, RZ, PT ;  /* 0x000000ff0800720c */ /* 0x000fe40003f25070 */
[----:B------:R-:W-:Y:S01]  /*39750*/  MOV R8, R11 ;  /* 0x0000000b00087202 */ /* 0x000fe20000000f00 */
[----:B------:R1:W-:Y:S02]  /*39760*/  STL [R1+0x634], R11 ;  /* 0x0006340b01007387 */ /* 0x0003e40000100800 */
[----:B-1----:R-:W-:Y:S01]  /*39770*/  LOP3.LUT R11, R151, 0x3f, RZ, 0xc0, !PT ;  /* 0x0000003f970b7812 */ /* 0x002fe200078ec0ff */
[----:B---3--:R-:W-:-:S04]  /*39780*/  IMAD.X R147, R147, 0x1, R4, P3 ;  /* 0x0000000193937824 */ /* 0x008fc800018e0604 */
[----:B------:R-:W-:Y:S01]  /*39790*/  IMAD.MOV.U32 R9, RZ, RZ, R147 ;  /* 0x000000ffff097224 */ /* 0x000fe200078e0093 */
[----:B------:R1:W-:Y:S01]  /*397a0*/  STL [R1+0x630], R147 ;  /* 0x0006309301007387 */ /* 0x0003e20000100800 */
[----:B----4-:R-:W-:-:S03]  /*397b0*/  IMAD.X R150, R150, 0x1, R4, P4 ;  /* 0x0000000196967824 */ /* 0x010fc600020e0604 */
[----:B------:R3:W-:Y:S04]  /*397c0*/  LDGSTS.E [R7+-0x5bff8], desc[UR4][R8.64], P2 ;  /* 0xa400800008077fae */ /* 0x0007e80009121844 */
[----:B------:R-:W-:Y:S04]  /*397d0*/  STL [R1+0x63c], R148 ;  /* 0x00063c9401007387 */ /* 0x000fe80000100800 */
[----:B-1----:R-:W4:Y:S01]  /*397e0*/  LDL.LU R147, [R1+0x640] ;  /* 0x0006400001937983 */ /* 0x002f220000300800 */
[----:B---3--:R-:W-:Y:S02]  /*397f0*/  IMAD.MOV.U32 R8, RZ, RZ, R148 ;  /* 0x000000ffff087224 */ /* 0x008fe400078e0094 */
[----:B------:R-:W-:Y:S01]  /*39800*/  IMAD.MOV.U32 R9, RZ, RZ, R150 ;  /* 0x000000ffff097224 */ /* 0x000fe200078e0096 */
[----:B------:R1:W-:Y:S04]  /*39810*/  STL [R1+0x638], R150 ;  /* 0x0006389601007387 */ /* 0x0003e80000100800 */
[----:B------:R-:W3:Y:S04]  /*39820*/  LDL.LU R149, [R1+0x660] ;  /* 0x0006600001957983 */ /* 0x000ee80000300800 */
[----:B------:R2:W-:Y:S01]  /*39830*/  LDGSTS.E [R7+-0x5bff4], desc[UR4][R8.64], P1 ;  /* 0xa400c00008077fae */ /* 0x0005e20008921844 */
[----:B------:R-:W-:-:S03]  /*39840*/  ISETP.GE.AND P1, PT, R11, R3, PT ;  /* 0x000000030b00720c */ /* 0x000fc60003f26270 */
[----:B------:R-:W0:Y:S04]  /*39850*/  LDGDEPBAR ;  /* 0x00000000000079af */ /* 0x000e280000000000 */
[----:B------:R-:W3:Y:S04]  /*39860*/  LDL R9, [R1+0xe48] ;  /* 0x000e480001097983 */ /* 0x000ee80000100800 */
[----:B-1----:R-:W3:Y:S04]  /*39870*/  LDL.LU R150, [R1+0x680] ;  /* 0x0006800001967983 */ /* 0x002ee80000300800 */
[----:B------:R-:W3:Y:S04]  /*39880*/  LDL.LU R11, [R1+0x684] ;  /* 0x00068400010b7983 */ /* 0x000ee80000300800 */
[----:B------:R-:W3:Y:S04]  /*39890*/  LDL.LU R151, [R1+0x6a0] ;  /* 0x0006a00001977983 */ /* 0x000ee80000300800 */
[----:B------:R-:W3:Y:S01]  /*398a0*/  LDL.LU R148, [R1+0x6a4] ;  /* 0x0006a40001947983 */ /* 0x000ee20000300800 */
[----:B------:R-:W-:-:S02]  /*398b0*/  SEL R3, RZ, 0x4, P1 ;  /* 0x00000004ff037807 */ /* 0x000fc40000800000 */
[-C--:B--2---:R-:W-:Y:S02]  /*398c0*/  IADD3 R10, P1, R10, R2.reuse, RZ ;  /* 0x000000020a0a7210 */ /* 0x084fe40007f3e0ff */
[----:B------:R-:W-:Y:S02]  /*398d0*/  SEL R3, R3, RZ, !P0 ;  /* 0x000000ff03037207 */ /* 0x000fe40004000000 */
[----:B------:R-:W-:Y:S02]  /*398e0*/  IADD3 R12, P2, R12, R2, RZ ;  /* 0x000000020c0c7210 */ /* 0x000fe40007f5e0ff */
[----:B------:R-:W-:Y:S02]  /*398f0*/  ISETP.NE.U32.AND P0, PT, R3, RZ, PT ;  /* 0x000000ff0300720c */ /* 0x000fe40003f05070 */
[----:B------:R-:W-:Y:S01]  /*39900*/  LEA R7, R6, UR7, 0x11 ;  /* 0x0000000706077c11 */ /* 0x000fe2000f8e88ff */
[----:B------:R1:W-:Y:S01]  /*39910*/  STL [R1+0x644], R10 ;  /* 0x0006440a01007387 */ /* 0x0003e20000100800 */
[----:B------:R-:W-:-:S03]  /*39920*/  IMAD.MOV.U32 R8, RZ, RZ, R10 ;  /* 0x000000ffff087224 */ /* 0x000fc600078e000a */
[----:B------:R-:W-:Y:S01]  /*39930*/  STL [R1+0x664], R12 ;  /* 0x0006640c01007387 */ /* 0x000fe20000100800 */
[----:B----4-:R-:W-:-:S05]  /*39940*/  IMAD.X R147, R147, 0x1, R0, P1 ;  /* 0x0000000193937824 */ /* 0x010fca00008e0600 */
[----:B------:R2:W-:Y:S01]  /*39950*/  STL [R1+0x640], R147 ;  /* 0x0006409301007387 */ /* 0x0005e20000100800 */
[----:B---3--:R-:W-:-:S05]  /*39960*/  IMAD.X R149, R149, 0x1, R0, P2 ;  /* 0x0000000195957824 */ /* 0x008fca00010e0600 */
[----:B------:R3:W-:Y:S04]  /*39970*/  STL [R1+0x660], R149 ;  /* 0x0006609501007387 */ /* 0x0007e80000100800 */
[----:B-1----:R-:W4:Y:S01]  /*39980*/  LDL.LU R10, [R1+0x6c4] ;  /* 0x0006c400010a7983 */ /* 0x002f220000300800 */
[----:B------:R-:W-:Y:S02]  /*39990*/  IMAD.IADD R3, R9, 0x1, R7 ;  /* 0x0000000109037824 */ /* 0x000fe400078e0207 */
[----:B------:R-:W-:Y:S02]  /*399a0*/  IMAD.MOV.U32 R9, RZ, RZ, R147 ;  /* 0x000000ffff097224 */ /* 0x000fe400078e0093 */
[----:B--2---:R-:W2:Y:S01]  /*399b0*/  LDL.LU R147, [R1+0x6e4] ;  /* 0x0006e40001937983 */ /* 0x004ea20000300800 */
[----:B------:R-:W-:-:S03]  /*399c0*/  IADD3 R11, P1, R11, R2, RZ ;  /* 0x000000020b0b7210 */ /* 0x000fc60007f3e0ff */
[----:B------:R1:W-:Y:S02]  /*399d0*/  LDGSTS.E [R3], desc[UR4][R8.64], P0 ;  /* 0x0000000008037fae */ /* 0x0003e40008121844 */
[--C-:B------:R-:W-:Y:S01]  /*399e0*/  IMAD.X R150, R150, 0x1, R0.reuse, P1 ;  /* 0x0000000196967824 */ /* 0x100fe200008e0600 */
[----:B------:R-:W-:Y:S02]  /*399f0*/  IADD3 R148, P2, R148, R2, RZ ;  /* 0x0000000294947210 */ /* 0x000fe40007f5e0ff */
[----:B-1----:R-:W-:Y:S01]  /*39a00*/  MOV R8, R12 ;  /* 0x0000000c00087202 */ /* 0x002fe20000000f00 */
[----:B------:R-:W-:Y:S01]  /*39a10*/  IMAD.MOV.U32 R9, RZ, RZ, R149 ;  /* 0x000000ffff097224 */ /* 0x000fe200078e0095 */
[----:B------:R-:W2:Y:S01]  /*39a20*/  LDL.LU R12, [R1+0x6c0] ;  /* 0x0006c000010c7983 */ /* 0x000ea20000300800 */
[----:B------:R-:W-:-:S03]  /*39a30*/  IMAD.X R151, R151, 0x1, R0, P2 ;  /* 0x0000000197977824 */ /* 0x000fc600010e0600 */
[----:B---3--:R-:W3:Y:S04]  /*39a40*/  LDL.LU R149, [R1+0x6e0] ;  /* 0x0006e00001957983 */ /* 0x008ee80000300800 */
[----:B------:R1:W-:Y:S04]  /*39a50*/  LDGSTS.E [R3+0x400], desc[UR4][R8.64], P0 ;  /* 0x0040000008037fae */ /* 0x0003e80008121844 */
[----:B------:R1:W-:Y:S04]  /*39a60*/  STL [R1+0x684], R11 ;  /* 0x0006840b01007387 */ /* 0x0003e80000100800 */
[----:B------:R1:W-:Y:S02]  /*39a70*/  STL [R1+0x680], R150 ;  /* 0x0006809601007387 */ /* 0x0003e40000100800 */
[----:B-1----:R-:W-:-:S02]  /*39a80*/  IMAD.MOV.U32 R8, RZ, RZ, R11 ;  /* 0x000000ffff087224 */ /* 0x002fc400078e000b */
[----:B------:R1:W-:Y:S01]  /*39a90*/  STL [R1+0x6a4], R148 ;  /* 0x0006a49401007387 */ /* 0x0003e20000100800 */
[----:B------:R-:W-:-:S03]  /*39aa0*/  IMAD.MOV.U32 R9, RZ, RZ, R150 ;  /* 0x000000ffff097224 */ /* 0x000fc600078e0096 */
[----:B------:R-:W3:Y:S04]  /*39ab0*/  LDL.LU R11, [R1+0x704] ;  /* 0x00070400010b7983 */ /* 0x000ee80000300800 */
[----:B------:R1:W-:Y:S04]  /*39ac0*/  STL [R1+0x6a0], R151 ;  /* 0x0006a09701007387 */ /* 0x0003e80000100800 */
[----:B------:R1:W-:Y:S04]  /*39ad0*/  LDGSTS.E [R3+0x800], desc[UR4][R8.64], P0 ;  /* 0x0080000008037fae */ /* 0x0003e80008121844 */
[----:B------:R-:W3:Y:S01]  /*39ae0*/  LDL.LU R150, [R1+0x724] ;  /* 0x0007240001967983 */ /* 0x000ee20000300800 */
[----:B-1----:R-:W-:-:S03]  /*39af0*/  IMAD.MOV.U32 R8, RZ, RZ, R148 ;  /* 0x000000ffff087224 */ /* 0x002fc600078e0094 */
[----:B------:R-:W3:Y:S01]  /*39b00*/  LDL.LU R148, [R1+0x700] ;  /* 0x0007000001947983 */ /* 0x000ee20000300800 */
[----:B------:R-:W-:-:S03]  /*39b10*/  IMAD.MOV.U32 R9, RZ, RZ, R151 ;  /* 0x000000ffff097224 */ /* 0x000fc600078e0097 */
[----:B------:R-:W3:Y:S04]  /*39b20*/  LDL.LU R151, [R1+0x720] ;  /* 0x0007200001977983 */ /* 0x000ee80000300800 */
[----:B------:R1:W-:Y:S01]  /*39b30*/  LDGSTS.E [R3+0xc00], desc[UR4][R8.64], P0 ;  /* 0x00c0000008037fae */ /* 0x0003e20008121844 */
[----:B----4-:R-:W-:-:S05]  /*39b40*/  IADD3 R10, P1, R10, R2, RZ ;  /* 0x000000020a0a7210 */ /* 0x010fca0007f3e0ff */
[----:B------:R4:W-:Y:S01]  /*39b50*/  STL [R1+0x6c4], R10 ;  /* 0x0006c40a01007387 */ /* 0x0009e20000100800 */
[----:B-1----:R-:W-:Y:S01]  /*39b60*/  IMAD.MOV.U32 R8, RZ, RZ, R10 ;  /* 0x000000ffff087224 */ /* 0x002fe200078e000a */
[----:B--2---:R-:W-:Y:S01]  /*39b70*/  IADD3 R147, P2, R147, R2, RZ ;  /* 0x0000000293937210 */ /* 0x004fe20007f5e0ff */
[----:B------:R-:W-:-:S03]  /*39b80*/  IMAD.X R12, R12, 0x1, R0, P1 ;  /* 0x000000010c0c7824 */ /* 0x000fc600008e0600 */
[----:B---3--:R-:W-:Y:S02]  /*39b90*/  IADD3.X R149, R149, R0, RZ, P2, !PT ;  /* 0x0000000095957210 */ /* 0x008fe400017fe4ff */
[----:B------:R1:W-:Y:S01]  /*39ba0*/  STL [R1+0x6c0], R12 ;  /* 0x0006c00c01007387 */ /* 0x0003e20000100800 */
[----:B------:R-:W-:-:S03]  /*39bb0*/  IMAD.MOV.U32 R9, RZ, RZ, R12 ;  /* 0x000000ffff097224 */ /* 0x000fc600078e000c */
[----:B------:R2:W-:Y:S04]  /*39bc0*/  STL [R1+0x6e4], R147 ;  /* 0x0006e49301007387 */ /* 0x0005e80000100800 */
[----:B----4-:R-:W3:Y:S04]  /*39bd0*/  LDL.LU R10, [R1+0x744] ;  /* 0x00074400010a7983 */ /* 0x010ee80000300800 */
[----:B------:R4:W-:Y:S04]  /*39be0*/  STL [R1+0x6e0], R149 ;  /* 0x0006e09501007387 */ /* 0x0009e80000100800 */
[----:B------:R2:W-:Y:S01]  /*39bf0*/  LDGSTS.E [R3+0x1000], desc[UR4][R8.64], P0 ;  /* 0x0100000008037fae */ /* 0x0005e20008121844 */
[----:B------:R-:W-:-:S03]  /*39c00*/  IADD3 R11, P1, R11, R2, RZ ;  /* 0x000000020b0b7210 */ /* 0x000fc60007f3e0ff */
[----:B-1----:R-:W3:Y:S01]  /*39c10*/  LDL.LU R12, [R1+0x764] ;  /* 0x00076400010c7983 */ /* 0x002ee20000300800 */
[----:B--2---:R-:W-:Y:S02]  /*39c20*/  IMAD.MOV.U32 R8, RZ, RZ, R147 ;  /* 0x000000ffff087224 */ /* 0x004fe400078e0093 */
[----:B------:R-:W-:Y:S01]  /*39c30*/  IMAD.MOV.U32 R9, RZ, RZ, R149 ;  /* 0x000000ffff097224 */ /* 0x000fe200078e0095 */
[----:B------:R-:W2:Y:S01]  /*39c40*/  LDL.LU R147, [R1+0x740] ;  /* 0x0007400001937983 */ /* 0x000ea20000300800 */
[----:B------:R-:W-:-:S03]  /*39c50*/  IADD3 R150, P2, R150, R2, RZ ;  /* 0x0000000296967210 */ /* 0x000fc60007f5e0ff */
[----:B----4-:R-:W4:Y:S04]  /*39c60*/  LDL.LU R149, [R1+0x760] ;  /* 0x0007600001957983 */ /* 0x010f280000300800 */
[----:B------:R1:W-:Y:S01]  /*39c70*/  LDGSTS.E [R3+0x1400], desc[UR4][R8.64], P0 ;  /* 0x0140000008037fae */ /* 0x0003e20008121844 */
[----:B------:R-:W-:-:S03]  /*39c80*/  IMAD.X R148, R148, 0x1, R0, P1 ;  /* 0x0000000194947824 */ /* 0x000fc600008e0600 */
[----:B------:R1:W-:Y:S01]  /*39c90*/  STL [R1+0x704], R11 ;  /* 0x0007040b01007387 */ /* 0x0003e20000100800 */
[----:B------:R-:W-:-:S03]  /*39ca0*/  IMAD.X R151, R151, 0x1, R0, P2 ;  /* 0x0000000197977824 */ /* 0x000fc600010e0600 */
[----:B------:R1:W-:Y:S02]  /*39cb0*/  STL [R1+0x700], R148 ;  /* 0x0007009401007387 */ /* 0x0003e40000100800 */
[----:B-1----:R-:W-:Y:S02]  /*39cc0*/  IMAD.MOV.U32 R8, RZ, RZ, R11 ;  /* 0x000000ffff087224 */ /* 0x002fe400078e000b */
[----:B------:R1:W-:Y:S01]  /*39cd0*/  STL [R1+0x724], R150 ;  /* 0x0007249601007387 */ /* 0x0003e20000100800 */
[----:B------:R-:W-:-:S03]  /*39ce0*/  IMAD.MOV.U32 R9, RZ, RZ, R148 ;  /* 0x000000ffff097224 */ /* 0x000fc600078e0094 */
[----:B------:R-:W4:Y:S04]  /*39cf0*/  LDL.LU R11, [R1+0x784] ;  /* 0x00078400010b7983 */ /* 0x000f280000300800 */
[----:B------:R1:W-:Y:S04]  /*39d00*/  STL [R1+0x720], R151 ;  /* 0x0007209701007387 */ /* 0x0003e80000100800 */
[----:B------:R1:W-:Y:S04]  /*39d10*/  LDGSTS.E [R3+0x1800], desc[UR4][R8.64], P0 ;  /* 0x0180000008037fae */ /* 0x0003e80008121844 */
[----:B------:R-:W4:Y:S01]  /*39d20*/  LDL.LU R148, [R1+0x7a4] ;  /* 0x0007a40001947983 */ /* 0x000f220000300800 */
[----:B-1----:R-:W-:-:S03]  /*39d30*/  MOV R8, R150 ;  /* 0x0000009600087202 */ /* 0x002fc60000000f00 */
[----:B------:R-:W4:Y:S01]  /*39d40*/  LDL.LU R150, [R1+0x780] ;  /* 0x0007800001967983 */ /* 0x000f220000300800 */
[----:B------:R-:W-:-:S03]  /*39d50*/  IMAD.MOV.U32 R9, RZ, RZ, R151 ;  /* 0x000000ffff097224 */ /* 0x000fc600078e0097 */
[----:B------:R-:W4:Y:S04]  /*39d60*/  LDL.LU R151, [R1+0x7a0] ;  /* 0x0007a00001977983 */ /* 0x000f280000300800 */
[----:B------:R1:W-:Y:S01]  /*39d70*/  LDGSTS.E [R3+0x1c00], desc[UR4][R8.64], P0 ;  /* 0x01c0000008037fae */ /* 0x0003e20008121844 */
[----:B---3--:R-:W-:-:S05]  /*39d80*/  IADD3 R10, P1, R10, R2, RZ ;  /* 0x000000020a0a7210 */ /* 0x008fca0007f3e0ff */
[----:B------:R3:W-:Y:S01]  /*39d90*/  STL [R1+0x744], R10 ;  /* 0x0007440a01007387 */ /* 0x0007e20000100800 */
[----:B-1----:R-:W-:Y:S01]  /*39da0*/  IMAD.MOV.U32 R8, RZ, RZ, R10 ;  /* 0x000000ffff087224 */ /* 0x002fe200078e000a */
[----:B------:R-:W-:Y:S01]  /*39db0*/  IADD3 R12, P2, R12, R2, RZ ;  /* 0x000000020c0c7210 */ /* 0x000fe20007f5e0ff */
[----:B--2---:R-:W-:-:S04]  /*39dc0*/  IMAD.X R147, R147, 0x1, R0, P1 ;  /* 0x0000000193937824 */ /* 0x004fc800008e0600 */
[----:B----4-:R-:W-:Y:S01]  /*39dd0*/  IMAD.X R149, R149, 0x1, R0, P2 ;  /* 0x0000000195957824 */ /* 0x010fe200010e0600 */
[----:B------:R1:W-:Y:S01]  /*39de0*/  STL [R1+0x740], R147 ;  /* 0x0007409301007387 */ /* 0x0003e20000100800 */
[----:B------:R-:W-:-:S03]  /*39df0*/  IMAD.MOV.U32 R9, RZ, RZ, R147 ;  /* 0x000000ffff097224 */ /* 0x000fc600078e0093 */
[----:B------:R2:W-:Y:S04]  /*39e00*/  STL [R1+0x764], R12 ;  /* 0x0007640c01007387 */ /* 0x0005e80000100800 */
[----:B---3--:R-:W3:Y:S04]  /*39e10*/  LDL.LU R10, [R1+0x7c4] ;  /* 0x0007c400010a7983 */ /* 0x008ee80000300800 */
        /* <DEDUP_REMOVED lines=12> */
[----:B------:R-:W-:-:S03]  /*39ee0*/  IADD3.X R151, R151, R0, RZ, P2, !PT ;  /* 0x0000000097977210 */ /* 0x000fc600017fe4ff */
        /* <DEDUP_REMOVED lines=8> */
[----:B-1----:R-:W-:-:S03]  /*39f70*/  IMAD.MOV.U32 R8, RZ, RZ, R148 ;  /* 0x000000ffff087224 */ /* 0x002fc600078e0094 */
        /* <DEDUP_REMOVED lines=18> */
[----:B--2---:R-:W-:Y:S01]  /*3a0a0*/  MOV R8, R147 ;  /* 0x0000009300087202 */ /* 0x004fe20000000f00 */
[----:B------:R-:W-:Y:S02]  /*3a0b0*/  IMAD.MOV.U32 R9, RZ, RZ, R149 ;  /* 0x000000ffff097224 */ /* 0x000fe400078e0095 */
        /* <DEDUP_REMOVED lines=24> */
[----:B--2---:R-:W-:-:S03]  /*3a240*/  IMAD.X R147, R147, 0x1, R0, P1 ;  /* 0x0000000193937824 */ /* 0x004fc600008e0600 */
[----:B----4-:R-:W-:Y:S02]  /*3a250*/  IADD3.X R149, R149, R0, RZ, P2, !PT ;  /* 0x0000000095957210 */ /* 0x010fe400017fe4ff */
        /* <DEDUP_REMOVED lines=375> */
[----:B------:R-:W-:Y:S01]  /*3b9d0*/  STL [R1+0xd84], R11 ;  /* 0x000d840b01007387 */ /* 0x000fe20000100800 */
[----:B------:R-:W-:-:S03]  /*3b9e0*/  IADD3.X R151, R151, R0, RZ, P2, !PT ;  /* 0x0000000097977210 */ /* 0x000fc600017fe4ff */
[----:B------:R1:W-:Y:S02]  /*3b9f0*/  STL [R1+0xd80], R150 ;  /* 0x000d809601007387 */ /* 0x0003e40000100800 */
[----:B-1----:R-:W-:Y:S02]  /*3ba00*/  IMAD.MOV.U32 R8, RZ, RZ, R11 ;  /* 0x000000ffff087224 */ /* 0x002fe400078e000b */
[----:B------:R-:W-:Y:S01]  /*3ba10*/  STL [R1+0xda4], R148 ;  /* 0x000da49401007387 */ /* 0x000fe20000100800 */
        /* <DEDUP_REMOVED lines=11> */
[----:B-1----:R-:W-:Y:S01]  /*3bad0*/  IMAD.MOV.U32 R8, RZ, RZ, R10 ;  /* 0x000000ffff087224 */ /* 0x002fe200078e000a */
[----:B------:R-:W-:Y:S01]  /*3bae0*/  IADD3 R147, P2, R147, R2, RZ ;  /* 0x0000000293937210 */ /* 0x000fe20007f5e0ff */
[----:B--2---:R-:W-:-:S04]  /*3baf0*/  IMAD.X R12, R12, 0x1, R0, P1 ;  /* 0x000000010c0c7824 */ /* 0x004fc800008e0600 */
[----:B------:R-:W-:Y:S02]  /*3bb00*/  IMAD.MOV.U32 R9, RZ, RZ, R12 ;  /* 0x000000ffff097224 */ /* 0x000fe400078e000c */
[----:B----4-:R-:W-:-:S03]  /*3bb10*/  IMAD.X R149, R149, 0x1, R0, P2 ;  /* 0x0000000195957824 */ /* 0x010fc600010e0600 */
[----:B------:R1:W-:Y:S04]  /*3bb20*/  LDGSTS.E [R3+0x17000], desc[UR4][R8.64], P0 ;  /* 0x1700000008037fae */ /* 0x0003e80008121844 */
[----:B------:R2:W-:Y:S04]  /*3bb30*/  STL [R1+0xdc4], R10 ;  /* 0x000dc40a01007387 */ /* 0x0005e80000100800 */
[----:B------:R3:W-:Y:S01]  /*3bb40*/  STL [R1+0xdc0], R12 ;  /* 0x000dc00c01007387 */ /* 0x0007e20000100800 */
[----:B-1----:R-:W-:Y:S01]  /*3bb50*/  MOV R8, R147 ;  /* 0x0000009300087202 */ /* 0x002fe20000000f00 */
[----:B------:R-:W-:Y:S01]  /*3bb60*/  IMAD.MOV.U32 R9, RZ, RZ, R149 ;  /* 0x000000ffff097224 */ /* 0x000fe200078e0095 */
[-C--:B------:R-:W-:Y:S01]  /*3bb70*/  IADD3 R150, P1, R150, R2.reuse, RZ ;  /* 0x0000000296967210 */ /* 0x080fe20007f3e0ff */
[----:B------:R1:W-:Y:S04]  /*3bb80*/  STL [R1+0xde4], R147 ;  /* 0x000de49301007387 */ /* 0x0003e80000100800 */
[----:B--2---:R-:W2:Y:S04]  /*3bb90*/  LDL.LU R10, [R1+0x64c] ;  /* 0x00064c00010a7983 */ /* 0x004ea80000300800 */
[----:B------:R4:W-:Y:S01]  /*3bba0*/  LDGSTS.E [R3+0x17400], desc[UR4][R8.64], P0 ;  /* 0x1740000008037fae */ /* 0x0009e20008121844 */
[----:B------:R-:W-:-:S03]  /*3bbb0*/  IADD3 R11, P2, R11, R2, RZ ;  /* 0x000000020b0b7210 */ /* 0x000fc60007f5e0ff */
[----:B------:R4:W-:Y:S04]  /*3bbc0*/  STL [R1+0xde0], R149 ;  /* 0x000de09501007387 */ /* 0x0009e80000100800 */
[----:B---3--:R-:W3:Y:S01]  /*3bbd0*/  LDL.LU R12, [R1+0x66c] ;  /* 0x00066c00010c7983 */ /* 0x008ee20000300800 */
[----:B------:R-:W-:-:S03]  /*3bbe0*/  IMAD.X R151, R151, 0x1, R0, P1 ;  /* 0x0000000197977824 */ /* 0x000fc600008e0600 */
[----:B-1----:R-:W3:Y:S01]  /*3bbf0*/  LDL.LU R147, [R1+0x648] ;  /* 0x0006480001937983 */ /* 0x002ee20000300800 */
[----:B----4-:R-:W-:Y:S02]  /*3bc00*/  IMAD.MOV.U32 R8, RZ, RZ, R150 ;  /* 0x000000ffff087224 */ /* 0x010fe400078e0096 */
[----:B------:R-:W-:Y:S01]  /*3bc10*/  IMAD.MOV.U32 R9, RZ, RZ, R151 ;  /* 0x000000ffff097224 */ /* 0x000fe200078e0097 */
[----:B------:R-:W4:Y:S01]  /*3bc20*/  LDL.LU R149, [R1+0x668] ;  /* 0x0006680001957983 */ /* 0x000f220000300800 */
[----:B------:R-:W-:-:S03]  /*3bc30*/  IMAD.X R148, R148, 0x1, R0, P2 ;  /* 0x0000000194947824 */ /* 0x000fc600010e0600 */
[----:B------:R1:W-:Y:S04]  /*3bc40*/  STL [R1+0xe04], R150 ;  /* 0x000e049601007387 */ /* 0x0003e80000100800 */
[----:B------:R-:W-:Y:S04]  /*3bc50*/  STL [R1+0xe00], R151 ;  /* 0x000e009701007387 */ /* 0x000fe80000100800 */
[----:B------:R1:W-:Y:S04]  /*3bc60*/  LDGSTS.E [R3+0x17800], desc[UR4][R8.64], P0 ;  /* 0x1780000008037fae */ /* 0x0003e80008121844 */
[----:B------:R1:W-:Y:S04]  /*3bc70*/  STL [R1+0xe24], R11 ;  /* 0x000e240b01007387 */ /* 0x0003e80000100800 */
[----:B------:R1:W-:Y:S02]  /*3bc80*/  STL [R1+0xe20], R148 ;  /* 0x000e209401007387 */ /* 0x0003e40000100800 */
[----:B-1----:R-:W-:-:S02]  /*3bc90*/  IMAD.MOV.U32 R8, RZ, RZ, R11 ;  /* 0x000000ffff087224 */ /* 0x002fc400078e000b */
[----:B------:R-:W4:Y:S01]  /*3bca0*/  LDL.LU R150, [R1+0x688] ;  /* 0x0006880001967983 */ /* 0x000f220000300800 */
[----:B------:R-:W-:-:S03]  /*3bcb0*/  IMAD.MOV.U32 R9, RZ, RZ, R148 ;  /* 0x000000ffff097224 */ /* 0x000fc600078e0094 */
[----:B------:R-:W4:Y:S04]  /*3bcc0*/  LDL.LU R11, [R1+0x68c] ;  /* 0x00068c00010b7983 */ /* 0x000f280000300800 */
[----:B------:R-:W4:Y:S04]  /*3bcd0*/  LDL.LU R151, [R1+0x6a8] ;  /* 0x0006a80001977983 */ /* 0x000f280000300800 */
[----:B------:R-:W4:Y:S04]  /*3bce0*/  LDL.LU R148, [R1+0x6ac] ;  /* 0x0006ac0001947983 */ /* 0x000f280000300800 */
[----:B------:R1:W-:Y:S04]  /*3bcf0*/  LDGSTS.E [R3+0x17c00], desc[UR4][R8.64], P0 ;  /* 0x17c0000008037fae */ /* 0x0003e80008121844 */
[----:B------:R-:W4:Y:S01]  /*3bd00*/  LDL R9, [R1+0xfdc] ;  /* 0x000fdc0001097983 */ /* 0x000f220000100800 */
[----:B--2---:R-:W-:-:S05]  /*3bd10*/  IADD3 R10, P1, R10, R2, RZ ;  /* 0x000000020a0a7210 */ /* 0x004fca0007f3e0ff */
[----:B------:R2:W-:Y:S01]  /*3bd20*/  STL [R1+0x64c], R10 ;  /* 0x00064c0a01007387 */ /* 0x0005e20000100800 */
[----:B---3--:R-:W-:Y:S01]  /*3bd30*/  IADD3 R12, P2, R12, R2, RZ ;  /* 0x000000020c0c7210 */ /* 0x008fe20007f5e0ff */
[----:B------:R-:W-:-:S03]  /*3bd40*/  IMAD.X R147, R147, 0x1, R0, P1 ;  /* 0x0000000193937824 */ /* 0x000fc600008e0600 */
[----:B----4-:R-:W-:Y:S02]  /*3bd50*/  IADD3.X R149, R149, R0, RZ, P2, !PT ;  /* 0x0000000095957210 */ /* 0x010fe400017fe4ff */
[----:B------:R3:W-:Y:S01]  /*3bd60*/  STL [R1+0x648], R147 ;  /* 0x0006489301007387 */ /* 0x0007e20000100800 */
[----:B-1----:R-:W-:-:S03]  /*3bd70*/  IMAD.MOV.U32 R8, RZ, RZ, R10 ;  /* 0x000000ffff087224 */ /* 0x002fc600078e000a */
[----:B------:R1:W-:Y:S04]  /*3bd80*/  STL [R1+0x66c], R12 ;  /* 0x00066c0c01007387 */ /* 0x0003e80000100800 */
[----:B------:R4:W-:Y:S04]  /*3bd90*/  STL [R1+0x668], R149 ;  /* 0x0006689501007387 */ /* 0x0009e80000100800 */
[----:B--2---:R-:W2:Y:S01]  /*3bda0*/  LDL.LU R10, [R1+0x6cc] ;  /* 0x0006cc00010a7983 */ /* 0x004ea20000300800 */
[----:B------:R-:W-:-:S05]  /*3bdb0*/  IADD3 R11, P1, R11, R2, RZ ;  /* 0x000000020b0b7210 */ /* 0x000fca0007f3e0ff */
[--C-:B------:R-:W-:Y:S01]  /*3bdc0*/  IMAD.X R150, R150, 0x1, R0.reuse, P1 ;  /* 0x0000000196967824 */ /* 0x100fe200008e0600 */
[----:B------:R-:W-:Y:S01]  /*3bdd0*/  IADD3 R148, P2, R148, R2, RZ ;  /* 0x0000000294947210 */ /* 0x000fe20007f5e0ff */
[----:B------:R-:W-:Y:S02]  /*3bde0*/  IMAD.IADD R3, R9, 0x1, R7 ;  /* 0x0000000109037824 */ /* 0x000fe400078e0207 */
[----:B------:R-:W-:Y:S02]  /*3bdf0*/  IMAD.MOV.U32 R9, RZ, RZ, R147 ;  /* 0x000000ffff097224 */ /* 0x000fe400078e0093 */
[----:B---3--:R-:W3:Y:S04]  /*3be00*/  LDL.LU R147, [R1+0x6ec] ;  /* 0x0006ec0001937983 */ /* 0x008ee80000300800 */
[----:B------:R1:W-:Y:S01]  /*3be10*/  LDGSTS.E [R3+0x100], desc[UR4][R8.64], P0 ;  /* 0x0010000008037fae */ /* 0x0003e20008121844 */
[----:B------:R-:W-:-:S02]  /*3be20*/  IMAD.X R151, R151, 0x1, R0, P2 ;  /* 0x0000000197977824 */ /* 0x000fc400010e0600 */
[----:B-1----:R-:W-:Y:S02]  /*3be30*/  IMAD.MOV.U32 R8, RZ, RZ, R12 ;  /* 0x000000ffff087224 */ /* 0x002fe400078e000c */
[----:B------:R-:W-:Y:S01]  /*3be40*/  IMAD.MOV.U32 R9, RZ, RZ, R149 ;  /* 0x000000ffff097224 */ /* 0x000fe200078e0095 */
[----:B------:R-:W3:Y:S04]  /*3be50*/  LDL.LU R12, [R1+0x6c8] ;  /* 0x0006c800010c7983 */ /* 0x000ee80000300800 */
[----:B----4-:R-:W4:Y:S04]  /*3be60*/  LDL.LU R149, [R1+0x6e8] ;  /* 0x0006e80001957983 */ /* 0x010f280000300800 */
[----:B------:R1:W-:Y:S04]  /*3be70*/  LDGSTS.E [R3+0x500], desc[UR4][R8.64], P0 ;  /* 0x0050000008037fae */ /* 0x0003e80008121844 */
[----:B------:R1:W-:Y:S04]  /*3be80*/  STL [R1+0x68c], R11 ;  /* 0x00068c0b01007387 */ /* 0x0003e80000100800 */
[----:B------:R1:W-:Y:S02]  /*3be90*/  STL [R1+0x688], R150 ;  /* 0x0006889601007387 */ /* 0x0003e40000100800 */
[----:B-1----:R-:W-:Y:S01]  /*3bea0*/  IMAD.MOV.U32 R8, RZ, RZ, R11 ;  /* 0x000000ffff087224 */ /* 0x002fe200078e000b */
[----:B------:R-:W-:Y:S01]  /*3beb0*/  MOV R9, R150 ;  /* 0x0000009600097202 */ /* 0x000fe20000000f00 */
[----:B------:R1:W-:Y:S04]  /*3bec0*/  STL [R1+0x6ac], R148 ;  /* 0x0006ac9401007387 */ /* 0x0003e80000100800 */
        /* <DEDUP_REMOVED lines=9> */
[----:B--2---:R-:W-:-:S05]  /*3bf60*/  IADD3 R10, P1, R10, R2, RZ ;  /* 0x000000020a0a7210 */ /* 0x004fca0007f3e0ff */
[----:B------:R2:W-:Y:S01]  /*3bf70*/  STL [R1+0x6cc], R10 ;  /* 0x0006cc0a01007387 */ /* 0x0005e20000100800 */
[----:B-1----:R-:W-:Y:S01]  /*3bf80*/  IMAD.MOV.U32 R8, RZ, RZ, R10 ;  /* 0x000000ffff087224 */ /* 0x002fe200078e000a */
[----:B---3--:R-:W-:Y:S01]  /*3bf90*/  IADD3 R147, P2, R147, R2, RZ ;  /* 0x0000000293937210 */ /* 0x008fe20007f5e0ff */
[----:B------:R-:W-:-:S04]  /*3bfa0*/  IMAD.X R12, R12, 0x1, R0, P1 ;  /* 0x000000010c0c7824 */ /* 0x000fc800008e0600 */
[----:B----4-:R-:W-:Y:S01]  /*3bfb0*/  IMAD.X R149, R149, 0x1, R0, P2 ;  /* 0x0000000195957824 */ /* 0x010fe200010e0600 */
[----:B------:R1:W-:Y:S01]  /*3bfc0*/  STL [R1+0x6c8], R12 ;  /* 0x0006c80c01007387 */ /* 0x0003e20000100800 */
[----:B------:R-:W-:-:S03]  /*3bfd0*/  IMAD.MOV.U32 R9, RZ, RZ, R12 ;  /* 0x000000ffff097224 */ /* 0x000fc600078e000c */
[----:B------:R3:W-:Y:S04]  /*3bfe0*/  STL [R1+0x6ec], R147 ;  /* 0x0006ec9301007387 */ /* 0x0007e80000100800 */
[----:B--2---:R-:W2:Y:S04]  /*3bff0*/  LDL.LU R10, [R1+0x74c] ;  /* 0x00074c00010a7983 */ /* 0x004ea80000300800 */
[----:B------:R4:W-:Y:S04]  /*3c000*/  STL [R1+0x6e8], R149 ;  /* 0x0006e89501007387 */ /* 0x0009e80000100800 */
[----:B------:R3:W-:Y:S04]  /*3c010*/  LDGSTS.E [R3+0x1100], desc[UR4][R8.64], P0 ;  /* 0x0110000008037fae */ /* 0x0007e80008121844 */
[----:B-1----:R-:W2:Y:S01]  /*3c020*/  LDL.LU R12, [R1+0x76c] ;  /* 0x00076c00010c7983 */ /* 0x002ea20000300800 */
[----:B------:R-:W-:Y:S01]  /*3c030*/  IADD3 R11, P1, R11, R2, RZ ;  /* 0x000000020b0b7210 */ /* 0x000fe20007f3e0ff */
[----:B---3--:R-:W-:-:S02]  /*3c040*/  IMAD.MOV.U32 R8, RZ, RZ, R147 ;  /* 0x000000ffff087224 */ /* 0x008fc400078e0093 */
[----:B------:R-:W-:Y:S01]  /*3c050*/  IMAD.MOV.U32 R9, RZ, RZ, R149 ;  /* 0x000000ffff097224 */ /* 0x000fe200078e0095 */
[----:B------:R-:W3:Y:S01]  /*3c060*/  LDL.LU R147, [R1+0x748] ;  /* 0x0007480001937983 */ /* 0x000ee20000300800 */
[----:B------:R-:W-:-:S03]  /*3c070*/  IADD3 R150, P2, R150, R2, RZ ;  /* 0x0000000296967210 */ /* 0x000fc60007f5e0ff */
[----:B----4-:R-:W4:Y:S04]  /*3c080*/  LDL.LU R149, [R1+0x768] ;  /* 0x0007680001957983 */ /* 0x010f280000300800 */
[----:B------:R1:W-:Y:S01]  /*3c090*/  LDGSTS.E [R3+0x1500], desc[UR4][R8.64], P0 ;  /* 0x0150000008037fae */ /* 0x0003e20008121844 */
[----:B------:R-:W-:-:S03]  /*3c0a0*/  IADD3.X R148, R148, R0, RZ, P1, !PT ;  /* 0x0000000094947210 */ /* 0x000fc60000ffe4ff */
        /* <DEDUP_REMOVED lines=18> */
[----:B------:R-:W-:Y:S01]  /*3c1d0*/  IADD3 R12, P2, R12, R2, RZ ;  /* 0x000000020c0c7210 */ /* 0x000fe20007f5e0ff */
[----:B---3--:R-:W-:-:S04]  /*3c1e0*/  IMAD.X R147, R147, 0x1, R0, P1 ;  /* 0x0000000193937824 */ /* 0x008fc800008e0600 */
[----:B----4-:R-:W-:Y:S01]  /*3c1f0*/  IMAD.X R149, R149, 0x1, R0, P2 ;  /* 0x0000000195957824 */ /* 0x010fe200010e0600 */
[----:B------:R-:W-:Y:S01]  /*3c200*/  MOV R9, R147 ;  /* 0x0000009300097202 */ /* 0x000fe20000000f00 */
[----:B------:R1:W-:Y:S04]  /*3c210*/  STL [R1+0x748], R147 ;  /* 0x0007489301007387 */ /* 0x0003e80000100800 */
[----:B------:R3:W-:Y:S04]  /*3c220*/  STL [R1+0x76c], R12 ;  /* 0x00076c0c01007387 */ /* 0x0007e80000100800 */
[----:B--2---:R-:W2:Y:S04]  /*3c230*/  LDL.LU R10, [R1+0x7cc] ;  /* 0x0007cc00010a7983 */ /* 0x004ea80000300800 */
[----:B------:R4:W-:Y:S04]  /*3c240*/  STL [R1+0x768], R149 ;  /* 0x0007689501007387 */ /* 0x0009e80000100800 */
[----:B------:R3:W-:Y:S01]  /*3c250*/  LDGSTS.E [R3+0x2100], desc[UR4][R8.64], P0 ;  /* 0x0210000008037fae */ /* 0x0007e20008121844 */
[----:B------:R-:W-:-:S03]  /*3c260*/  IADD3 R11, P1, R11, R2, RZ ;  /* 0x000000020b0b7210 */ /* 0x000fc60007f3e0ff */
[----:B-1----:R-:W2:Y:S01]  /*3c270*/  LDL.LU R147, [R1+0x7ec] ;  /* 0x0007ec0001937983 */ /* 0x002ea20000300800 */
[----:B---3--:R-:W-:Y:S02]  /*3c280*/  IMAD.MOV.U32 R8, RZ, RZ, R12 ;  /* 0x000000ffff087224 */ /* 0x008fe400078e000c */
[----:B------:R-:W-:Y:S01]  /*3c290*/  IMAD.MOV.U32 R9, RZ, RZ, R149 ;  /* 0x000000ffff097224 */ /* 0x000fe200078e0095 */
[----:B------:R-:W3:Y:S01]  /*3c2a0*/  LDL.LU R12, [R1+0x7c8] ;  /* 0x0007c800010c7983 */ /* 0x000ee20000300800 */
        /* <DEDUP_REMOVED lines=22> */
[----:B------:R-:W-:Y:S02]  /*3c410*/  IADD3 R147, P2, R147, R2, RZ ;  /* 0x0000000293937210 */ /* 0x000fe40007f5e0ff */
[----:B---3--:R-:W-:-:S03]  /*3c420*/  IADD3.X R12, R12, R0, RZ, P1, !PT ;  /* 0x000000000c0c7210 */ /* 0x008fc60000ffe4ff */
[----:B----4-:R-:W-:Y:S02]  /*3c430*/  IMAD.X R149, R149, 0x1, R0, P2 ;  /* 0x0000000195957824 */ /* 0x010fe400010e0600 */
[----:B------:R1:W-:Y:S01]  /*3c440*/  STL [R1+0x7c8], R12 ;  /* 0x0007c80c01007387 */ /* 0x0003e20000100800 */
[----:B------:R-:W-:-:S03]  /*3c450*/  IMAD.MOV.U32 R9, RZ, RZ, R12 ;  /* 0x000000ffff097224 */ /* 0x000fc600078e000c */
        /* <DEDUP_REMOVED lines=409> */
[----:B------:R-:W-:Y:S01]  /*3ddf0*/  STL [R1+0xd8c], R11 ;  /* 0x000d8c0b01007387 */ /* 0x000fe20000100800 */
[----:B------:R-:W-:-:S03]  /*3de00*/  IMAD.X R151, R151, 0x1, R0, P2 ;  /* 0x0000000197977824 */ /* 0x000fc600010e0600 */
        /* <DEDUP_REMOVED lines=14> */
[----:B-1----:R-:W-:Y:S01]  /*3def0*/  IMAD.MOV.U32 R8, RZ, RZ, R10 ;  /* 0x000000ffff087224 */ /* 0x002fe200078e000a */
[----:B------:R-:W-:Y:S02]  /*3df00*/  IADD3 R147, P2, R147, R2, RZ ;  /* 0x0000000293937210 */ /* 0x000fe40007f5e0ff */
[----:B---3--:R-:W-:-:S05]  /*3df10*/  IADD3.X R12, R12, R0, RZ, P1, !PT ;  /* 0x000000000c0c7210 */ /* 0x008fca0000ffe4ff */
[----:B------:R-:W-:Y:S02]  /*3df20*/  IMAD.MOV.U32 R9, RZ, RZ, R12 ;  /* 0x000000ffff097224 */ /* 0x000fe400078e000c */
[----:B----4-:R-:W-:-:S03]  /*3df30*/  IMAD.X R149, R149, 0x1, R0, P2 ;  /* 0x0000000195957824 */ /* 0x010fc600010e0600 */
[----:B------:R1:W-:Y:S04]  /*3df40*/  LDGSTS.E [R3+0x17100], desc[UR4][R8.64], P0 ;  /* 0x1710000008037fae */ /* 0x0003e80008121844 */
[----:B------:R2:W-:Y:S04]  /*3df50*/  STL [R1+0xdcc], R10 ;  /* 0x000dcc0a01007387 */ /* 0x0005e80000100800 */
[----:B------:R3:W-:Y:S01]  /*3df60*/  STL [R1+0xdc8], R12 ;  /* 0x000dc80c01007387 */ /* 0x0007e20000100800 */
[----:B-1----:R-:W-:Y:S01]  /*3df70*/  IMAD.MOV.U32 R8, RZ, RZ, R147 ;  /* 0x000000ffff087224 */ /* 0x002fe200078e0093 */
[-C--:B------:R-:W-:Y:S01]  /*3df80*/  IADD3 R150, P1, R150, R2.reuse, RZ ;  /* 0x0000000296967210 */ /* 0x080fe20007f3e0ff */
[----:B------:R-:W-:Y:S01]  /*3df90*/  IMAD.MOV.U32 R9, RZ, RZ, R149 ;  /* 0x000000ffff097224 */ /* 0x000fe200078e0095 */
        /* <DEDUP_REMOVED lines=8> */
[----:B----4-:R-:W-:Y:S01]  /*3e020*/  IMAD.MOV.U32 R8, RZ, RZ, R150 ;  /* 0x000000ffff087224 */ /* 0x010fe200078e0096 */
[----:B------:R-:W-:Y:S01]  /*3e030*/  MOV R9, R151 ;  /* 0x0000009700097202 */ /* 0x000fe20000000f00 */
[----:B------:R-:W-:Y:S01]  /*3e040*/  IMAD.X R148, R148, 0x1, R0, P2 ;  /* 0x0000000194947824 */ /* 0x000fe200010e0600 */
[----:B------:R-:W4:Y:S04]  /*3e050*/  LDL.LU R149, [R1+0x670] ;  /* 0x0006700001957983 */ /* 0x000f280000300800 */
        /* <DEDUP_REMOVED lines=15> */
[-C--:B---3--:R-:W-:Y:S01]  /*3e150*/  IADD3 R12, P2, R12, R2.reuse, RZ ;  /* 0x000000020c0c7210 */ /* 0x088fe20007f5e0ff */
[----:B------:R-:W-:Y:S02]  /*3e160*/  IMAD.X R147, R147, 0x1, R0, P1 ;  /* 0x0000000193937824 */ /* 0x000fe400008e0600 */
[----:B-1----:R-:W-:Y:S02]  /*3e170*/  IMAD.MOV.U32 R8, RZ, RZ, R10 ;  /* 0x000000ffff087224 */ /* 0x002fe400078e000a */
[----:B----4-:R-:W-:Y:S01]  /*3e180*/  IMAD.X R149, R149, 0x1, R0, P2 ;  /* 0x0000000195957824 */ /* 0x010fe200010e0600 */
[----:B------:R1:W-:Y:S04]  /*3e190*/  STL [R1+0x650], R147 ;  /* 0x0006509301007387 */ /* 0x0003e80000100800 */
        /* <DEDUP_REMOVED lines=8> */
[----:B-1----:R-:W2:Y:S04]  /*3e220*/  LDL.LU R147, [R1+0x6f4] ;  /* 0x0006f40001937983 */ /* 0x002ea80000300800 */
[----:B------:R1:W-:Y:S01]  /*3e230*/  LDGSTS.E [R3+0x200], desc[UR4][R8.64], P0 ;  /* 0x0020000008037fae */ /* 0x0003e20008121844 */
[----:B------:R-:W-:-:S02]  /*3e240*/  IMAD.X R151, R151, 0x1, R0, P2 ;  /* 0x0000000197977824 */ /* 0x000fc400010e0600 */
[----:B-1----:R-:W-:Y:S01]  /*3e250*/  IMAD.MOV.U32 R8, RZ, RZ, R12 ;  /* 0x000000ffff087224 */ /* 0x002fe200078e000c */
[----:B------:R-:W-:Y:S01]  /*3e260*/  MOV R9, R149 ;  /* 0x0000009500097202 */ /* 0x000fe20000000f00 */
[----:B---3--:R-:W3:Y:S04]  /*3e270*/  LDL.LU R12, [R1+0x6d0] ;  /* 0x0006d000010c7983 */ /* 0x008ee80000300800 */
[----:B----4-:R-:W4:Y:S04]  /*3e280*/  LDL.LU R149, [R1+0x6f0] ;  /* 0x0006f00001957983 */ /* 0x010f280000300800 */
[----:B------:R1:W-:Y:S04]  /*3e290*/  LDGSTS.E [R3+0x600], desc[UR4][R8.64], P0 ;  /* 0x0060000008037fae */ /* 0x0003e80008121844 */
[----:B------:R1:W-:Y:S04]  /*3e2a0*/  STL [R1+0x694], R11 ;  /* 0x0006940b01007387 */ /* 0x0003e80000100800 */
[----:B------:R1:W-:Y:S02]  /*3e2b0*/  STL [R1+0x690], R150 ;  /* 0x0006909601007387 */ /* 0x0003e40000100800 */
[----:B-1----:R-:W-:-:S02]  /*3e2c0*/  IMAD.MOV.U32 R8, RZ, RZ, R11 ;  /* 0x000000ffff087224 */ /* 0x002fc400078e000b */
        /* <DEDUP_REMOVED lines=11> */
[----:B--2---:R-:W-:-:S04]  /*3e380*/  IADD3 R10, P1, R10, R2, RZ ;  /* 0x000000020a0a7210 */ /* 0x004fc80007f3e0ff */
[----:B-1----:R-:W-:Y:S01]  /*3e390*/  MOV R8, R10 ;  /* 0x0000000a00087202 */ /* 0x002fe20000000f00 */
[----:B------:R1:W-:Y:S01]  /*3e3a0*/  STL [R1+0x6d4], R10 ;  /* 0x0006d40a01007387 */ /* 0x0003e20000100800 */
[----:B------:R-:W-:Y:S01]  /*3e3b0*/  IADD3 R147, P2, R147, R2, RZ ;  /* 0x0000000293937210 */ /* 0x000fe20007f5e0ff */
[----:B---3--:R-:W-:-:S04]  /*3e3c0*/  IMAD.X R12, R12, 0x1, R0, P1 ;  /* 0x000000010c0c7824 */ /* 0x008fc800008e0600 */
[----:B----4-:R-:W-:Y:S01]  /*3e3d0*/  IMAD.X R149, R149, 0x1, R0, P2 ;  /* 0x0000000195957824 */ /* 0x010fe200010e0600 */
[----:B------:R2:W-:Y:S01]  /*3e3e0*/  STL [R1+0x6d0], R12 ;  /* 0x0006d00c01007387 */ /* 0x0005e20000100800 */
[----:B------:R-:W-:-:S03]  /*3e3f0*/  IMAD.MOV.U32 R9, RZ, RZ, R12 ;  /* 0x000000ffff097224 */ /* 0x000fc600078e000c */
[----:B------:R3:W-:Y:S04]  /*3e400*/  STL [R1+0x6f4], R147 ;  /* 0x0006f49301007387 */ /* 0x0007e80000100800 */
[----:B-1----:R-:W4:Y:S04]  /*3e410*/  LDL.LU R10, [R1+0x754] ;  /* 0x00075400010a7983 */ /* 0x002f280000300800 */
[----:B------:R1:W-:Y:S04]  /*3e420*/  STL [R1+0x6f0], R149 ;  /* 0x0006f09501007387 */ /* 0x0003e80000100800 */
[----:B------:R3:W-:Y:S01]  /*3e430*/  LDGSTS.E [R3+0x1200], desc[UR4][R8.64], P0 ;  /* 0x0120000008037fae */ /* 0x0007e20008121844 */
[----:B------:R-:W-:-:S03]  /*3e440*/  IADD3 R11, P1, R11, R2, RZ ;  /* 0x000000020b0b7210 */ /* 0x000fc60007f3e0ff */
[----:B--2---:R-:W2:Y:S01]  /*3e450*/  LDL.LU R12, [R1+0x774] ;  /* 0x00077400010c7983 */ /* 0x004ea20000300800 */
[----:B---3--:R-:W-:Y:S02]  /*3e460*/  IMAD.MOV.U32 R8, RZ, RZ, R147 ;  /* 0x000000ffff087224 */ /* 0x008fe400078e0093 */
[----:B------:R-:W-:Y:S01]  /*3e470*/  IMAD.MOV.U32 R9, RZ, RZ, R149 ;  /* 0x000000ffff097224 */ /* 0x000fe200078e0095 */
[----:B------:R-:W3:Y:S01]  /*3e480*/  LDL.LU R147, [R1+0x750] ;  /* 0x0007500001937983 */ /* 0x000ee20000300800 */
[----:B------:R-:W-:-:S03]  /*3e490*/  IADD3 R150, P2, R150, R2, RZ ;  /* 0x0000000296967210 */ /* 0x000fc60007f5e0ff */
[----:B-1----:R-:W3:Y:S04]  /*3e4a0*/  LDL.LU R149, [R1+0x770] ;  /* 0x0007700001957983 */ /* 0x002ee80000300800 */
        /* <DEDUP_REMOVED lines=14> */
[----:B------:R-:W-:-:S03]  /*3e590*/  MOV R9, R151 ;  /* 0x0000009700097202 */ /* 0x000fc60000000f00 */
[----:B------:R-:W3:Y:S04]  /*3e5a0*/  LDL.LU R151, [R1+0x7b0] ;  /* 0x0007b00001977983 */ /* 0x000ee80000300800 */
[----:B------:R1:W-:Y:S01]  /*3e5b0*/  LDGSTS.E [R3+0x1e00], desc[UR4][R8.64], P0 ;  /* 0x01e0000008037fae */ /* 0x0003e20008121844 */
[----:B----4-:R-:W-:-:S05]  /*3e5c0*/  IADD3 R10, P1, R10, R2, RZ ;  /* 0x000000020a0a7210 */ /* 0x010fca0007f3e0ff */
[----:B------:R4:W-:Y:S01]  /*3e5d0*/  STL [R1+0x754], R10 ;  /* 0x0007540a01007387 */ /* 0x0009e20000100800 */
[----:B-1----:R-:W-:Y:S01]  /*3e5e0*/  IMAD.MOV.U32 R8, RZ, RZ, R10 ;  /* 0x000000ffff087224 */ /* 0x002fe200078e000a */
[----:B--2---:R-:W-:Y:S01]  /*3e5f0*/  IADD3 R12, P2, R12, R2, RZ ;  /* 0x000000020c0c7210 */ /* 0x004fe20007f5e0ff */
[----:B---3--:R-:W-:-:S04]  /*3e600*/  IMAD.X R147, R147, 0x1, R0, P1 ;  /* 0x0000000193937824 */ /* 0x008fc800008e0600 */
[----:B------:R-:W-:Y:S01]  /*3e610*/  IMAD.X R149, R149, 0x1, R0, P2 ;  /* 0x0000000195957824 */ /* 0x000fe200010e0600 */
        /* <DEDUP_REMOVED lines=18> */
[----:B-1----:R-:W-:Y:S01]  /*3e740*/  MOV R8, R11 ;  /* 0x0000000b00087202 */ /* 0x002fe20000000f00 */
[----:B------:R-:W-:Y:S01]  /*3e750*/  IMAD.MOV.U32 R9, RZ, RZ, R150 ;  /* 0x000000ffff097224 */ /* 0x000fe200078e0096 */
        /* <DEDUP_REMOVED lines=21> */
[----:B------:R2:W-:Y:S04]  /*3e8b0*/  LDGSTS.E [R3+0x3200], desc[UR4][R8.64], P0 ;  /* 0x0320000008037fae */ /* 0x0005e80008121844 */
[----:B-1----:R-:W3:Y:S01]  /*3e8c0*/  LDL.LU R12, [R1+0x874] ;  /* 0x00087400010c7983 */ /* 0x002ee20000300800 */
[-C--:B------:R-:W-:Y:S01]  /*3e8d0*/  IADD3 R11, P1, R11, R2.reuse, RZ ;  /* 0x000000020b0b7210 */ /* 0x080fe20007f3e0ff */
[----:B--2---:R-:W-:Y:S01]  /*3e8e0*/  IMAD.MOV.U32 R8, RZ, RZ, R147 ;  /* 0x000000ffff087224 */ /* 0x004fe200078e0093 */
[----:B------:R-:W-:Y:S01]  /*3e8f0*/  MOV R9, R149 ;  /* 0x0000009500097202 */ /* 0x000fe20000000f00 */
        /* <DEDUP_REMOVED lines=20> */
[----:B---3--:R-:W-:-:S04]  /*3ea40*/  IADD3 R10, P1, R10, R2, RZ ;  /* 0x000000020a0a7210 */ /* 0x008fc80007f3e0ff */
[----:B-1----:R-:W-:Y:S01]  /*3ea50*/  MOV R8, R10 ;  /* 0x0000000a00087202 */ /* 0x002fe20000000f00 */
[----:B------:R1:W-:Y:S01]  /*3ea60*/  STL [R1+0x854], R10 ;  /* 0x0008540a01007387 */ /* 0x0003e20000100800 */
[----:B------:R-:W-:Y:S01]  /*3ea70*/  IADD3 R12, P2, R12, R2, RZ ;  /* 0x000000020c0c7210 */ /* 0x000fe20007f5e0ff */
[----:B--2---:R-:W-:-:S04]  /*3ea80*/  IMAD.X R147, R147, 0x1, R0, P1 ;  /* 0x0000000193937824 */ /* 0x004fc800008e0600 */
[----:B----4-:R-:W-:Y:S01]  /*3ea90*/  IMAD.X R149, R149, 0x1, R0, P2 ;  /* 0x0000000195957824 */ /* 0x010fe200010e0600 */
[----:B------:R2:W-:Y:S01]  /*3eaa0*/  STL [R1+0x850], R147 ;  /* 0x0008509301007387 */ /* 0x0005e20000100800 */
[----:B------:R-:W-:-:S03]  /*3eab0*/  IMAD.MOV.U32 R9, RZ, RZ, R147 ;  /* 0x000000ffff097224 */ /* 0x000fc600078e0093 */
[----:B------:R3:W-:Y:S04]  /*3eac0*/  STL [R1+0x874], R12 ;  /* 0x0008740c01007387 */ /* 0x0007e80000100800 */
[----:B-1----:R-:W4:Y:S04]  /*3ead0*/  LDL.LU R10, [R1+0x8d4] ;  /* 0x0008d400010a7983 */ /* 0x002f280000300800 */
[----:B------:R1:W-:Y:S04]  /*3eae0*/  STL [R1+0x870], R149 ;  /* 0x0008709501007387 */ /* 0x0003e80000100800 */
[----:B------:R3:W-:Y:S04]  /*3eaf0*/  LDGSTS.E [R3+0x4200], desc[UR4][R8.64], P0 ;  /* 0x0420000008037fae */ /* 0x0007e80008121844 */
[----:B--2---:R-:W2:Y:S01]  /*3eb00*/  LDL.LU R147, [R1+0x8f4] ;  /* 0x0008f40001937983 */ /* 0x004ea20000300800 */
[----:B------:R-:W-:Y:S01]  /*3eb10*/  IADD3 R11, P1, R11, R2, RZ ;  /* 0x000000020b0b7210 */ /* 0x000fe20007f3e0ff */
[----:B---3--:R-:W-:-:S02]  /*3eb20*/  IMAD.MOV.U32 R8, RZ, RZ, R12 ;  /* 0x000000ffff087224 */ /* 0x008fc400078e000c */
        /* <DEDUP_REMOVED lines=32> */
[----:B------:R2:W-:Y:S04]  /*3ed30*/  LDGSTS.E [R3+0x5200], desc[UR4][R8.64], P0 ;  /* 0x0520000008037fae */ /* 0x0005e80008121844 */
[----:B-1----:R-:W3:Y:S01]  /*3ed40*/  LDL.LU R12, [R1+0x974] ;  /* 0x00097400010c7983 */ /* 0x002ee20000300800 */
[----:B------:R-:W-:Y:S01]  /*3ed50*/  IADD3 R11, P1, R11, R2, RZ ;  /* 0x000000020b0b7210 */ /* 0x000fe20007f3e0ff */
[----:B--2---:R-:W-:-:S02]  /*3ed60*/  IMAD.MOV.U32 R8, RZ, RZ, R147 ;  /* 0x000000ffff087224 */ /* 0x004fc400078e0093 */
        /* <DEDUP_REMOVED lines=281> */
[----:B------:R-:W-:Y:S04]  /*3ff00*/  STL [R1+0xcf4], R147 ;  /* 0x000cf49301007387 */ /* 0x000fe80000100800 */
[----:B-1----:R-:W3:Y:S04]  /*3ff10*/  LDL.LU R10, [R1+0xd54] ;  /* 0x000d5400010a7983 */ /* 0x002ee80000300800 */
[----:B------:R1:W-:Y:S04]  /*3ff20*/  STL [R1+0xcf0], R149 ;  /* 0x000cf09501007387 */ /* 0x0003e80000100800 */
[----:B------:R4:W-:Y:S04]  /*3ff30*/  LDGSTS.E [R3+0x15200], desc[UR4][R8.64], P0 ;  /* 0x1520000008037fae */ /* 0x0009e80008121844 */
[----:B--2---:R-:W2:Y:S01]  /*3ff40*/  LDL.LU R12, [R1+0xd74] ;  /* 0x000d7400010c7983 */ /* 0x004ea20000300800 */
[----:B------:R-:W-:Y:S01]  /*3ff50*/  IADD3 R11, P1, R11, R2, RZ ;  /* 0x000000020b0b7210 */ /* 0x000fe20007f3e0ff */
[----:B----4-:R-:W-:-:S02]  /*3ff60*/  IMAD.MOV.U32 R8, RZ, RZ, R147 ;  /* 0x000000ffff087224 */ /* 0x010fc400078e0093 */
[----:B------:R-:W-:Y:S02]  /*3ff70*/  IMAD.MOV.U32 R9, RZ, RZ, R149 ;  /* 0x000000ffff097224 */ /* 0x000fe400078e0095 */
[----:B-1----:R-:W4:Y:S01]  /*3ff80*/  LDL.LU R149, [R1+0xd50] ;  /* 0x000d500001957983 */ /* 0x002f220000300800 */
[----:B------:R-:W-:-:S03]  /*3ff90*/  IADD3 R150, P2, R150, R2, RZ ;  /* 0x0000000296967210 */ /* 0x000fc60007f5e0ff */
[----:B------:R-:W4:Y:S04]  /*3ffa0*/  LDL.LU R147, [R1+0xd70] ;  /* 0x000d700001937983 */ /* 0x000f280000300800 */
        /* <DEDUP_REMOVED lines=14> */
[----:B------:R-:W-:-:S03]  /*40090*/  MOV R9, R151 ;  /* 0x0000009700097202 */ /* 0x000fc60000000f00 */
[----:B------:R-:W4:Y:S04]  /*400a0*/  LDL.LU R151, [R1+0xdb0] ;  /* 0x000db00001977983 */ /* 0x000f280000300800 */
[----:B------:R1:W-:Y:S01]  /*400b0*/  LDGSTS.E [R3+0x15e00], desc[UR4][R8.64], P0 ;  /* 0x15e0000008037fae */ /* 0x0003e20008121844 */
[----:B---3--:R-:W-:-:S05]  /*400c0*/  IADD3 R10, P1, R10, R2, RZ ;  /* 0x000000020a0a7210 */ /* 0x008fca0007f3e0ff */
[----:B------:R3:W-:Y:S01]  /*400d0*/  STL [R1+0xd54], R10 ;  /* 0x000d540a01007387 */ /* 0x0007e20000100800 */
[----:B-1----:R-:W-:Y:S01]  /*400e0*/  IMAD.MOV.U32 R8, RZ, RZ, R10 ;  /* 0x000000ffff087224 */ /* 0x002fe200078e000a */
[----:B--2---:R-:W-:Y:S01]  /*400f0*/  IADD3 R12, P2, R12, R2, RZ ;  /* 0x000000020c0c7210 */ /* 0x004fe20007f5e0ff */
[----:B----4-:R-:W-:-:S04]  /*40100*/  IMAD.X R149, R149, 0x1, R0, P1 ;  /* 0x0000000195957824 */ /* 0x010fc800008e0600 */
[----:B------:R-:W-:Y:S01]  /*40110*/  IMAD.X R147, R147, 0x1, R0, P2 ;  /* 0x0000000193937824 */ /* 0x000fe200010e0600 */
        /* <DEDUP_REMOVED lines=16> */
[----:B------:R-:W-:-:S03]  /*40220*/  IMAD.X R151, R151, 0x1, R0, P2 ;  /* 0x0000000197977824 */ /* 0x000fc600010e0600 */
[----:B------:R1:W-:Y:S02]  /*40230*/  STL [R1+0xd90], R150 ;  /* 0x000d909601007387 */ /* 0x0003e40000100800 */
[----:B-1----:R-:W-:Y:S01]  /*40240*/  MOV R8, R11 ;  /* 0x0000000b00087202 */ /* 0x002fe20000000f00 */
[----:B------:R-:W-:Y:S01]  /*40250*/  IMAD.MOV.U32 R9, RZ, RZ, R150 ;  /* 0x000000ffff097224 */ /* 0x000fe200078e0096 */
[----:B------:R-:W-:Y:S04]  /*40260*/  STL [R1+0xdb4], R148 ;  /* 0x000db49401007387 */ /* 0x000fe80000100800 */
        /* <DEDUP_REMOVED lines=18> */
[----:B-1----:R-:W-:Y:S01]  /*40390*/  IMAD.MOV.U32 R8, RZ, RZ, R149 ;  /* 0x000000ffff087224 */ /* 0x002fe200078e0095 */
[----:B------:R-:W-:-:S02]  /*403a0*/  MOV R9, R147 ;  /* 0x0000009300097202 */ /* 0x000fc40000000f00 */
[-C--:B------:R-:W-:Y:S01]  /*403b0*/  IADD3 R150, P1, R150, R2.reuse, RZ ;  /* 0x0000000296967210 */ /* 0x080fe20007f3e0ff */
[----:B------:R-:W-:Y:S04]  /*403c0*/  STL [R1+0xdf4], R149 ;  /* 0x000df49501007387 */ /* 0x000fe80000100800 */
[----:B--2---:R-:W2:Y:S04]  /*403d0*/  LDL.LU R10, [R1+0x65c] ;  /* 0x00065c00010a7983 */ /* 0x004ea80000300800 */
[----:B------:R1:W-:Y:S01]  /*403e0*/  LDGSTS.E [R3+0x17600], desc[UR4][R8.64], P0 ;  /* 0x1760000008037fae */ /* 0x0003e20008121844 */
[----:B------:R-:W-:-:S03]  /*403f0*/  IADD3 R11, P2, R11, R2, RZ ;  /* 0x000000020b0b7210 */ /* 0x000fc60007f5e0ff */
[----:B------:R4:W-:Y:S04]  /*40400*/  STL [R1+0xdf0], R147 ;  /* 0x000df09301007387 */ /* 0x0009e80000100800 */
[----:B---3--:R-:W3:Y:S01]  /*40410*/  LDL.LU R12, [R1+0x67c] ;  /* 0x00067c00010c7983 */ /* 0x008ee20000300800 */
[----:B------:R-:W-:-:S03]  /*40420*/  IMAD.X R151, R151, 0x1, R0, P1 ;  /* 0x0000000197977824 */ /* 0x000fc600008e0600 */
[----:B----4-:R-:W5:Y:S01]  /*40430*/  LDL.LU R147, [R1+0x1864] ;  /* 0x0018640001937983 */ /* 0x010f620000300800 */
[----:B-1----:R-:W-:Y:S02]  /*40440*/  IMAD.MOV.U32 R8, RZ, RZ, R150 ;  /* 0x000000ffff087224 */ /* 0x002fe400078e0096 */
[----:B------:R-:W-:Y:S01]  /*40450*/  IMAD.MOV.U32 R9, RZ, RZ, R151 ;  /* 0x000000ffff097224 */ /* 0x000fe200078e0097 */
[----:B------:R-:W4:Y:S01]  /*40460*/  LDL.LU R149, [R1+0x678] ;  /* 0x0006780001957983 */ /* 0x000f220000300800 */
[----:B------:R-:W-:-:S03]  /*40470*/  IMAD.X R148, R148, 0x1, R0, P2 ;  /* 0x0000000194947824 */ /* 0x000fc600010e0600 */
[----:B------:R-:W-:Y:S04]  /*40480*/  STL [R1+0xe14], R150 ;  /* 0x000e149601007387 */ /* 0x000fe80000100800 */
[----:B------:R-:W-:Y:S04]  /*40490*/  STL [R1+0xe10], R151 ;  /* 0x000e109701007387 */ /* 0x000fe80000100800 */
[----:B------:R1:W-:Y:S04]  /*404a0*/  LDGSTS.E [R3+0x17a00], desc[UR4][R8.64], P0 ;  /* 0x17a0000008037fae */ /* 0x0003e80008121844 */
[----:B------:R-:W-:Y:S04]  /*404b0*/  STL [R1+0xe34], R11 ;  /* 0x000e340b01007387 */ /* 0x000fe80000100800 */
[----:B------:R1:W-:Y:S02]  /*404c0*/  STL [R1+0xe30], R148 ;  /* 0x000e309401007387 */ /* 0x0003e40000100800 */
[----:B-1----:R-:W-:-:S02]  /*404d0*/  IMAD.MOV.U32 R8, RZ, RZ, R11 ;  /* 0x000000ffff087224 */ /* 0x002fc400078e000b */
[----:B------:R-:W-:Y:S02]  /*404e0*/  IMAD.MOV.U32 R9, RZ, RZ, R148 ;  /* 0x000000ffff097224 */ /* 0x000fe400078e0094 */
[----:B------:R-:W4:Y:S04]  /*404f0*/  LDL.LU R148, [R1+0x698] ;  /* 0x0006980001947983 */ /* 0x000f280000300800 */
[----:B------:R-:W4:Y:S04]  /*40500*/  LDL.LU R11, [R1+0x69c] ;  /* 0x00069c00010b7983 */ /* 0x000f280000300800 */
[----:B------:R-:W4:Y:S04]  /*40510*/  LDL.LU R151, [R1+0x6b8] ;  /* 0x0006b80001977983 */ /* 0x000f280000300800 */
[----:B------:R-:W4:Y:S04]  /*40520*/  LDL.LU R150, [R1+0x6bc] ;  /* 0x0006bc0001967983 */ /* 0x000f280000300800 */
[----:B------:R1:W-:Y:S04]  /*40530*/  LDGSTS.E [R3+0x17e00], desc[UR4][R8.64], P0 ;  /* 0x17e0000008037fae */ /* 0x0003e80008121844 */
[----:B------:R-:W1:Y:S04]  /*40540*/  LDL R8, [R1+0xfd4] ;  /* 0x000fd40001087983 */ /* 0x000e680000100800 */
[----:B------:R-:W4:Y:S01]  /*40550*/  LDL.LU R9, [R1+0x658] ;  /* 0x0006580001097983 */ /* 0x000f220000300800 */
[----:B--2---:R-:W-:-:S05]  /*40560*/  IADD3 R10, P1, R10, R2, RZ ;  /* 0x000000020a0a7210 */ /* 0x004fca0007f3e0ff */
[----:B------:R2:W-:Y:S01]  /*40570*/  STL [R1+0x65c], R10 ;  /* 0x00065c0a01007387 */ /* 0x0005e20000100800 */
[----:B---3--:R-:W-:-:S04]  /*40580*/  IADD3 R12, P2, R12, R2, RZ ;  /* 0x000000020c0c7210 */ /* 0x008fc80007f5e0ff */
[----:B----4-:R-:W-:Y:S01]  /*40590*/  IADD3.X R149, R149, R0, RZ, P2, !PT ;  /* 0x0000000095957210 */ /* 0x010fe200017fe4ff */
[----:B-1----:R-:W-:Y:S02]  /*405a0*/  IMAD.IADD R3, R8, 0x1, R7 ;  /* 0x0000000108037824 */ /* 0x002fe400078e0207 */
[----:B------:R-:W-:Y:S02]  /*405b0*/  IMAD.X R9, R9, 0x1, R0, P1 ;  /* 0x0000000109097824 */ /* 0x000fe400008e0600 */
[----:B------:R-:W-:-:S03]  /*405c0*/  IMAD.MOV.U32 R8, RZ, RZ, R10 ;  /* 0x000000ffff087224 */ /* 0x000fc600078e000a */
[----:B------:R-:W-:Y:S04]  /*405d0*/  STL [R1+0x658], R9 ;  /* 0x0006580901007387 */ /* 0x000fe80000100800 */
[----:B------:R1:W-:Y:S04]  /*405e0*/  STL [R1+0x67c], R12 ;  /* 0x00067c0c01007387 */ /* 0x0003e80000100800 */
[----:B------:R-:W3:Y:S04]  /*405f0*/  LDL.LU R7, [R1+0x6dc] ;  /* 0x0006dc0001077983 */ /* 0x000ee80000300800 */
[----:B------:R4:W-:Y:S04]  /*40600*/  STL [R1+0x678], R149 ;  /* 0x0006789501007387 */ /* 0x0009e80000100800 */
[----:B------:R1:W-:Y:S04]  /*40610*/  LDGSTS.E [R3+0x300], desc[UR4][R8.64], P0 ;  /* 0x0030000008037fae */ /* 0x0003e80008121844 */
[----:B--2---:R-:W2:Y:S01]  /*40620*/  LDL.LU R10, [R1+0x6fc] ;  /* 0x0006fc00010a7983 */ /* 0x004ea20000300800 */
[----:B-1----:R-:W-:-:S03]  /*40630*/  IMAD.MOV.U32 R8, RZ, RZ, R12 ;  /* 0x000000ffff087224 */ /* 0x002fc600078e000c */
[----:B------:R-:W2:Y:S01]  /*40640*/  LDL.LU R12, [R1+0x6d8] ;  /* 0x0006d800010c7983 */ /* 0x000ea20000300800 */
[----:B------:R-:W-:-:S03]  /*40650*/  IMAD.MOV.U32 R9, RZ, RZ, R149 ;  /* 0x000000ffff097224 */ /* 0x000fc600078e0095 */
[----:B----4-:R-:W4:Y:S01]  /*40660*/  LDL.LU R149, [R1+0x6f8] ;  /* 0x0006f80001957983 */ /* 0x010f220000300800 */
[-C--:B------:R-:W-:Y:S02]  /*40670*/  IADD3 R11, P1, R11, R2.reuse, RZ ;  /* 0x000000020b0b7210 */ /* 0x080fe40007f3e0ff */
[----:B------:R-:W-:Y:S01]  /*40680*/  IADD3 R150, P2, R150, R2, RZ ;  /* 0x0000000296967210 */ /* 0x000fe20007f5e0ff */
[----:B------:R1:W-:Y:S02]  /*40690*/  LDGSTS.E [R3+0x700], desc[UR4][R8.64], P0 ;  /* 0x0070000008037fae */ /* 0x0003e40008121844 */
[--C-:B------:R-:W-:Y:S02]  /*406a0*/  IMAD.X R148, R148, 0x1, R0.reuse, P1 ;  /* 0x0000000194947824 */ /* 0x100fe400008e0600 */
        /* <DEDUP_REMOVED lines=10> */
[----:B-1----:R-:W-:Y:S01]  /*40750*/  IMAD.MOV.U32 R8, RZ, RZ, R150 ;  /* 0x000000ffff087224 */ /* 0x002fe200078e0096 */
[----:B------:R-:W-:-:S02]  /*40760*/  MOV R9, R151 ;  /* 0x0000009700097202 */ /* 0x000fc40000000f00 */
[----:B------:R-:W4:Y:S04]  /*40770*/  LDL.LU R150, [R1+0x718] ;  /* 0x0007180001967983 */ /* 0x000f280000300800 */
[----:B------:R-:W4:Y:S04]  /*40780*/  LDL.LU R151, [R1+0x738] ;  /* 0x0007380001977983 */ /* 0x000f280000300800 */
[----:B------:R1:W-:Y:S01]  /*40790*/  LDGSTS.E [R3+0xf00], desc[UR4][R8.64], P0 ;  /* 0x00f0000008037fae */ /* 0x0003e20008121844 */
[----:B---3--:R-:W-:-:S05]  /*407a0*/  IADD3 R7, P1, R7, R2, RZ ;  /* 0x0000000207077210 */ /* 0x008fca0007f3e0ff */
[----:B------:R3:W-:Y:S01]  /*407b0*/  STL [R1+0x6dc], R7 ;  /* 0x0006dc0701007387 */ /* 0x0007e20000100800 */
[----:B-1----:R-:W-:Y:S01]  /*407c0*/  IMAD.MOV.U32 R8, RZ, RZ, R7 ;  /* 0x000000ffff087224 */ /* 0x002fe200078e0007 */
[----:B--2---:R-:W-:Y:S01]  /*407d0*/  IADD3 R10, P2, R10, R2, RZ ;  /* 0x000000020a0a7210 */ /* 0x004fe20007f5e0ff */
[----:B------:R-:W-:-:S04]  /*407e0*/  IMAD.X R12, R12, 0x1, R0, P1 ;  /* 0x000000010c0c7824 */ /* 0x000fc800008e0600 */
        /* <DEDUP_REMOVED lines=8> */
[----:B--2---:R-:W-:-:S03]  /*40870*/  IMAD.MOV.U32 R8, RZ, RZ, R10 ;  /* 0x000000ffff087224 */ /* 0x004fc600078e000a */
        /* <DEDUP_REMOVED lines=17> */
[----:B-1----:R-:W-:-:S02]  /*40990*/  IMAD.MOV.U32 R8, RZ, RZ, R148 ;  /* 0x000000ffff087224 */ /* 0x002fc400078e0094 */
[----:B------:R-:W-:Y:S01]  /*409a0*/  IMAD.MOV.U32 R9, RZ, RZ, R151 ;  /* 0x000000ffff097224 */ /* 0x000fe200078e0097 */
[----:B------:R-:W4:Y:S04]  /*409b0*/  LDL.LU R148, [R1+0x798] ;  /* 0x0007980001947983 */ /* 0x000f280000300800 */
        /* <DEDUP_REMOVED lines=17> */
[----:B------:R-:W-:-:S03]  /*40ad0*/  MOV R9, R149 ;  /* 0x0000009500097202 */ /* 0x000fc60000000f00 */
        /* <DEDUP_REMOVED lines=33> */
[----:B---3--:R-:W-:-:S03]  /*40cf0*/  IMAD.MOV.U32 R8, RZ, RZ, R10 ;  /* 0x000000ffff087224 */ /* 0x008fc600078e000a */
[----:B------:R-:W3:Y:S01]  /*40d00*/  LDL.LU R10, [R1+0x858] ;  /* 0x00085800010a7983 */ /* 0x000ee20000300800 */
[----:B------:R-:W-:-:S03]  /*40d10*/  IMAD.MOV.U32 R9, RZ, RZ, R149 ;  /* 0x000000ffff097224 */ /* 0x000fc600078e0095 */
[----:B-1----:R-:W3:Y:S01]  /*40d20*/  LDL.LU R149, [R1+0x878] ;  /* 0x0008780001957983 */ /* 0x002ee20000300800 */
        /* <DEDUP_REMOVED lines=14> */
[----:B-1----:R-:W-:Y:S01]  /*40e10*/  IMAD.MOV.U32 R8, RZ, RZ, R148 ;  /* 0x000000ffff087224 */ /* 0x002fe200078e0094 */
[----:B------:R-:W-:-:S02]  /*40e20*/  MOV R9, R151 ;  /* 0x0000009700097202 */ /* 0x000fc40000000f00 */
[----:B------:R-:W3:Y:S04]  /*40e30*/  LDL.LU R148, [R1+0x898] ;  /* 0x0008980001947983 */ /* 0x000ee80000300800 */
        /* <DEDUP_REMOVED lines=57> */
[----:B------:R1:W-:Y:S04]  /*411d0*/  LDGSTS.E [R3+0x5700], desc[UR4][R8.64], P0 ;  /* 0x0570000008037fae */ /* 0x0003e80008121844 */
[----:B------:R1:W-:Y:S01]  /*411e0*/  STL [R1+0x91c], R11 ;  /* 0x00091c0b01007387 */ /* 0x0003e20000100800 */
[--C-:B------:R-:W-:Y:S02]  /*411f0*/  IMAD.X R150, R150, 0x1, R0.reuse, P1 ;  /* 0x0000000196967824 */ /* 0x100fe400008e0600 */
        /* <DEDUP_REMOVED lines=33> */
[----:B------:R1:W-:Y:S04]  /*41410*/  LDGSTS.E [R3+0x6700], desc[UR4][R8.64], P0 ;  /* 0x0670000008037fae */ /* 0x0003e80008121844 */
[----:B------:R1:W-:Y:S01]  /*41420*/  STL [R1+0x99c], R11 ;  /* 0x00099c0b01007387 */ /* 0x0003e20000100800 */
[----:B------:R-:W-:Y:S02]  /*41430*/  IMAD.X R148, R148, 0x1, R0, P1 ;  /* 0x0000000194947824 */ /* 0x000fe400008e0600 */
[----:B-1----:R-:W-:-:S02]  /*41440*/  IMAD.MOV.U32 R8, RZ, RZ, R11 ;  /* 0x000000ffff087224 */ /* 0x002fc400078e000b */
[----:B------:R-:W-:Y:S01]  /*41450*/  IMAD.X R151, R151, 0x1, R0, P2 ;  /* 0x0000000197977824 */ /* 0x000fe200010e0600 */
[----:B------:R1:W-:Y:S01]  /*41460*/  STL [R1+0x998], R148 ;  /* 0x0009989401007387 */ /* 0x0003e20000100800 */
[----:B------:R-:W-:-:S03]  /*41470*/  IMAD.MOV.U32 R9, RZ, RZ, R148 ;  /* 0x000000ffff097224 */ /* 0x000fc600078e0094 */
[----:B------:R1:W-:Y:S04]  /*41480*/  STL [R1+0x9bc], R150 ;  /* 0x0009bc9601007387 */ /* 0x0003e80000100800 */
[----:B------:R-:W3:Y:S04]  /*41490*/  LDL.LU R11, [R1+0xa1c] ;  /* 0x000a1c00010b7983 */ /* 0x000ee80000300800 */
[----:B------:R1:W-:Y:S04]  /*414a0*/  STL [R1+0x9b8], R151 ;  /* 0x0009b89701007387 */ /* 0x0003e80000100800 */
[----:B------:R1:W-:Y:S04]  /*414b0*/  LDGSTS.E [R3+0x6b00], desc[UR4][R8.64], P0 ;  /* 0x06b0000008037fae */ /* 0x0003e80008121844 */
[----:B-1----:R-:W3:Y:S01]  /*414c0*/  LDL.LU R148, [R1+0xa3c] ;  /* 0x000a3c0001947983 */ /* 0x002ee20000300800 */
[----:B------:R-:W-:Y:S01]  /*414d0*/  IMAD.MOV.U32 R8, RZ, RZ, R150 ;  /* 0x000000ffff087224 */ /* 0x000fe200078e0096 */
        /* <DEDUP_REMOVED lines=23> */
[----:B------:R1:W-:Y:S04]  /*41650*/  LDGSTS.E [R3+0x7700], desc[UR4][R8.64], P0 ;  /* 0x0770000008037fae */ /* 0x0003e80008121844 */
[----:B------:R1:W-:Y:S01]  /*41660*/  STL [R1+0xa1c], R11 ;  /* 0x000a1c0b01007387 */ /* 0x0003e20000100800 */
[--C-:B------:R-:W-:Y:S01]  /*41670*/  IMAD.X R150, R150, 0x1, R0.reuse, P1 ;  /* 0x0000000196967824 */ /* 0x100fe200008e0600 */
[----:B-1----:R-:W-:Y:S01]  /*41680*/  MOV R8, R11 ;  /* 0x0000000b00087202 */ /* 0x002fe20000000f00 */
[----:B------:R-:W-:-:S03]  /*41690*/  IMAD.X R151, R151, 0x1, R0, P2 ;  /* 0x0000000197977824 */ /* 0x000fc600010e0600 */
[----:B------:R1:W-:Y:S01]  /*416a0*/  STL [R1+0xa18], R150 ;  /* 0x000a189601007387 */ /* 0x0003e20000100800 */
[----:B------:R-:W-:-:S03]  /*416b0*/  IMAD.MOV.U32 R9, RZ, RZ, R150 ;  /* 0x000000ffff097224 */ /* 0x000fc600078e0096 */
[----:B------:R1:W-:Y:S04]  /*416c0*/  STL [R1+0xa3c], R148 ;  /* 0x000a3c9401007387 */ /* 0x0003e80000100800 */
[----:B------:R-:W4:Y:S04]  /*416d0*/  LDL.LU R11, [R1+0xa9c] ;  /* 0x000a9c00010b7983 */ /* 0x000f280000300800 */
[----:B------:R1:W-:Y:S04]  /*416e0*/  STL [R1+0xa38], R151 ;  /* 0x000a389701007387 */ /* 0x0003e80000100800 */
[----:B------:R1:W-:Y:S04]  /*416f0*/  LDGSTS.E [R3+0x7b00], desc[UR4][R8.64], P0 ;  /* 0x07b0000008037fae */ /* 0x0003e80008121844 */
[----:B-1----:R-:W4:Y:S01]  /*41700*/  LDL.LU R150, [R1+0xabc] ;  /* 0x000abc0001967983 */ /* 0x002f220000300800 */
[----:B------:R-:W-:-:S02]  /*41710*/  IMAD.MOV.U32 R8, RZ, RZ, R148 ;  /* 0x000000ffff087224 */ /* 0x000fc400078e0094 */
        /* <DEDUP_REMOVED lines=57> */
[----:B------:R-:W-:-:S03]  /*41ab0*/  IADD3 R11, P1, R11, R2, RZ ;  /* 0x000000020b0b7210 */ /* 0x000fc60007f3e0ff */
[----:B------:R1:W-:Y:S01]  /*41ac0*/  LDGSTS.E [R3+0x11700], desc[UR4][R8.64], P0 ;  /* 0x1170000008037fae */ /* 0x0003e20008121844 */
[----:B------:R-:W-:-:S03]  /*41ad0*/  IADD3 R148, P2, R148, R2, RZ ;  /* 0x0000000294947210 */ /* 0x000fc60007f5e0ff */
[----:B------:R1:W-:Y:S01]  /*41ae0*/  STL [R1+0xb1c], R11 ;  /* 0x000b1c0b01007387 */ /* 0x0003e20000100800 */
[--C-:B------:R-:W-:Y:S02]  /*41af0*/  IMAD.X R150, R150, 0x1, R0.reuse, P1 ;  /* 0x0000000196967824 */ /* 0x100fe400008e0600 */
[----:B-1----:R-:W-:Y:S02]  /*41b00*/  IMAD.MOV.U32 R8, RZ, RZ, R11 ;  /* 0x000000ffff087224 */ /* 0x002fe400078e000b */
        /* <DEDUP_REMOVED lines=30> */
[----:B------:R-:W-:-:S03]  /*41cf0*/  IADD3 R11, P1, R11, R2, RZ ;  /* 0x000000020b0b7210 */ /* 0x000fc60007f3e0ff */
[----:B------:R1:W-:Y:S01]  /*41d00*/  LDGSTS.E [R3+0x12700], desc[UR4][R8.64], P0 ;  /* 0x1270000008037fae */ /* 0x0003e20008121844 */
[----:B------:R-:W-:-:S03]  /*41d10*/  IADD3 R150, P2, R150, R2, RZ ;  /* 0x0000000296967210 */ /* 0x000fc60007f5e0ff */
        /* <DEDUP_REMOVED lines=42> */
[----:B------:R-:W-:Y:S04]  /*41fc0*/  STL [R1+0xc3c], R148 ;  /* 0x000c3c9401007387 */ /* 0x000fe80000100800 */
[----:B------:R-:W4:Y:S04]  /*41fd0*/  LDL.LU R11, [R1+0xc9c] ;  /* 0x000c9c00010b7983 */ /* 0x000f280000300800 */
[----:B------:R1:W-:Y:S04]  /*41fe0*/  STL [R1+0xc38], R151 ;  /* 0x000c389701007387 */ /* 0x0003e80000100800 */
[----:B------:R1:W-:Y:S04]  /*41ff0*/  LDGSTS.E [R3+0x13b00], desc[UR4][R8.64], P0 ;  /* 0x13b0000008037fae */ /* 0x0003e80008121844 */
[----:B-1----:R-:W4:Y:S01]  /*42000*/  LDL.LU R150, [R1+0xcbc] ;  /* 0x000cbc0001967983 */ /* 0x002f220000300800 */
[----:B------:R-:W-:-:S02]  /*42010*/  IMAD.MOV.U32 R8, RZ, RZ, R148 ;  /* 0x000000ffff087224 */ /* 0x000fc400078e0094 */
[----:B------:R-:W-:Y:S02]  /*42020*/  IMAD.MOV.U32 R9, RZ, RZ, R151 ;  /* 0x000000ffff097224 */ /* 0x000fe400078e0097 */
        /* <DEDUP_REMOVED lines=22> */
[----:B------:R-:W-:Y:S01]  /*42190*/  IADD3 R150, P2, R150, R2, RZ ;  /* 0x0000000296967210 */ /* 0x000fe20007f5e0ff */
[--C-:B------:R-:W-:Y:S02]  /*421a0*/  IMAD.X R151, R151, 0x1, R0.reuse, P1 ;  /* 0x0000000197977824 */ /* 0x100fe400008e0600 */
[----:B-1----:R-:W-:Y:S02]  /*421b0*/  IMAD.MOV.U32 R8, RZ, RZ, R11 ;  /* 0x000000ffff087224 */ /* 0x002fe400078e000b */
[----:B------:R-:W-:Y:S02]  /*421c0*/  IMAD.MOV.U32 R9, RZ, RZ, R151 ;  /* 0x000000ffff097224 */ /* 0x000fe400078e0097 */
[----:B------:R-:W-:-:S03]  /*421d0*/  IMAD.X R148, R148, 0x1, R0, P2 ;  /* 0x0000000194947824 */ /* 0x000fc600010e0600 */
[----:B------:R1:W-:Y:S04]  /*421e0*/  LDGSTS.E [R3+0x14b00], desc[UR4][R8.64], P0 ;  /* 0x14b0000008037fae */ /* 0x0003e80008121844 */
[----:B------:R-:W-:Y:S04]  /*421f0*/  STL [R1+0xc9c], R11 ;  /* 0x000c9c0b01007387 */ /* 0x000fe80000100800 */
[----:B------:R1:W-:Y:S02]  /*42200*/  STL [R1+0xc98], R151 ;  /* 0x000c989701007387 */ /* 0x0003e40000100800 */
[----:B-1----:R-:W-:Y:S01]  /*42210*/  IMAD.MOV.U32 R8, RZ, RZ, R150 ;  /* 0x000000ffff087224 */ /* 0x002fe200078e0096 */
[----:B------:R-:W-:Y:S01]  /*42220*/  MOV R9, R148 ;  /* 0x0000009400097202 */ /* 0x000fe20000000f00 */
[----:B------:R-:W-:Y:S04]  /*42230*/  STL [R1+0xcbc], R150 ;  /* 0x000cbc9601007387 */ /* 0x000fe80000100800 */
[----:B------:R-:W3:Y:S04]  /*42240*/  LDL.LU R151, [R1+0xd1c] ;  /* 0x000d1c0001977983 */ /* 0x000ee80000300800 */
[----:B------:R1:W-:Y:S04]  /*42250*/  LDGSTS.E [R3+0x14f00], desc[UR4][R8.64], P0 ;  /* 0x14f0000008037fae */ /* 0x0003e80008121844 */
[----:B------:R1:W-:Y:S04]  /*42260*/  STL [R1+0xcb8], R148 ;  /* 0x000cb89401007387 */ /* 0x0003e80000100800 */
[----:B------:R-:W3:Y:S04]  /*42270*/  LDL.LU R11, [R1+0xd3c] ;  /* 0x000d3c00010b7983 */ /* 0x000ee80000300800 */
[----:B-1----:R-:W5:Y:S04]  /*42280*/  LDL.LU R148, [R1+0x1860] ;  /* 0x0018600001947983 */ /* 0x002f680000300800 */
[----:B------:R-:W3:Y:S01]  /*42290*/  LDL.LU R150, [R1+0xd38] ;  /* 0x000d380001967983 */ /* 0x000ee20000300800 */
[----:B----4-:R-:W-:-:S05]  /*422a0*/  IADD3 R7, P1, R7, R2, RZ ;  /* 0x0000000207077210 */ /* 0x010fca0007f3e0ff */
[----:B------:R-:W-:Y:S01]  /*422b0*/  IMAD.MOV.U32 R8, RZ, RZ, R7 ;  /* 0x000000ffff087224 */ /* 0x000fe200078e0007 */
[----:B--2---:R-:W-:Y:S01]  /*422c0*/  IADD3 R10, P2, R10, R2, RZ ;  /* 0x000000020a0a7210 */ /* 0x004fe20007f5e0ff */
[----:B------:R-:W-:Y:S01]  /*422d0*/  STL [R1+0xcdc], R7 ;  /* 0x000cdc0701007387 */ /* 0x000fe20000100800 */
[----:B---3--:R-:W-:-:S04]  /*422e0*/  IMAD.X R12, R12, 0x1, R0, P1 ;  /* 0x000000010c0c7824 */ /* 0x008fc800008e0600 */
[----:B------:R-:W-:Y:S02]  /*422f0*/  IMAD.MOV.U32 R9, RZ, RZ, R12 ;  /* 0x000000ffff097224 */ /* 0x000fe400078e000c */
[----:B------:R-:W-:Y:S01]  /*42300*/  IMAD.X R149, R149, 0x1, R0, P2 ;  /* 0x0000000195957824 */ /* 0x000fe200010e0600 */
[----:B------:R1:W-:Y:S04]  /*42310*/  STL [R1+0xcd8], R12 ;  /* 0x000cd80c01007387 */ /* 0x0003e80000100800 */
[----:B------:R2:W-:Y:S04]  /*42320*/  LDGSTS.E [R3+0x15300], desc[UR4][R8.64], P0 ;  /* 0x1530000008037fae */ /* 0x0005e80008121844 */
[----:B------:R-:W-:Y:S04]  /*42330*/  STL [R1+0xcfc], R10 ;  /* 0x000cfc0a01007387 */ /* 0x000fe80000100800 */
[----:B-1----:R-:W3:Y:S01]  /*42340*/  LDL.LU R12, [R1+0xd5c] ;  /* 0x000d5c00010c7983 */ /* 0x002ee20000300800 */
[----:B--2---:R-:W-:-:S02]  /*42350*/  IMAD.MOV.U32 R8, RZ, RZ, R10 ;  /* 0x000000ffff087224 */ /* 0x004fc400078e000a */
[----:B------:R-:W-:Y:S01]  /*42360*/  IMAD.MOV.U32 R9, RZ, RZ, R149 ;  /* 0x000000ffff097224 */ /* 0x000fe200078e0095 */
[----:B------:R1:W-:Y:S04]  /*42370*/  STL [R1+0xcf8], R149 ;  /* 0x000cf89501007387 */ /* 0x0003e80000100800 */
[----:B------:R-:W2:Y:S04]  /*42380*/  LDL.LU R7, [R1+0xd7c] ;  /* 0x000d7c0001077983 */ /* 0x000ea80000300800 */
[----:B------:R4:W-:Y:S04]  /*42390*/  LDGSTS.E [R3+0x15700], desc[UR4][R8.64], P0 ;  /* 0x1570000008037fae */ /* 0x0009e80008121844 */
[----:B-1----:R-:W5:Y:S04]  /*423a0*/  LDL.LU R149, [R1+0x185c] ;  /* 0x00185c0001957983 */ /* 0x002f680000300800 */
[----:B------:R-:W2:Y:S04]  /*423b0*/  LDL.LU R10, [R1+0xd78] ;  /* 0x000d7800010a7983 */ /* 0x000ea80000300800 */
[----:B------:R-:W3:Y:S01]  /*423c0*/  LDL.LU R9, [R1+0xd18] ;  /* 0x000d180001097983 */ /* 0x000ee20000300800 */
[----:B------:R-:W-:-:S04]  /*423d0*/  IADD3 R151, P1, R151, R2, RZ ;  /* 0x0000000297977210 */ /* 0x000fc80007f3e0ff */
[----:B----4-:R-:W-:Y:S01]  /*423e0*/  MOV R8, R151 ;  /* 0x0000009700087202 */ /* 0x010fe20000000f00 */
[----:B------:R1:W-:Y:S01]  /*423f0*/  STL [R1+0xd1c], R151 ;  /* 0x000d1c9701007387 */ /* 0x0003e20000100800 */
[----:B------:R-:W-:-:S05]  /*42400*/  IADD3 R11, P2, R11, R2, RZ ;  /* 0x000000020b0b7210 */ /* 0x000fca0007f5e0ff */
[--C-:B------:R-:W-:Y:S02]  /*42410*/  IMAD.X R150, R150, 0x1, R0.reuse, P2 ;  /* 0x0000000196967824 */ /* 0x100fe400010e0600 */
[----:B---3--:R-:W-:-:S05]  /*42420*/  IMAD.X R9, R9, 0x1, R0, P1 ;  /* 0x0000000109097824 */ /* 0x008fca00008e0600 */
[----:B------:R3:W-:Y:S04]  /*42430*/  STL [R1+0xd18], R9 ;  /* 0x000d180901007387 */ /* 0x0007e80000100800 */
[----:B------:R4:W-:Y:S04]  /*42440*/  LDGSTS.E [R3+0x15b00], desc[UR4][R8.64], P0 ;  /* 0x15b0000008037fae */ /* 0x0009e80008121844 */
[----:B------:R-:W-:Y:S04]  /*42450*/  STL [R1+0xd3c], R11 ;  /* 0x000d3c0b01007387 */ /* 0x000fe80000100800 */
[----:B-1----:R-:W2:Y:S01]  /*42460*/  LDL.LU R151, [R1+0xdbc] ;  /* 0x000dbc0001977983 */ /* 0x002ea20000300800 */
[----:B----4-:R-:W-:-:S02]  /*42470*/  IMAD.MOV.U32 R8, RZ, RZ, R11 ;  /* 0x000000ffff087224 */ /* 0x010fc400078e000b */
[----:B---3--:R-:W-:Y:S01]  /*42480*/  IMAD.MOV.U32 R9, RZ, RZ, R150 ;  /* 0x000000ffff097224 */ /* 0x008fe200078e0096 */
[----:B------:R1:W-:Y:S04]  /*42490*/  STL [R1+0xd38], R150 ;  /* 0x000d389601007387 */ /* 0x0003e80000100800 */
[----:B------:R3:W-:Y:S04]  /*424a0*/  LDGSTS.E [R3+0x15f00], desc[UR4][R8.64], P0 ;  /* 0x15f0000008037fae */ /* 0x0007e80008121844 */
[----:B-1----:R-:W4:Y:S04]  /*424b0*/  LDL.LU R150, [R1+0xdb8] ;  /* 0x000db80001967983 */ /* 0x002f280000300800 */
[----:B------:R-:W4:Y:S04]  /*424c0*/  LDL.LU R11, [R1+0xdfc] ;  /* 0x000dfc00010b7983 */ /* 0x000f280000300800 */
[----:B------:R-:W4:Y:S01]  /*424d0*/  LDL.LU R9, [R1+0xd58] ;  /* 0x000d580001097983 */ /* 0x000f220000300800 */
[----:B------:R-:W-:-:S02]  /*424e0*/  IADD3 R12, P1, R12, R2, RZ ;  /* 0x000000020c0c7210 */ /* 0x000fc40007f3e0ff */
[----:B--2---:R-:W-:-:S03]  /*424f0*/  IADD3 R7, P2, R7, R2, RZ ;  /* 0x0000000207077210 */ /* 0x004fc60007f5e0ff */
[----:B---3--:R-:W-:Y:S02]  /*42500*/  IMAD.MOV.U32 R8, RZ, RZ, R12 ;  /* 0x000000ffff087224 */ /* 0x008fe400078e000c */
[--C-:B------:R-:W-:Y:S01]  /*42510*/  IMAD.X R10, R10, 0x1, R0.reuse, P2 ;  /* 0x000000010a0a7824 */ /* 0x100fe200010e0600 */
[----:B------:R1:W-:Y:S01]  /*42520*/  STL [R1+0xd5c], R12 ;  /* 0x000d5c0c01007387 */ /* 0x0003e20000100800 */
[----:B----4-:R-:W-:-:S05]  /*42530*/  IMAD.X R9, R9, 0x1, R0, P1 ;  /* 0x0000000109097824 */ /* 0x010fca00008e0600 */
[----:B------:R2:W-:Y:S04]  /*42540*/  STL [R1+0xd58], R9 ;  /* 0x000d580901007387 */ /* 0x0005e80000100800 */
[----:B------:R3:W-:Y:S04]  /*42550*/  LDGSTS.E [R3+0x16300], desc[UR4][R8.64], P0 ;  /* 0x1630000008037fae */ /* 0x0007e80008121844 */
[----:B------:R-:W-:Y:S04]  /*42560*/  STL [R1+0xd7c], R7 ;  /* 0x000d7c0701007387 */ /* 0x000fe80000100800 */
[----:B-1----:R-:W4:Y:S01]  /*42570*/  LDL.LU R12, [R1+0xdf8] ;  /* 0x000df800010c7983 */ /* 0x002f220000300800 */
[----:B---3--:R-:W-:-:S02]  /*42580*/  IMAD.MOV.U32 R8, RZ, RZ, R7 ;  /* 0x000000ffff087224 */ /* 0x008fc400078e0007 */
[----:B--2---:R-:W-:Y:S01]  /*42590*/  IMAD.MOV.U32 R9, RZ, RZ, R10 ;  /* 0x000000ffff097224 */ /* 0x004fe200078e000a */
[----:B------:R1:W-:Y:S04]  /*425a0*/  STL [R1+0xd78], R10 ;  /* 0x000d780a01007387 */ /* 0x0003e80000100800 */
[----:B------:R2:W-:Y:S04]  /*425b0*/  LDGSTS.E [R3+0x16700], desc[UR4][R8.64], P0 ;  /* 0x1670000008037fae */ /* 0x0005e80008121844 */
[----:B-1----:R-:W3:Y:S04]  /*425c0*/  LDL.LU R10, [R1+0xe38] ;  /* 0x000e3800010a7983 */ /* 0x002ee80000300800 */
[----:B------:R-:W3:Y:S04]  /*425d0*/  LDL.LU R7, [R1+0xe3c] ;  /* 0x000e3c0001077983 */ /* 0x000ee80000300800 */
[----:B------:R-:W4:Y:S04]  /*425e0*/  LDL.LU R8, [R1+0xd98] ;  /* 0x000d980001087983 */ /* 0x000f280000300800 */
[----:B------:R-:W2:Y:S01]  /*425f0*/  LDL.LU R9, [R1+0xd9c] ;  /* 0x000d9c0001097983 */ /* 0x000ea20000300800 */
[----:B------:R-:W-:-:S04]  /*42600*/  IADD3 R151, P2, R151, R2, RZ ;  /* 0x0000000297977210 */ /* 0x000fc80007f5e0ff */
[----:B------:R-:W-:Y:S02]  /*42610*/  IADD3.X R150, R150, R0, RZ, P2, !PT ;  /* 0x0000000096967210 */ /* 0x000fe400017fe4ff */
[----:B--2---:R-:W-:-:S05]  /*42620*/  IADD3 R9, P1, R9, R2, RZ ;  /* 0x0000000209097210 */ /* 0x004fca0007f3e0ff */
[----:B----4-:R-:W-:Y:S01]  /*42630*/  IMAD.X R8, R8, 0x1, R0, P1 ;  /* 0x0000000108087824 */ /* 0x010fe200008e0600 */
[----:B------:R1:W-:Y:S04]  /*42640*/  STL [R1+0xd9c], R9 ;  /* 0x000d9c0901007387 */ /* 0x0003e80000100800 */
[----:B------:R2:W-:Y:S01]  /*42650*/  STL [R1+0xd98], R8 ;  /* 0x000d980801007387 */ /* 0x0005e20000100800 */
[----:B-1----:R-:W-:-:S04]  /*42660*/  LOP3.LUT R9, R9, R8, RZ, 0x3c, !PT ;  /* 0x0000000809097212 */ /* 0x002fc800078e3cff */
[----:B--2---:R-:W-:-:S04]  /*42670*/  LOP3.LUT R8, R9, R8, RZ, 0x3c, !PT ;  /* 0x0000000809087212 */ /* 0x004fc800078e3cff */
[----:B------:R-:W-:Y:S01]  /*42680*/  LOP3.LUT R9, R9, R8, RZ, 0x3c, !PT ;  /* 0x0000000809097212 */ /* 0x000fe200078e3cff */
[----:B------:R-:W-:Y:S04]  /*42690*/  STL [R1+0xdbc], R151 ;  /* 0x000dbc9701007387 */ /* 0x000fe80000100800 */
[----:B------:R1:W-:Y:S04]  /*426a0*/  LDGSTS.E [R3+0x16b00], desc[UR4][R8.64], P0 ;  /* 0x16b0000008037fae */ /* 0x0003e80008121844 */
[----:B------:R2:W-:Y:S01]  /*426b0*/  STL [R1+0xdb8], R150 ;  /* 0x000db89601007387 */ /* 0x0005e20000100800 */
[----:B-1----:R-:W-:-:S02]  /*426c0*/  IMAD.MOV.U32 R8, RZ, RZ, R151 ;  /* 0x000000ffff087224 */ /* 0x002fc400078e0097 */
[----:B------:R-:W-:Y:S02]  /*426d0*/  IMAD.MOV.U32 R9, RZ, RZ, R150 ;  /* 0x000000ffff097224 */ /* 0x000fe400078e0096 */
[----:B--2---:R-:W5:Y:S04]  /*426e0*/  LDL.LU R150, [R1+0x1858] ;  /* 0x0018580001967983 */ /* 0x004f680000300800 */
[----:B------:R-:W5:Y:S04]  /*426f0*/  LDL.LU R151, [R1+0x1854] ;  /* 0x0018540001977983 */ /* 0x000f680000300800 */
[----:B------:R1:W-:Y:S04]  /*42700*/  LDGSTS.E [R3+0x16f00], desc[UR4][R8.64], P0 ;  /* 0x16f0000008037fae */ /* 0x0003e80008121844 */
[----:B------:R-:W2:Y:S04]  /*42710*/  LDL.LU R8, [R1+0xdd8] ;  /* 0x000dd80001087983 */ /* 0x000ea80000300800 */
[----:B------:R-:W1:Y:S01]  /*42720*/  LDL.LU R9, [R1+0xddc] ;  /* 0x000ddc0001097983 */ /* 0x000e620000300800 */
[----:B------:R-:W-:-:S05]  /*42730*/  IADD3 R11, P2, R11, R2, RZ ;  /* 0x000000020b0b7210 */ /* 0x000fca0007f5e0ff */
[----:B------:R-:W-:Y:S01]  /*42740*/  IMAD.X R12, R12, 0x1, R0, P2 ;  /* 0x000000010c0c7824 */ /* 0x000fe200010e0600 */
[----:B-1----:R-:W-:-:S05]  /*42750*/  IADD3 R9, P1, R9, R2, RZ ;  /* 0x0000000209097210 */ /* 0x002fca0007f3e0ff */
[----:B--2---:R-:W-:Y:S01]  /*42760*/  IMAD.X R8, R8, 0x1, R0, P1 ;  /* 0x0000000108087824 */ /* 0x004fe200008e0600 */
[----:B------:R1:W-:Y:S04]  /*42770*/  STL [R1+0xddc], R9 ;  /* 0x000ddc0901007387 */ /* 0x0003e80000100800 */
[----:B------:R2:W-:Y:S01]  /*42780*/  STL [R1+0xdd8], R8 ;  /* 0x000dd80801007387 */ /* 0x0005e20000100800 */
[----:B-1----:R-:W-:-:S04]  /*42790*/  LOP3.LUT R9, R9, R8, RZ, 0x3c, !PT ;  /* 0x0000000809097212 */ /* 0x002fc800078e3cff */
[----:B--2---:R-:W-:-:S04]  /*427a0*/  LOP3.LUT R8, R9, R8, RZ, 0x3c, !PT ;  /* 0x0000000809087212 */ /* 0x004fc800078e3cff */
[----:B------:R-:W-:Y:S01]  /*427b0*/  LOP3.LUT R9, R9, R8, RZ, 0x3c, !PT ;  /* 0x0000000809097212 */ /* 0x000fe200078e3cff */
[----:B------:R1:W-:Y:S04]  /*427c0*/  STL [R1+0xdfc], R11 ;  /* 0x000dfc0b01007387 */ /* 0x0003e80000100800 */
[----:B------:R2:W-:Y:S04]  /*427d0*/  LDGSTS.E [R3+0x17300], desc[UR4][R8.64], P0 ;  /* 0x1730000008037fae */ /* 0x0005e80008121844 */
[----:B------:R4:W-:Y:S01]  /*427e0*/  STL [R1+0xdf8], R12 ;  /* 0x000df80c01007387 */ /* 0x0009e20000100800 */
[----:B--2---:R-:W-:-:S02]  /*427f0*/  IMAD.MOV.U32 R8, RZ, RZ, R11 ;  /* 0x000000ffff087224 */ /* 0x004fc400078e000b */
[----:B------:R-:W-:Y:S01]  /*42800*/  IMAD.MOV.U32 R9, RZ, RZ, R12 ;  /* 0x000000ffff097224 */ /* 0x000fe200078e000c */
[----:B-1----:R-:W1:Y:S01]  /*42810*/  LDC R11, c[0x0][0x230] ;  /* 0x00008c00ff0b7b82 */ /* 0x002e620000000800 */
[----:B----4-:R-:W2:Y:S04]  /*42820*/  LDL.LU R12, [R1+0x1850] ;  /* 0x00185000010c7983 */ /* 0x010ea80000300800 */
[----:B------:R4:W-:Y:S04]  /*42830*/  LDGSTS.E [R3+0x17700], desc[UR4][R8.64], P0 ;  /* 0x1770000008037fae */ /* 0x0009e80008121844 */
[----:B------:R-:W2:Y:S04]  /*42840*/  LDL.LU R8, [R1+0xe18] ;  /* 0x000e180001087983 */ /* 0x000ea80000300800 */
[----:B------:R-:W4:Y:S01]  /*42850*/  LDL.LU R9, [R1+0xe1c] ;  /* 0x000e1c0001097983 */ /* 0x000f220000300800 */
[----:B---3--:R-:W-:-:S02]  /*42860*/  IADD3 R7, P2, R7, R2, RZ ;  /* 0x0000000207077210 */ /* 0x008fc40007f5e0ff */
[----:B-1----:R-:W-:-:S03]  /*42870*/  IADD3 R11, R11, 0x3f, RZ ;  /* 0x0000003f0b0b7810 */ /* 0x002fc60007ffe0ff */
[----:B------:R-:W-:Y:S01]  /*42880*/  IMAD.X R10, R10, 0x1, R0, P2 ;  /* 0x000000010a0a7824 */ /* 0x000fe200010e0600 */
[----:B----4-:R-:W-:-:S05]  /*42890*/  IADD3 R9, P1, R9, R2, RZ ;  /* 0x0000000209097210 */ /* 0x010fca0007f3e0ff */
[----:B--2---:R-:W-:Y:S01]  /*428a0*/  IMAD.X R8, R8, 0x1, R0, P1 ;  /* 0x0000000108087824 */ /* 0x004fe200008e0600 */
[----:B------:R1:W-:Y:S04]  /*428b0*/  STL [R1+0xe1c], R9 ;  /* 0x000e1c0901007387 */ /* 0x0003e80000100800 */
[----:B------:R2:W-:Y:S01]  /*428c0*/  STL [R1+0xe18], R8 ;  /* 0x000e180801007387 */ /* 0x0005e20000100800 */
[----:B-1----:R-:W-:-:S04]  /*428d0*/  LOP3.LUT R9, R9, R8, RZ, 0x3c, !PT ;  /* 0x0000000809097212 */ /* 0x002fc800078e3cff */
[----:B--2---:R-:W-:-:S04]  /*428e0*/  LOP3.LUT R8, R9, R8, RZ, 0x3c, !PT ;  /* 0x0000000809087212 */ /* 0x004fc800078e3cff */
[----:B------:R-:W-:Y:S01]  /*428f0*/  LOP3.LUT R9, R9, R8, RZ, 0x3c, !PT ;  /* 0x0000000809097212 */ /* 0x000fe200078e3cff */
[----:B------:R1:W-:Y:S04]  /*42900*/  STL [R1+0xe3c], R7 ;  /* 0x000e3c0701007387 */ /* 0x0003e80000100800 */
[----:B------:R2:W-:Y:S01]  /*42910*/  LDGSTS.E [R3+0x17b00], desc[UR4][R8.64], P0 ;  /* 0x17b0000008037fae */ /* 0x0005e20008121844 */
[----:B------:R-:W-:Y:S02]  /*42920*/  VIADD R12, R12, 0x1 ;  /* 0x000000010c0c7836 */ /* 0x000fe40000000000 */
[----:B--2---:R-:W-:Y:S01]  /*42930*/  IMAD.MOV.U32 R8, RZ, RZ, R7 ;  /* 0x000000ffff087224 */ /* 0x004fe200078e0007 */
[----:B-1----:R-:W-:Y:S01]  /*42940*/  SHF.R.S32.HI R7, RZ, 0x1f, R11 ;  /* 0x0000001fff077819 */ /* 0x002fe2000001140b */
[----:B------:R-:W-:-:S03]  /*42950*/  IMAD.MOV.U32 R9, RZ, RZ, R10 ;  /* 0x000000ffff097224 */ /* 0x000fc600078e000a */
[----:B------:R-:W-:Y:S02]  /*42960*/  LEA.HI R7, R7, R11, RZ, 0x6 ;  /* 0x0000000b07077211 */ /* 0x000fe400078f30ff */
[----:B------:R1:W-:Y:S02]  /*42970*/  LDGSTS.E [R3+0x17f00], desc[UR4][R8.64], P0 ;  /* 0x17f0000008037fae */ /* 0x0003e40008121844 */
[----:B------:R-:W-:Y:S02]  /*42980*/  SHF.R.S32.HI R7, RZ, 0x6, R7 ;  /* 0x00000006ff077819 */ /* 0x000fe40000011407 */
[----:B------:R1:W-:Y:S02]  /*42990*/  STL [R1+0xe38], R10 ;  /* 0x000e380a01007387 */ /* 0x0003e40000100800 */
[----:B------:R-:W-:Y:S01]  /*429a0*/  ISETP.NE.U32.AND P0, PT, R12, R7, PT ;  /* 0x000000070c00720c */ /* 0x000fe20003f05070 */
[----:B------:R-:W-:Y:S01]  /*429b0*/  IMAD.MOV.U32 R7, RZ, RZ, R6 ;  /* 0x000000ffff077224 */ /* 0x000fe200078e0006 */
[----:B------:R-:W0:Y:S04]  /*429c0*/  LDGDEPBAR ;  /* 0x00000000000079af */ /* 0x000e280000000000 */
[----:B------:R1:W5:Y:S07]  /*429d0*/  LDL.LU R6, [R1+0x184c] ;  /* 0x00184c0001067983 */ /* 0x00036e0000300800 */
[----:B------:R-:W-:Y:S05]  /*429e0*/  @P0 BRA `(.L_x_1) ;  /* 0xffffff0c004c0947 */ /* 0x000fea000383ffff */
.L_x_0:
[----:B------:R-:W-:Y:S01]  /*429f0*/  STL.64 [R1+0x1a28], R50 ;  /* 0x001a283201007387 */ /* 0x000fe20000100a00 */
[----:B------:R-:W-:Y:S01]  /*42a00*/  ULDC UR6, c[0x0][0x248] ;  /* 0x0000920000067ab9 */ /* 0x000fe20000000800 */
[----:B------:R-:W-:Y:S01]  /*42a10*/  ULDC UR8, c[0x0][0x22c] ;  /* 0x00008b0000087ab9 */ /* 0x000fe20000000800 */
[----:B------:R-:W2:Y:S01]  /*42a20*/  S2R R2, SR_TID.X ;  /* 0x0000000000027919 */ /* 0x000ea20000002100 */
[----:B-1----:R-:W-:Y:S01]  /*42a30*/  LOP3.LUT R3, R3, 0xfffffeff, RZ, 0xc0, !PT ;  /* 0xfffffeff03037812 */ /* 0x002fe200078ec0ff */
[----:B------:R-:W-:Y:S01]  /*42a40*/  ULDC UR10, c[0x0][0x22c] ;  /* 0x00008b00000a7ab9 */ /* 0x000fe20000000800 */
[----:B------:R-:W-:Y:S01]  /*42a50*/  ULDC UR11, c[0x0][0x248] ;  /* 0x00009200000b7ab9 */ /* 0x000fe20000000800 */
[----:B------:R-:W-:Y:S01]  /*42a60*/  STL.64 [R1+0x1a20], R52 ;  /* 0x001a203401007387 */ /* 0x000fe20000100a00 */
[----:B------:R-:W-:Y:S01]  /*42a70*/  ULDC UR13, c[0x0][0x248] ;  /* 0x00009200000d7ab9 */ /* 0x000fe20000000800 */
[----:B------:R-:W-:Y:S01]  /*42a80*/  ULDC UR14, c[0x0][0x248] ;  /* 0x00009200000e7ab9 */ /* 0x000fe20000000800 */
[----:B------:R-:W-:Y:S01]  /*42a90*/  ULDC UR16, c[0x0][0x248] ;  /* 0x0000920000107ab9 */ /* 0x000fe20000000800 */
[----:B------:R1:W-:Y:S01]  /*42aa0*/  STL.64 [R1+0x1a18], R54 ;  /* 0x001a183601007387 */ /* 0x0003e20000100a00 */
        /* <DEDUP_REMOVED lines=11> */
[----:B-1----:R-:W3:Y:S01]  /*42b60*/  LDL.LU R55, [R1+0x8] ;  /* 0x0000080001377983 */ /* 0x002ee20000300800 */
[----:B------:R-:W-:Y:S01]  /*42b70*/  ULDC UR27, c[0x0][0x248] ;  /* 0x00009200001b7ab9 */ /* 0x000fe20000000800 */
[----:B------:R-:W-:Y:S01]  /*42b80*/  ULDC UR29, c[0x0][0x248] ;  /* 0x00009200001d7ab9 */ /* 0x000fe20000000800 */
[----:B------:R-:W-:Y:S01]  /*42b90*/  ULDC UR30, c[0x0][0x248] ;  /* 0x00009200001e7ab9 */ /* 0x000fe20000000800 */
[----:B------:R-:W4:Y:S01]  /*42ba0*/  LDL.LU R52, [R1] ;  /* 0x0000000001347983 */ /* 0x000f220000300800 */
[----:B------:R-:W-:Y:S01]  /*42bb0*/  ULDC UR31, c[0x0][0x248] ;  /* 0x00009200001f7ab9 */ /* 0x000fe20000000800 */
[----:B------:R-:W-:Y:S01]  /*42bc0*/  ULDC UR32, c[0x0][0x248] ;  /* 0x0000920000207ab9 */ /* 0x000fe20000000800 */
[----:B------:R-:W-:Y:S01]  /*42bd0*/  ULDC UR33, c[0x0][0x248] ;  /* 0x0000920000217ab9 */ /* 0x000fe20000000800 */
[----:B------:R-:W4:Y:S01]  /*42be0*/  LDL.LU R51, [R1+0x414] ;  /* 0x0004140001337983 */ /* 0x000f220000300800 */
        /* <DEDUP_REMOVED lines=11> */
[----:B------:R-:W-:Y:S01]  /*42ca0*/  STL [R1+0x1a10], R57 ;  /* 0x001a103901007387 */ /* 0x000fe20000100800 */
        /* <DEDUP_REMOVED lines=28> */
[----:B------:R-:W-:-:S04]  /*42e70*/  DEPBAR.LE SB0, 0x0 ;  /* 0x000080000000791a */ /* 0x000fc80000000000 */
[----:B------:R-:W-:Y:S04]  /*42e80*/  STL [R1+0x19f0], R65 ;  /* 0x0019f04101007387 */ /* 0x000fe80000100800 */
[----:B------:R-:W-:Y:S04]  /*42e90*/  STL [R1+0x19ec], R67 ;  /* 0x0019ec4301007387 */ /* 0x000fe80000100800 */
[----:B------:R-:W-:Y:S04]  /*42ea0*/  STL [R1+0x19e8], R68 ;  /* 0x0019e84401007387 */ /* 0x000fe80000100800 */
[----:B------:R-:W-:Y:S04]  /*42eb0*/  STL [R1+0x19e4], R70 ;  /* 0x0019e44601007387 */ /* 0x000fe80000100800 */
[----:B------:R-:W-:Y:S04]  /*42ec0*/  STL [R1+0x19e0], R69 ;  /* 0x0019e04501007387 */ /* 0x000fe80000100800 */
[----:B------:R-:W-:Y:S04]  /*42ed0*/  STL [R1+0x19dc], R71 ;  /* 0x0019dc4701007387 */ /* 0x000fe80000100800 */
[----:B------:R-:W-:Y:S04]  /*42ee0*/  STL [R1+0x19d8], R72 ;  /* 0x0019d84801007387 */ /* 0x000fe80000100800 */
[----:B------:R-:W-:Y:S04]  /*42ef0*/  STL [R1+0x19d4], R74 ;  /* 0x0019d44a01007387 */ /* 0x000fe80000100800 */
[----:B------:R1:W-:Y:S04]  /*42f00*/  STL [R1+0x19d0], R73 ;  /* 0x0019d04901007387 */ /* 0x0003e80000100800 */
[----:B-1----:R-:W4:Y:S04]  /*42f10*/  LDL.LU R73, [R1+0xe5c] ;  /* 0x000e5c0001497983 */ /* 0x002f280000300800 */
[----:B------:R1:W-:Y:S04]  /*42f20*/  STL [R1+0x19cc], R75 ;  /* 0x0019cc4b01007387 */ /* 0x0003e80000100800 */
[----:B-1----:R-:W4:Y:S01]  /*42f30*/  LDL.LU R75, [R1+0x14f8] ;  /* 0x0014f800014b7983 */ /* 0x002f220000300800 */
[----:B--2---:R-:W-:-:S03]  /*42f40*/  IMAD.SHL.U32 R0, R2, 0x10, RZ ;  /* 0x0000001002007824 */ /* 0x004fc600078e00ff */
[----:B------:R-:W-:Y:S02]  /*42f50*/  STL [R1+0x19c8], R76 ;  /* 0x0019c84c01007387 */ /* 0x000fe40000100800 */
[----:B------:R-:W-:Y:S02]  /*42f60*/  LOP3.LUT R0, R0, 0xf0, RZ, 0xc0, !PT ;  /* 0x000000f000007812 */ /* 0x000fe400078ec0ff */
        /* <DEDUP_REMOVED lines=14> */
[----:B------:R-:W-:Y:S04]  /*43050*/  STL [R1+0x198c], R19 ;  /* 0x00198c1301007387 */ /* 0x000fe80000100800 */
[----:B------:R-:W-:Y:S01]  /*43060*/  STL [R1+0x1988], R23 ;  /* 0x0019881701007387 */ /* 0x000fe20000100800 */
[----:B-1---5:R-:W-:-:S03]  /*43070*/  VIADD R5, R6, 0x7 ;  /* 0x0000000706057836 */ /* 0x022fc60000000000 */
        /* <DEDUP_REMOVED lines=10> */
[----:B-1----:R-:W-:Y:S01]  /*43120*/  IMAD R151, R6, UR6, RZ ;  /* 0x0000000606977c24 */ /* 0x002fe2000f8e02ff */
[----:B------:R-:W-:-:S02]  /*43130*/  ULDC UR6, c[0x0][0x248] ;  /* 0x0000920000067ab9 */ /* 0x000fc40000000800 */
[----:B------:R-:W-:Y:S01]  /*43140*/  STL [R1+0x1934], R148 ;  /* 0x0019349401007387 */ /* 0x000fe20000100800 */
[----:B------:R-:W-:Y:S01]  /*43150*/  VIADD R21, R151, UR6 ;  /* 0x0000000697157c36 */ /* 0x000fe20008000000 */
[----:B------:R-:W-:Y:S02]  /*43160*/  ULDC UR6, c[0x0][0x248] ;  /* 0x0000920000067ab9 */ /* 0x000fe40000000800 */
[----:B------:R-:W-:Y:S01]  /*43170*/  STL [R1+0x1930], R147 ;  /* 0x0019309301007387 */ /* 0x000fe20000100800 */
[----:B------:R-:W-:Y:S01]  /*43180*/  VIADD R54, R21, UR6 ;  /* 0x0000000615367c36 */ /* 0x000fe20008000000 */
[----:B------:R-:W-:Y:S02]  /*43190*/  ULDC UR6, c[0x0][0x248] ;  /* 0x0000920000067ab9 */ /* 0x000fe40000000800 */
[----:B------:R-:W-:Y:S01]  /*431a0*/  STL [R1+0x192c], R146 ;  /* 0x00192c9201007387 */ /* 0x000fe20000100800 */
[----:B------:R-:W-:Y:S01]  /*431b0*/  VIADD R207, R54, UR6 ;  /* 0x0000000636cf7c36 */ /* 0x000fe20008000000 */
[----:B------:R-:W-:-:S02]  /*431c0*/  ULDC UR6, c[0x0][0x248] ;  /* 0x0000920000067ab9 */ /* 0x000fc40000000800 */
[----:B------:R-:W-:Y:S01]  /*431d0*/  STL [R1+0x1928], R145 ;  /* 0x0019289101007387 */ /* 0x000fe20000100800 */
[----:B------:R-:W-:Y:S01]  /*431e0*/  VIADD R206, R207, UR6 ;  /* 0x00000006cfce7c36 */ /* 0x000fe20008000000 */
[----:B------:R-:W-:Y:S02]  /*431f0*/  ULDC UR6, c[0x0][0x248] ;  /* 0x0000920000067ab9 */ /* 0x000fe40000000800 */
[----:B------:R-:W-:Y:S02]  /*43200*/  STL [R1+0x1924], R144 ;  /* 0x0019249001007387 */ /* 0x000fe40000100800 */
[----:B------:R-:W-:Y:S01]  /*43210*/  IADD3 R205, R206, UR6, RZ ;  /* 0x00000006cecd7c10 */ /* 0x000fe2000fffe0ff */
[----:B------:R-:W-:Y:S01]  /*43220*/  ULDC UR6, c[0x0][0x248] ;  /* 0x0000920000067ab9 */ /* 0x000fe20000000800 */
[----:B------:R-:W-:Y:S03]  /*43230*/  STL [R1+0x1920], R143 ;  /* 0x0019208f01007387 */ /* 0x000fe60000100800 */
[----:B------:R-:W-:Y:S01]  /*43240*/  VIADD R204, R205, UR6 ;  /* 0x00000006cdcc7c36 */ /* 0x000fe20008000000 */
[----:B------:R-:W-:Y:S01]  /*43250*/  ULDC UR6, c[0x0][0x248] ;  /* 0x0000920000067ab9 */ /* 0x000fe20000000800 */
[----:B------:R-:W-:Y:S02]  /*43260*/  STL [R1+0x191c], R142 ;  /* 0x00191c8e01007387 */ /* 0x000fe40000100800 */
        /* <DEDUP_REMOVED lines=20> */
[----:B------:R-:W-:Y:S03]  /*433b0*/  STL [R1+0x1900], R135 ;  /* 0x0019008701007387 */ /* 0x000fe60000100800 */
        /* <DEDUP_REMOVED lines=17> */
[----:B------:R-:W-:Y:S01]  /*434d0*/  STL [R1+0x18e8], R129 ;  /* 0x0018e88101007387 */ /* 0x000fe20000100800 */
[----:B---3--:R-:W-:-:S02]  /*434e0*/  IMAD.MOV.U32 R17, RZ, RZ, R55 ;  /* 0x000000ffff117224 */ /* 0x008fc400078e0037 */
[----:B------:R-:W-:Y:S01]  /*434f0*/  VIADD R190, R191, UR6 ;  /* 0x00000006bfbe7c36 */ /* 0x000fe20008000000 */
[----:B------:R-:W-:Y:S01]  /*43500*/  ULDC UR6, c[0x0][0x248] ;  /* 0x0000920000067ab9 */ /* 0x000fe20000000800 */
[----:B------:R-:W-:Y:S01]  /*43510*/  STL [R1+0x18e4], R128 ;  /* 0x0018e48001007387 */ /* 0x000fe20000100800 */
[----:B----4-:R-:W-:Y:S01]  /*43520*/  MOV R22, R52 ;  /* 0x0000003400167202 */ /* 0x010fe20000000f00 */
[----:B------:R-:W-:Y:S01]  /*43530*/  VIADD R189, R190, UR6 ;  /* 0x00000006bebd7c36 */ /* 0x000fe20008000000 */
[----:B------:R-:W-:Y:S01]  /*43540*/  ULDC UR6, c[0x0][0x248] ;  /* 0x0000920000067ab9 */ /* 0x000fe20000000800 */
[----:B------:R-:W-:Y:S01]  /*43550*/  STL [R1+0x18e0], R127 ;  /* 0x0018e07f01007387 */ /* 0x000fe20000100800 */
[----:B------:R-:W-:Y:S02]  /*43560*/  IMAD.MOV.U32 R55, RZ, RZ, R51 ;  /* 0x000000ffff377224 */ /* 0x000fe400078e0033 */
[----:B------:R-:W-:Y:S01]  /*43570*/  VIADD R188, R189, UR6 ;  /* 0x00000006bdbc7c36 */ /* 0x000fe20008000000 */
[----:B------:R-:W-:Y:S01]  /*43580*/  ULDC UR6, c[0x0][0x248] ;  /* 0x0000920000067ab9 */ /* 0x000fe20000000800 */
[----:B------:R-:W-:Y:S01]  /*43590*/  STL [R1+0x18dc], R126 ;  /* 0x0018dc7e01007387 */ /* 0x000fe20000100800 */
[----:B------:R-:W-:-:S02]  /*435a0*/  IMAD.MOV.U32 R52, RZ, RZ, R53 ;  /* 0x000000ffff347224 */ /* 0x000fc400078e0035 */
[----:B------:R-:W-:Y:S01]  /*435b0*/  IADD3 R187, R188, UR6, RZ ;  /* 0x00000006bcbb7c10 */ /* 0x000fe2000fffe0ff */
[----:B------:R-:W-:Y:S01]  /*435c0*/  ULDC UR6, c[0x0][0x248] ;  /* 0x0000920000067ab9 */ /* 0x000fe20000000800 */
[----:B------:R-:W-:Y:S01]  /*435d0*/  STL [R1+0x18d8], R125 ;  /* 0x0018d87d01007387 */ /* 0x000fe20000100800 */
[----:B------:R-:W-:Y:S02]  /*435e0*/  IMAD.MOV.U32 R53, RZ, RZ, R50 ;  /* 0x000000ffff357224 */ /* 0x000fe400078e0032 */
        /* <DEDUP_REMOVED lines=63> */
[----:B------:R-:W-:Y:S01]  /*439e0*/  BAR.SYNC.DEFER_BLOCKING 0x0 ;  /* 0x0000000000007b1d */ /* 0x000fe20000010000 */
[----:B------:R-:W-:Y:S01]  /*439f0*/  VIADD R165, R166, UR6 ;  /* 0x00000006a6a57c36 */ /* 0x000fe20008000000 */
[----:B------:R-:W-:-:S04]  /*43a00*/  ISETP.GE.AND P0, PT, R73, R75, PT ;  /* 0x0000004b4900720c */ /* 0x000fc80003f06270 */
[----:B------:R-:W-:Y:S01]  /*43a10*/  ULDC UR6, c[0x0][0x248] ;  /* 0x0000920000067ab9 */ /* 0x000fe20000000800 */
[----:B------:R-:W-:Y:S01]  /*43a20*/  ISETP.LT.AND P2, PT, R5, UR10, !P0 ;  /* 0x0000000a05007c0c */ /* 0x000fe2000c741270 */
[----:B------:R-:W-:Y:S01]  /*43a30*/  VIADD R164, R165, UR6 ;  /* 0x00000006a5a47c36 */ /* 0x000fe20008000000 */
[----:B------:R-:W-:Y:S01]  /*43a40*/  ULDC UR6, c[0x0][0x248] ;  /* 0x0000920000067ab9 */ /* 0x000fe20000000800 */
[----:B------:R-:W-:Y:S01]  /*43a50*/  STL [R1+0x1880], R103 ;  /* 0x0018806701007387 */ /* 0x000fe20000100800 */
[----:B------:R-:W-:Y:S01]  /*43a60*/  ULDC UR10, c[0x0][0x248] ;  /* 0x00009200000a7ab9 */ /* 0x000fe20000000800 */
        /* <DEDUP_REMOVED lines=26> */
[----:B------:R1:W-:Y:S02]  /*43c10*/  STL [R1+0x185c], R94 ;  /* 0x00185c5e01007387 */ /* 0x0003e40000100800 */
        /* <DEDUP_REMOVED lines=8> */
[----:B-1----:R-:W-:Y:S01]  /*43ca0*/  MOV R94, UR5 ;  /* 0x00000005005e7c02 */ /* 0x002fe20008000f00 */
[----:B------:R-:W-:Y:S01]  /*43cb0*/  STL [R1+0x1850], R91 ;  /* 0x0018505b01007387 */ /* 0x000fe20000100800 */
[----:B------:R-:W-:Y:S01]  /*43cc0*/  ULDC UR5, c[0x0][0x22c] ;  /* 0x00008b0000057ab9 */ /* 0x000fe20000000800 */
[----:B------:R-:W-:Y:S01]  /*43cd0*/  IADD3 R15, R152, UR6, RZ ;  /* 0x00000006980f7c10 */ /* 0x000fe2000fffe0ff */
[----:B------:R-:W-:Y:S01]  /*43ce0*/  ULDC UR6, c[0x0][0x248] ;  /* 0x0000920000067ab9 */ /* 0x000fe20000000800 */
[----:B------:R-:W-:Y:S01]  /*43cf0*/  STL [R1+0x184c], R89 ;  /* 0x00184c5901007387 */ /* 0x000fe20000100800 */
[----:B--2---:R-:W-:Y:S01]  /*43d00*/  MOV R92, UR4 ;  /* 0x00000004005c7c02 */ /* 0x004fe20008000f00 */
[----:B------:R-:W-:Y:S01]  /*43d10*/  ULDC UR4, c[0x0][0x22c] ;  /* 0x00008b0000047ab9 */ /* 0x000fe20000000800 */
[----:B------:R-:W-:Y:S01]  /*43d20*/  VIADD R14, R15, UR6 ;  /* 0x000000060f0e7c36 */ /* 0x000fe20008000000 */
[----:B------:R-:W-:Y:S01]  /*43d30*/  ULDC UR6, c[0x0][0x248] ;  /* 0x0000920000067ab9 */ /* 0x000fe20000000800 */
[----:B------:R1:W-:Y:S02]  /*43d40*/  STL [R1+0x1950], R94 ;  /* 0x0019505e01007387 */ /* 0x0003e40000100800 */
[----:B------:R-:W-:Y:S01]  /*43d50*/  VIADD R13, R14, UR6 ;  /* 0x000000060e0d7c36 */ /* 0x000fe20008000000 */
[----:B------:R-:W-:Y:S01]  /*43d60*/  ULDC UR6, c[0x0][0x248] ;  /* 0x0000920000067ab9 */ /* 0x000fe20000000800 */
[----:B------:R-:W2:Y:S02]  /*43d70*/  S2R R124, SR_TID.X ;  /* 0x00000000007c7919 */ /* 0x000ea40000002100 */
[----:B------:R-:W-:Y:S01]  /*43d80*/  VIADD R12, R13, UR6 ;  /* 0x000000060d0c7c36 */ /* 0x000fe20008000000 */
[----:B------:R-:W-:Y:S01]  /*43d90*/  ULDC UR6, c[0x0][0x248] ;  /* 0x0000920000067ab9 */ /* 0x000fe20000000800 */
[----:B------:R-:W-:Y:S02]  /*43da0*/  STL [R1+0x1954], R92 ;  /* 0x0019545c01007387 */ /* 0x000fe40000100800 */
[----:B------:R-:W-:Y:S01]  /*43db0*/  VIADD R11, R12, UR6 ;  /* 0x000000060c0b7c36 */ /* 0x000fe20008000000 */
[----:B------:R-:W-:-:S03]  /*43dc0*/  ULDC UR6, c[0x0][0x248] ;  /* 0x0000920000067ab9 */ /* 0x000fc60000000800 */
[----:B------:R-:W-:Y:S01]  /*43dd0*/  VIADD R10, R11, UR6 ;  /* 0x000000060b0a7c36 */ /* 0x000fe20008000000 */
[----:B------:R-:W-:-:S03]  /*43de0*/  ULDC UR6, c[0x0][0x248] ;  /* 0x0000920000067ab9 */ /* 0x000fc60000000800 */
[----:B------:R-:W-:Y:S01]  /*43df0*/  VIADD R9, R10, UR6 ;  /* 0x000000060a097c36 */ /* 0x000fe20008000000 */
[----:B------:R-:W-:-:S03]  /*43e00*/  ULDC UR6, c[0x0][0x248] ;  /* 0x0000920000067ab9 */ /* 0x000fc60000000800 */
[----:B------:R-:W-:Y:S01]  /*43e10*/  VIADD R8, R9, UR6 ;  /* 0x0000000609087c36 */ /* 0x000fe20008000000 */
[----:B------:R-:W-:-:S03]  /*43e20*/  ULDC UR6, c[0x0][0x248] ;  /* 0x0000920000067ab9 */ /* 0x000fc60000000800 */
[----:B------:R-:W-:Y:S01]  /*43e30*/  VIADD R209, R8, UR6 ;  /* 0x0000000608d17c36 */ /* 0x000fe20008000000 */
[----:B------:R-:W-:-:S04]  /*43e40*/  ULDC UR6, c[0x0][0x248] ;  /* 0x0000920000067ab9 */ /* 0x000fc80000000800 */
[----:B------:R-:W-:Y:S01]  /*43e50*/  IADD3 R208, R209, UR6, RZ ;  /* 0x00000006d1d07c10 */ /* 0x000fe2000fffe0ff */
[----:B------:R-:W-:-:S04]  /*43e60*/  ULDC UR6, c[0x0][0x248] ;  /* 0x0000920000067ab9 */ /* 0x000fc80000000800 */
[----:B------:R-:W-:Y:S01]  /*43e70*/  VIADD R211, R208, UR6 ;  /* 0x00000006d0d37c36 */ /* 0x000fe20008000000 */
[----:B------:R-:W-:Y:S01]  /*43e80*/  ULDC UR6, c[0x0][0x248] ;  /* 0x0000920000067ab9 */ /* 0x000fe20000000800 */
[C---:B--2---:R-:W-:Y:S02]  /*43e90*/  IMAD.SHL.U32 R4, R124.reuse, 0x40, RZ ;  /* 0x000000407c047824 */ /* 0x044fe400078e00ff */
[----:B------:R-:W-:Y:S01]  /*43ea0*/  VIADD R210, R211, UR6 ;  /* 0x00000006d3d27c36 */ /* 0x000fe20008000000 */
[----:B------:R-:W-:Y:S01]  /*43eb0*/  ULDC UR6, c[0x0][0x248] ;  /* 0x0000920000067ab9 */ /* 0x000fe20000000800 */
[----:B------:R-:W-:Y:S01]  /*43ec0*/  IMAD.SHL.U32 R2, R124, 0x8, RZ ;  /* 0x000000087c027824 */ /* 0x000fe200078e00ff */
[----:B------:R-:W-:Y:S01]  /*43ed0*/  LOP3.LUT R4, R4, 0x400, RZ, 0xc0, !PT ;  /* 0x0000040004047812 */ /* 0x000fe200078ec0ff */
[----:B------:R-:W-:Y:S01]  /*43ee0*/  VIADD R213, R210, UR6 ;  /* 0x00000006d2d57c36 */ /* 0x000fe20008000000 */
[----:B------:R-:W-:Y:S02]  /*43ef0*/  ULDC UR6, c[0x0][0x248] ;  /* 0x0000920000067ab9 */ /* 0x000fe40000000800 */
[----:B------:R-:W-:Y:S01]  /*43f00*/  IADD3 R4, R4, UR7, R0 ;  /* 0x0000000704047c10 */ /* 0x000fe2000fffe000 */
[----:B------:R-:W-:Y:S01]  /*43f10*/  VIADD R212, R213, UR6 ;  /* 0x00000006d5d47c36 */ /* 0x000fe20008000000 */
[----:B------:R-:W-:Y:S01]  /*43f20*/  ULDC UR6, c[0x0][0x248] ;  /* 0x0000920000067ab9 */ /* 0x000fe20000000800 */
[----:B------:R-:W-:-:S02]  /*43f30*/  LOP3.LUT R0, R2, 0x300, RZ, 0xc0, !PT ;  /* 0x0000030002007812 */ /* 0x000fc400078ec0ff */
[----:B------:R-:W-:Y:S01]  /*43f40*/  VIADD R215, R212, UR6 ;  /* 0x00000006d4d77c36 */ /* 0x000fe20008000000 */
[----:B------:R-:W-:Y:S02]  /*43f50*/  ULDC UR6, c[0x0][0x248] ;  /* 0x0000920000067ab9 */ /* 0x000fe40000000800 */
[----:B------:R-:W-:Y:S02]  /*43f60*/  IMAD.IADD R4, R4, 0x1, R0 ;  /* 0x0000000104047824 */ /* 0x000fe400078e0200 */
[----:B------:R-:W-:Y:S01]  /*43f70*/  VIADD R214, R215, UR6 ;  /* 0x00000006d7d67c36 */ /* 0x000fe20008000000 */
[----:B------:R-:W-:Y:S01]  /*43f80*/  ULDC UR6, c[0x0][0x248] ;  /* 0x0000920000067ab9 */ /* 0x000fe20000000800 */
[----:B------:R-:W-:Y:S02]  /*43f90*/  VIADD R0, R6, 0xa ;  /* 0x0000000a06007836 */ /* 0x000fe40000000000 */
[----:B------:R-:W-:Y:S01]  /*43fa0*/  VIADD R217, R214, UR6 ;  /* 0x00000006d6d97c36 */ /* 0x000fe20008000000 */
[----:B------:R-:W-:-:S02]  /*43fb0*/  ULDC UR6, c[0x0][0x248] ;  /* 0x0000920000067ab9 */ /* 0x000fc40000000800 */
[----:B------:R-:W-:Y:S01]  /*43fc0*/  ISETP.LT.AND P1, PT, R0, UR8, !P0 ;  /* 0x0000000800007c0c */ /* 0x000fe2000c721270 */
[----:B------:R-:W-:Y:S01]  /*43fd0*/  VIADD R216, R217, UR6 ;  /* 0x00000006d9d87c36 */ /* 0x000fe20008000000 */
[----:B------:R-:W-:Y:S01]  /*43fe0*/  ULDC UR6, c[0x0][0x248] ;  /* 0x0000920000067ab9 */ /* 0x000fe20000000800 */
[----:B------:R-:W-:Y:S01]  /*43ff0*/  VIADD R0, R6, 0x9 ;  /* 0x0000000906007836 */ /* 0x000fe20000000000 */
[----:B------:R-:W-:Y:S02]  /*44000*/  ULDC UR8, c[0x0][0x22c] ;  /* 0x00008b0000087ab9 */ /* 0x000fe40000000800 */
[----:B------:R-:W-:Y:S01]  /*44010*/  IADD3 R219, R216, UR6, RZ ;  /* 0x00000006d8db7c10 */ /* 0x000fe2000fffe0ff */
[----:B------:R-:W-:-:S04]  /*44020*/  ULDC UR6, c[0x0][0x248] ;  /* 0x0000920000067ab9 */ /* 0x000fc80000000800 */
[----:B------:R-:W-:Y:S01]  /*44030*/  VIADD R218, R219, UR6 ;  /* 0x00000006dbda7c36 */ /* 0x000fe20008000000 */
[----:B------:R-:W-:Y:S01]  /*44040*/  ULDC UR6, c[0x0][0x248] ;  /* 0x0000920000067ab9 */ /* 0x000fe20000000800 */
[----:B------:R-:W-:Y:S02]  /*44050*/  @P1 LOP3.LUT R3, R3, 0x100, RZ, 0xfc, !PT ;  /* 0x0000010003031812 */ /* 0x000fe400078efcff */
[----:B------:R-:W-:Y:S01]  /*44060*/  VIADD R221, R218, UR6 ;  /* 0x00000006dadd7c36 */ /* 0x000fe20008000000 */
[----:B------:R-:W-:Y:S01]  /*44070*/  ULDC UR6, c[0x0][0x248] ;  /* 0x0000920000067ab9 */ /* 0x000fe20000000800 */
[----:B------:R-:W-:Y:S01]  /*44080*/  ISETP.LT.AND P1, PT, R0, UR8, !P0 ;  /* 0x0000000800007c0c */ /* 0x000fe2000c721270 */
[----:B------:R-:W-:Y:S01]  /*44090*/  VIADD R0, R6, 0x8 ;  /* 0x0000000806007836 */ /* 0x000fe20000000000 */
[----:B------:R-:W-:Y:S01]  /*440a0*/  LOP3.LUT R3, R3, 0xffffff7f, RZ, 0xc0, !PT ;  /* 0xffffff7f03037812 */ /* 0x000fe200078ec0ff */
[----:B------:R-:W-:Y:S01]  /*440b0*/  VIADD R220, R221, UR6 ;  /* 0x00000006dddc7c36 */ /* 0x000fe20008000000 */
[----:B------:R-:W-:Y:S01]  /*440c0*/  ULDC UR6, c[0x0][0x248] ;  /* 0x0000920000067ab9 */ /* 0x000fe20000000800 */
[----:B------:R-:W-:-:S02]  /*440d0*/  ULDC UR8, c[0x0][0x22c] ;  /* 0x00008b0000087ab9 */ /* 0x000fc40000000800 */
[----:B------:R-:W-:Y:S01]  /*440e0*/  VIADD R223, R220, UR6 ;  /* 0x00000006dcdf7c36 */ /* 0x000fe20008000000 */
[----:B------:R-:W-:-:S03]  /*440f0*/  ULDC UR6, c[0x0][0x248] ;  /* 0x0000920000067ab9 */ /* 0x000fc60000000800 */
[----:B------:R-:W-:Y:S01]  /*44100*/  VIADD R222, R223, UR6 ;  /* 0x00000006dfde7c36 */ /* 0x000fe20008000000 */
[----:B------:R-:W-:Y:S01]  /*44110*/  ULDC UR6, c[0x0][0x248] ;  /* 0x0000920000067ab9 */ /* 0x000fe20000000800 */
[----:B------:R-:W-:Y:S02]  /*44120*/  @P1 LOP3.LUT R3, R3, 0x80, RZ, 0xfc, !PT ;  /* 0x0000008003031812 */ /* 0x000fe400078efcff */
[----:B------:R-:W-:Y:S01]  /*44130*/  VIADD R225, R222, UR6 ;  /* 0x00000006dee17c36 */ /* 0x000fe20008000000 */
[----:B------:R-:W-:Y:S01]  /*44140*/  ULDC UR6, c[0x0][0x248] ;  /* 0x0000920000067ab9 */ /* 0x000fe20000000800 */
[----:B------:R-:W-:Y:S01]  /*44150*/  ISETP.LT.AND P1, PT, R0, UR8, !P0 ;  /* 0x0000000800007c0c */ /* 0x000fe2000c721270 */
[----:B------:R-:W-:Y:S01]  /*44160*/  ULDC UR8, c[0x0][0x248] ;  /* 0x0000920000087ab9 */ /* 0x000fe20000000800 */
[----:B------:R-:W-:Y:S01]  /*44170*/  VIADD R224, R225, UR6 ;  /* 0x00000006e1e07c36 */ /* 0x000fe20008000000 */
[----:B------:R-:W-:Y:S01]  /*44180*/  ULDC UR6, c[0x0][0x248] ;  /* 0x0000920000067ab9 */ /* 0x000fe20000000800 */
[----:B------:R-:W-:-:S02]  /*44190*/  LOP3.LUT R3, R3, 0xffffffbf, RZ, 0xc0, !PT ;  /* 0xffffffbf03037812 */ /* 0x000fc400078ec0ff */
[----:B------:R-:W-:Y:S01]  /*441a0*/  VIADD R227, R224, UR6 ;  /* 0x00000006e0e37c36 */ /* 0x000fe20008000000 */
[----:B------:R-:W-:-:S04]  /*441b0*/  ULDC UR6, c[0x0][0x248] ;  /* 0x0000920000067ab9 */ /* 0x000fc80000000800 */
[----:B------:R-:W-:Y:S01]  /*441c0*/  IADD3 R226, R227, UR6, RZ ;  /* 0x00000006e3e27c10 */ /* 0x000fe2000fffe0ff */
[----:B------:R-:W-:Y:S01]  /*441d0*/  ULDC UR6, c[0x0][0x248] ;  /* 0x0000920000067ab9 */ /* 0x000fe20000000800 */
[----:B------:R-:W-:-:S03]  /*441e0*/  @P1 LOP3.LUT R3, R3, 0x40, RZ, 0xfc, !PT ;  /* 0x0000004003031812 */ /* 0x000fc600078efcff */
[----:B------:R-:W-:Y:S01]  /*441f0*/  VIADD R229, R226, UR6 ;  /* 0x00000006e2e57c36 */ /* 0x000fe20008000000 */
[----:B------:R-:W-:Y:S01]  /*44200*/  ULDC UR6, c[0x0][0x248] ;  /* 0x0000920000067ab9 */ /* 0x000fe20000000800 */
[----:B------:R-:W-:Y:S02]  /*44210*/  LOP3.LUT R3, R3, 0xffffffdf, RZ, 0xc0, !PT ;  /* 0xffffffdf03037812 */ /* 0x000fe400078ec0ff */
[----:B------:R-:W-:Y:S01]  /*44220*/  VIADD R228, R229, UR6 ;  /* 0x00000006e5e47c36 */ /* 0x000fe20008000000 */
[----:B------:R-:W-:Y:S01]  /*44230*/  ULDC UR6, c[0x0][0x248] ;  /* 0x0000920000067ab9 */ /* 0x000fe20000000800 */
[----:B------:R-:W-:Y:S02]  /*44240*/  @P2 LOP3.LUT R3, R3, 0x20, RZ, 0xfc, !PT ;  /* 0x0000002003032812 */ /* 0x000fe400078efcff */
        /* <DEDUP_REMOVED lines=48> */
[----:B-1----:R-:W-:Y:S01]  /*44550*/  IADD3 R94, R252, UR6, RZ ;  /* 0x00000006fc5e7c10 */ /* 0x002fe2000fffe0ff */
        /* <DEDUP_REMOVED lines=120> */
[----:B------:R-:W-:Y:S02]  /*44ce0*/  ULDC UR6, c[0x0][0x244] ;  /* 0x0000910000067ab9 */ /* 0x000fe40000000800 */
[----:B------:R-:W-:Y:S01]  /*44cf0*/  IMAD R0, R73, UR6, RZ ;  /* 0x0000000649007c24 */ /* 0x000fe2000f8e02ff */
[----:B------:R-:W-:Y:S01]  /*44d00*/  ULDC UR6, c[0x0][0x248] ;  /* 0x0000920000067ab9 */ /* 0x000fe20000000800 */
[----:B------:R-:W-:Y:S01]  /*44d10*/  VIADD R147, R19, UR8 ;  /* 0x0000000813937c36 */ /* 0x000fe20008000000 */
[----:B------:R-:W-:Y:S02]  /*44d20*/  ULDC.64 UR8, c[0x0][0x220] ;  /* 0x0000880000087ab9 */ /* 0x000fe40000000a00 */
[C---:B------:R-:W-:Y:S01]  /*44d30*/  LEA R2, P1, R0.reuse, UR8, 0x2 ;  /* 0x0000000800027c11 */ /* 0x040fe2000f8210ff */
[----:B------:R-:W-:Y:S01]  /*44d40*/  VIADD R90, R147, UR6 ;  /* 0x00000006935a7c36 */ /* 0x000fe20008000000 */
[----:B------:R-:W-:Y:S01]  /*44d50*/  ULDC UR6, c[0x0][0x248] ;  /* 0x0000920000067ab9 */ /* 0x000fe20000000800 */
[----:B------:R-:W-:Y:S01]  /*44d60*/  ULDC UR8, c[0x0][0x248] ;  /* 0x0000920000087ab9 */ /* 0x000fe20000000800 */
[----:B------:R-:W-:Y:S01]  /*44d70*/  LEA.HI.X.SX32 R0, R0, UR9, 0x2, P1 ;  /* 0x0000000900007c11 */ /* 0x000fe200088f16ff */
[----:B------:R-:W-:Y:S01]  /*44d80*/  VIADD R139, R90, UR6 ;  /* 0x000000065a8b7c36 */ /* 0x000fe20008000000 */
[-C--:B------:R-:W-:Y:S01]  /*44d90*/  LEA R120, P2, R151, R2.reuse, 0x2 ;  /* 0x0000000297787211 */ /* 0x080fe200078410ff */
[----:B------:R-:W-:Y:S01]  /*44da0*/  ULDC UR6, c[0x0][0x248] ;  /* 0x0000920000067ab9 */ /* 0x000fe20000000800 */
[----:B------:R-:W-:Y:S01]  /*44db0*/  LEA R50, P1, R21, R2, 0x2 ;  /* 0x0000000215327211 */ /* 0x000fe200078210ff */
[----:B------:R-:W-:Y:S01]  /*44dc0*/  VIADD R138, R139, UR6 ;  /* 0x000000068b8a7c36 */ /* 0x000fe20008000000 */
[----:B------:R-:W-:Y:S01]  /*44dd0*/  LEA.HI.X.SX32 R121, R151, R0, 0x2, P2 ;  /* 0x0000000097797211 */ /* 0x000fe200010f16ff */
[----:B------:R-:W-:Y:S01]  /*44de0*/  ULDC UR6, c[0x0][0x248] ;  /* 0x0000920000067ab9 */ /* 0x000fe20000000800 */
[----:B------:R-:W-:Y:S01]  /*44df0*/  LEA R150, P2, R54, R2, 0x2 ;  /* 0x0000000236967211 */ /* 0x000fe200078410ff */
[----:B------:R-:W-:Y:S01]  /*44e00*/  VIADD R77, R138, UR8 ;  /* 0x000000088a4d7c36 */ /* 0x000fe20008000000 */
[-C--:B------:R-:W-:Y:S01]  /*44e10*/  LEA.HI.X.SX32 R51, R21, R0.reuse, 0x2, P1 ;  /* 0x0000000015337211 */ /* 0x080fe200008f16ff */
[----:B------:R-:W-:Y:S01]  /*44e20*/  STL.64 [R1+0x17e0], R120 ;  /* 0x0017e07801007387 */ /* 0x000fe20000100a00 */
[----:B------:R-:W-:Y:S01]  /*44e30*/  LEA.HI.X.SX32 R151, R54, R0, 0x2, P2 ;  /* 0x0000000036977211 */ /* 0x000fe200010f16ff */
[----:B------:R-:W-:Y:S01]  /*44e40*/  VIADD R135, R77, UR6 ;  /* 0x000000064d877c36 */ /* 0x000fe20008000000 */
[----:B------:R-:W-:Y:S01]  /*44e50*/  ULDC UR9, c[0x0][0x248] ;  /* 0x0000920000097ab9 */ /* 0x000fe20000000800 */
[----:B------:R1:W-:Y:S01]  /*44e60*/  STL.64 [R1+0x17e8], R50 ;  /* 0x0017e83201007387 */ /* 0x0003e20000100a00 */
[C---:B------:R-:W-:Y:S01]  /*44e70*/  LEA R54, P2, R206.reuse, R2, 0x2 ;  /* 0x00000002ce367211 */ /* 0x040fe200078410ff */
[----:B------:R-:W-:Y:S01]  /*44e80*/  IMAD.MOV.U32 R21, RZ, RZ, R55 ;  /* 0x000000ffff157224 */ /* 0x000fe200078e0037 */
[----:B------:R-:W-:Y:S01]  /*44e90*/  ULDC UR8, c[0x0][0x248] ;  /* 0x0000920000087ab9 */ /* 0x000fe20000000800 */
[----:B------:R-:W-:Y:S01]  /*44ea0*/  VIADD R136, R135, UR9 ;  /* 0x0000000987887c36 */ /* 0x000fe20008000000 */
[----:B------:R-:W-:Y:S01]  /*44eb0*/  ULDC UR6, c[0x0][0x248] ;  /* 0x0000920000067ab9 */ /* 0x000fe20000000800 */
[----:B-1----:R-:W2:Y:S01]  /*44ec0*/  LDL.LU.64 R50, [R1+0x1a28] ;  /* 0x001a280001327983 */ /* 0x002ea20000300a00 */
[----:B------:R-:W-:Y:S01]  /*44ed0*/  LEA.HI.X.SX32 R55, R206, R0, 0x2, P2 ;  /* 0x00000000ce377211 */ /* 0x000fe200010f16ff */
[----:B------:R-:W-:Y:S01]  /*44ee0*/  ULDC UR9, c[0x0][0x248] ;  /* 0x0000920000097ab9 */ /* 0x000fe20000000800 */
[----:B------:R-:W-:Y:S01]  /*44ef0*/  IADD3 R87, R136, UR10, RZ ;  /* 0x0000000a88577c10 */ /* 0x000fe2000fffe0ff */
[----:B------:R1:W-:Y:S01]  /*44f00*/  STL.64 [R1+0x17d8], R150 ;  /* 0x0017d89601007387 */ /* 0x0003e20000100a00 */
[----:B------:R-:W-:Y:S01]  /*44f10*/  LEA R206, P2, R204, R2, 0x2 ;  /* 0x00000002ccce7211 */ /* 0x000fe200078410ff */
[----:B------:R-:W-:-:S02]  /*44f20*/  ULDC UR10, c[0x0][0x248] ;  /* 0x00009200000a7ab9 */ /* 0x000fc40000000800 */
[----:B------:R-:W-:Y:S01]  /*44f30*/  VIADD R79, R87, UR8 ;  /* 0x00000008574f7c36 */ /* 0x000fe20008000000 */
[----:B------:R-:W-:-:S03]  /*44f40*/  ULDC UR8, c[0x0][0x248] ;  /* 0x0000920000087ab9 */ /* 0x000fc60000000800 */
[----:B------:R-:W-:Y:S01]  /*44f50*/  VIADD R134, R79, UR11 ;  /* 0x0000000b4f867c36 */ /* 0x000fe20008000000 */
[----:B------:R-:W-:Y:S01]  /*44f60*/  ULDC UR11, c[0x0][0x248] ;  /* 0x00009200000b7ab9 */ /* 0x000fe20000000800 */
[----:B-1----:R-:W-:Y:S01]  /*44f70*/  IMAD.MOV.U32 R150, RZ, RZ, R52 ;  /* 0x000000ffff967224 */ /* 0x002fe200078e0034 */
[C---:B------:R-:W-:Y:S01]  /*44f80*/  LEA R52, P1, R207.reuse, R2, 0x2 ;  /* 0x00000002cf347211 */ /* 0x040fe200078210ff */
[----:B------:R-:W-:Y:S01]  /*44f90*/  VIADD R5, R134, UR13 ;  /* 0x0000000d86057c36 */ /* 0x000fe20008000000 */
[----:B------:R-:W-:Y:S01]  /*44fa0*/  MOV R151, R53 ;  /* 0x0000003500977202 */ /* 0x000fe20000000f00 */
[----:B------:R-:W-:Y:S01]  /*44fb0*/  ULDC UR13, c[0x0][0x248] ;  /* 0x00009200000d7ab9 */ /* 0x000fe20000000800 */
[-C--:B------:R-:W-:Y:S01]  /*44fc0*/  LEA.HI.X.SX32 R53, R207, R0.reuse, 0x2, P1 ;  /* 0x00000000cf357211 */ /* 0x080fe200008f16ff */
[----:B------:R-:W-:Y:S01]  /*44fd0*/  VIADD R130, R5, UR6 ;  /* 0x0000000605827c36 */ /* 0x000fe20008000000 */
[----:B------:R-:W-:Y:S01]  /*44fe0*/  LEA.HI.X.SX32 R207, R204, R0, 0x2, P2 ;  /* 0x00000000cccf7211 */ /* 0x000fe200010f16ff */
[----:B------:R-:W-:-:S02]  /*44ff0*/  ULDC UR6, c[0x0][0x248] ;  /* 0x0000920000067ab9 */ /* 0x000fc40000000800 */
[----:B------:R1:W-:Y:S01]  /*45000*/  STL.64 [R1+0x17d0], R52 ;  /* 0x0017d03401007387 */ /* 0x0003e20000100a00 */
[----:B------:R-:W-:Y:S01]  /*45010*/  VIADD R73, R130, UR14 ;  /* 0x0000000e82497c36 */ /* 0x000fe20008000000 */
[----:B------:R-:W-:Y:S01]  /*45020*/  LEA R116, P2, R202, R2, 0x2 ;  /* 0x00000002ca747211 */ /* 0x000fe200078410ff */
[----:B------:R-:W-:Y:S02]  /*45030*/  ULDC UR14, c[0x0][0x248] ;  /* 0x00009200000e7ab9 */ /* 0x000fe40000000800 */
[----:B------:R-:W-:Y:S01]  /*45040*/  VIADD R20, R73, UR16 ;  /* 0x0000001049147c36 */ /* 0x000fe20008000000 */
[----:B------:R-:W-:-:S03]  /*45050*/  ULDC UR16, c[0x0][0x248] ;  /* 0x0000920000107ab9 */ /* 0x000fc60000000800 */
[----:B------:R-:W-:Y:S01]  /*45060*/  VIADD R18, R20, UR9 ;  /* 0x0000000914127c36 */ /* 0x000fe20008000000 */
[----:B------:R-:W-:Y:S01]  /*45070*/  ULDC UR9, c[0x0][0x248] ;  /* 0x0000920000097ab9 */ /* 0x000fe20000000800 */
[----:B-1----:R-:W3:Y:S02]  /*45080*/  LDL.LU.64 R52, [R1+0x1a20] ;  /* 0x001a200001347983 */ /* 0x002ee40000300a00 */
[----:B------:R-:W-:Y:S01]  /*45090*/  VIADD R7, R18, UR17 ;  /* 0x0000001112077c36 */ /* 0x000fe20008000000 */
[----:B------:R-:W-:Y:S01]  /*450a0*/  ULDC UR17, c[0x0][0x248] ;  /* 0x0000920000117ab9 */ /* 0x000fe20000000800 */
[----:B------:R1:W-:Y:S03]  /*450b0*/  STL.64 [R1+0x17c8], R54 ;  /* 0x0017c83601007387 */ /* 0x0003e60000100a00 */
[----:B------:R-:W-:Y:S01]  /*450c0*/  IADD3 R137, R7, UR19, RZ ;  /* 0x0000001307897c10 */ /* 0x000fe2000fffe0ff */
[----:B------:R-:W-:-:S04]  /*450d0*/  ULDC UR19, c[0x0][0x248] ;  /* 0x0000920000137ab9 */ /* 0x000fc80000000800 */
[----:B------:R-:W-:Y:S01]  /*450e0*/  VIADD R133, R137, UR10 ;  /* 0x0000000a89857c36 */ /* 0x000fe20008000000 */
[----:B------:R-:W-:-:S03]  /*450f0*/  ULDC UR10, c[0x0][0x248] ;  /* 0x00009200000a7ab9 */ /* 0x000fc60000000800 */
[----:B------:R-:W-:Y:S01]  /*45100*/  VIADD R23, R133, UR20 ;  /* 0x0000001485177c36 */ /* 0x000fe20008000000 */
[----:B-1----:R-:W-:Y:S01]  /*45110*/  LEA R54, P1, R205, R2, 0x2 ;  /* 0x00000002cd367211 */ /* 0x002fe200078210ff */
[----:B------:R-:W-:Y:S02]  /*45120*/  ULDC UR20, c[0x0][0x248] ;  /* 0x0000920000147ab9 */ /* 0x000fe40000000800 */
[----:B------:R-:W-:Y:S01]  /*45130*/  VIADD R128, R23, UR22 ;  /* 0x0000001617807c36 */ /* 0x000fe20008000000 */
[----:B------:R-:W-:Y:S01]  /*45140*/  LEA.HI.X.SX32 R55, R205, R0, 0x2, P1 ;  /* 0x00000000cd377211 */ /* 0x000fe200008f16ff */
[----:B------:R-:W-:Y:S01]  /*45150*/  ULDC UR22, c[0x0][0x248] ;  /* 0x0000920000167ab9 */ /* 0x000fe20000000800 */
[C---:B------:R-:W-:Y:S01]  /*45160*/  LEA R204, P1, R203.reuse, R2, 0x2 ;  /* 0x00000002cbcc7211 */ /* 0x040fe200078210ff */
[----:B------:R-:W-:Y:S01]  /*45170*/  VIADD R16, R128, UR8 ;  /* 0x0000000880107c36 */ /* 0x000fe20008000000 */
[----:B------:R-:W-:Y:S02]  /*45180*/  ULDC UR8, c[0x0][0x248] ;  /* 0x0000920000087ab9 */ /* 0x000fe40000000800 */
[----:B------:R-:W-:Y:S01]  /*45190*/  LEA.HI.X.SX32 R205, R203, R0, 0x2, P1 ;  /* 0x00000000cbcd7211 */ /* 0x000fe200008f16ff */
[----:B------:R1:W-:Y:S01]  /*451a0*/  STL.64 [R1+0x17c0], R54 ;  /* 0x0017c03601007387 */ /* 0x0003e20000100a00 */
[----:B------:R-:W-:Y:S01]  /*451b0*/  VIADD R129, R16, UR23 ;  /* 0x0000001710817c36 */ /* 0x000fe20008000000 */
[----:B------:R-:W-:-:S03]  /*451c0*/  ULDC UR23, c[0x0][0x248] ;  /* 0x0000920000177ab9 */ /* 0x000fc60000000800 */
[----:B------:R-:W-:Y:S01]  /*451d0*/  VIADD R131, R129, UR25 ;  /* 0x0000001981837c36 */ /* 0x000fe20008000000 */
[----:B------:R-:W-:-:S03]  /*451e0*/  ULDC UR25, c[0x0][0x248] ;  /* 0x0000920000197ab9 */ /* 0x000fc60000000800 */
[----:B------:R-:W-:Y:S01]  /*451f0*/  VIADD R127, R131, UR11 ;  /* 0x0000000b837f7c36 */ /* 0x000fe20008000000 */
[----:B------:R-:W-:Y:S01]  /*45200*/  ULDC UR11, c[0x0][0x248] ;  /* 0x00009200000b7ab9 */ /* 0x000fe20000000800 */
[----:B-1----:R-:W4:Y:S02]  /*45210*/  LDL.LU.64 R54, [R1+0x1a18] ;  /* 0x001a180001367983 */ /* 0x002f240000300a00 */
[----:B------:R-:W-:Y:S01]  /*45220*/  VIADD R126, R127, UR12 ;  /* 0x0000000c7f7e7c36 */ /* 0x000fe20008000000 */
[----:B------:R-:W-:Y:S01]  /*45230*/  ULDC UR12, c[0x0][0x248] ;  /* 0x00009200000c7ab9 */ /* 0x000fe20000000800 */
[----:B------:R1:W-:Y:S03]  /*45240*/  STL.64 [R1+0x17b8], R206 ;  /* 0x0017b8ce01007387 */ /* 0x0003e60000100a00 */
[----:B------:R-:W-:Y:S01]  /*45250*/  IADD3 R125, R126, UR15, RZ ;  /* 0x0000000f7e7d7c10 */ /* 0x000fe2000fffe0ff */
[----:B------:R-:W-:Y:S01]  /*45260*/  ULDC UR15, c[0x0][0x248] ;  /* 0x00009200000f7ab9 */ /* 0x000fe20000000800 */
[----:B------:R1:W-:Y:S03]  /*45270*/  STL.64 [R1+0x17b0], R204 ;  /* 0x0017b0cc01007387 */ /* 0x0003e60000100a00 */
[----:B------:R-:W-:Y:S01]  /*45280*/  VIADD R93, R125, UR18 ;  /* 0x000000127d5d7c36 */ /* 0x000fe20008000000 */
[----:B------:R-:W-:-:S03]  /*45290*/  ULDC UR18, c[0x0][0x248] ;  /* 0x0000920000127ab9 */ /* 0x000fc60000000800 */
[----:B------:R-:W-:Y:S01]  /*452a0*/  VIADD R92, R93, UR21 ;  /* 0x000000155d5c7c36 */ /* 0x000fe20008000000 */
[----:B------:R-:W-:Y:S01]  /*452b0*/  ULDC UR21, c[0x0][0x248] ;  /* 0x0000920000157ab9 */ /* 0x000fe20000000800 */
[----:B-1----:R-:W-:Y:S01]  /*452c0*/  IMAD.MOV.U32 R207, RZ, RZ, R117 ;  /* 0x000000ffffcf7224 */ /* 0x002fe200078e0075 */
[----:B------:R-:W-:Y:S01]  /*452d0*/  LEA.HI.X.SX32 R117, R202, R0, 0x2, P2 ;  /* 0x00000000ca757211 */ /* 0x000fe200010f16ff */
[----:B------:R-:W-:Y:S01]  /*452e0*/  IMAD.MOV.U32 R206, RZ, RZ, R118 ;  /* 0x000000ffffce7224 */ /* 0x000fe200078e0076 */
[CC--:B------:R-:W-:Y:S01]  /*452f0*/  LEA R204, P1, R201.reuse, R2.reuse, 0x2 ;  /* 0x00000002c9cc7211 */ /* 0x0c0fe200078210ff */
[----:B------:R-:W-:Y:S01]  /*45300*/  VIADD R132, R92, UR24 ;  /* 0x000000185c847c36 */ /* 0x000fe20008000000 */
[----:B------:R-:W-:Y:S01]  /*45310*/  LEA R202, P2, R200, R2, 0x2 ;  /* 0x00000002c8ca7211 */ /* 0x000fe200078410ff */
[----:B------:R-:W-:Y:S01]  /*45320*/  STL.64 [R1+0x17a8], R116 ;  /* 0x0017a87401007387 */ /* 0x000fe20000100a00 */
[-C--:B------:R-:W-:Y:S01]  /*45330*/  LEA.HI.X.SX32 R205, R201, R0.reuse, 0x2, P1 ;  /* 0x00000000c9cd7211 */ /* 0x080fe200008f16ff */
[----:B------:R-:W-:Y:S01]  /*45340*/  VIADD R123, R132, UR27 ;  /* 0x0000001b847b7c36 */ /* 0x000fe20008000000 */
[----:B------:R-:W-:Y:S01]  /*45350*/  LEA.HI.X.SX32 R203, R200, R0, 0x2, P2 ;  /* 0x00000000c8cb7211 */ /* 0x000fe200010f16ff */
[----:B------:R-:W-:-:S02]  /*45360*/  ULDC UR24, c[0x0][0x248] ;  /* 0x0000920000187ab9 */ /* 0x000fc40000000800 */
[----:B------:R-:W-:Y:S01]  /*45370*/  STL.64 [R1+0x17a0], R204 ;  /* 0x0017a0cc01007387 */ /* 0x000fe20000100a00 */
[C---:B------:R-:W-:Y:S01]  /*45380*/  LEA R200, P2, R198.reuse, R2, 0x2 ;  /* 0x00000002c6c87211 */ /* 0x040fe200078410ff */
[----:B------:R-:W-:Y:S01]  /*45390*/  VIADD R122, R123, UR29 ;  /* 0x0000001d7b7a7c36 */ /* 0x000fe20008000000 */
[----:B------:R-:W-:Y:S01]  /*453a0*/  ULDC UR27, c[0x0][0x248] ;  /* 0x00009200001b7ab9 */ /* 0x000fe20000000800 */
[----:B------:R1:W-:Y:S01]  /*453b0*/  STL.64 [R1+0x1798], R202 ;  /* 0x001798ca01007387 */ /* 0x0003e20000100a00 */
[----:B------:R-:W-:Y:S01]  /*453c0*/  LEA.HI.X.SX32 R201, R198, R0, 0x2, P2 ;  /* 0x00000000c6c97211 */ /* 0x000fe200010f16ff */
[----:B------:R-:W-:Y:S01]  /*453d0*/  VIADD R121, R122, UR30 ;  /* 0x0000001e7a797c36 */ /* 0x000fe20008000000 */
[----:B------:R-:W-:Y:S01]  /*453e0*/  ULDC UR29, c[0x0][0x248] ;  /* 0x00009200001d7ab9 */ /* 0x000fe20000000800 */
[----:B------:R-:W-:Y:S01]  /*453f0*/  ULDC UR30, c[0x0][0x248] ;  /* 0x00009200001e7ab9 */ /* 0x000fe20000000800 */
[----:B-1----:R-:W-:-:S04]  /*45400*/  LEA R202, P1, R199, R2, 0x2 ;  /* 0x00000002c7ca7211 */ /* 0x002fc800078210ff */
[----:B------:R-:W-:-:S05]  /*45410*/  LEA.HI.X.SX32 R203, R199, R0, 0x2, P1 ;  /* 0x00000000c7cb7211 */ /* 0x000fca00008f16ff */
[----:B------:R1:W-:Y:S04]  /*45420*/  STL.64 [R1+0x1790], R202 ;  /* 0x001790ca01007387 */ /* 0x0003e80000100a00 */
[----:B------:R1:W-:Y:S02]  /*45430*/  STL.64 [R1+0x1788], R200 ;  /* 0x001788c801007387 */ /* 0x0003e40000100a00 */
[CC--:B-1----:R-:W-:Y:S02]  /*45440*/  LEA R202, P1, R197.reuse, R2.reuse, 0x2 ;  /* 0x00000002c5ca7211 */ /* 0x0c2fe400078210ff */
[----:B------:R-:W-:Y:S02]  /*45450*/  LEA R200, P2, R196, R2, 0x2 ;  /* 0x00000002c4c87211 */ /* 0x000fe400078410ff */
[----:B------:R-:W-:-:S02]  /*45460*/  LEA.HI.X.SX32 R203, R197, R0, 0x2, P1 ;  /* 0x00000000c5cb7211 */ /* 0x000fc400008f16ff */
[----:B------:R-:W-:Y:S02]  /*45470*/  LEA.HI.X.SX32 R201, R196, R0, 0x2, P2 ;  /* 0x00000000c4c97211 */ /* 0x000fe400010f16ff */
[C---:B------:R-:W-:Y:S01]  /*45480*/  LEA R196, P1, R195.reuse, R2, 0x2 ;  /* 0x00000002c3c47211 */ /* 0x040fe200078210ff */
[----:B------:R1:W-:Y:S03]  /*45490*/  STL.64 [R1+0x1780], R202 ;  /* 0x001780ca01007387 */ /* 0x0003e60000100a00 */
[----:B------:R-:W-:Y:S01]  /*454a0*/  LEA.HI.X.SX32 R197, R195, R0, 0x2, P1 ;  /* 0x00000000c3c57211 */ /* 0x000fe200008f16ff */
[----:B------:R-:W-:Y:S01]  /*454b0*/  STL.64 [R1+0x1778], R200 ;  /* 0x001778c801007387 */ /* 0x000fe20000100a00 */
[-C--:B------:R-:W-:Y:S01]  /*454c0*/  LEA R198, P1, R193, R2.reuse, 0x2 ;  /* 0x00000002c1c67211 */ /* 0x080fe200078210ff */
[----:B-1----:R-:W-:Y:S01]  /*454d0*/  IMAD.MOV.U32 R203, RZ, RZ, R112 ;  /* 0x000000ffffcb7224 */ /* 0x002fe200078e0070 */
[C---:B------:R-:W-:Y:S01]  /*454e0*/  LEA R112, P2, R194.reuse, R2, 0x2 ;  /* 0x00000002c2707211 */ /* 0x040fe200078410ff */
[----:B------:R-:W-:Y:S01]  /*454f0*/  IMAD.MOV.U32 R202, RZ, RZ, R113 ;  /* 0x000000ffffca7224 */ /* 0x000fe200078e0071 */
[----:B------:R1:W-:Y:S02]  /*45500*/  STL.64 [R1+0x1770], R196 ;  /* 0x001770c401007387 */ /* 0x0003e40000100a00 */
[----:B------:R-:W-:-:S02]  /*45510*/  LEA.HI.X.SX32 R113, R194, R0, 0x2, P2 ;  /* 0x00000000c2717211 */ /* 0x000fc400010f16ff */
[----:B------:R-:W-:Y:S02]  /*45520*/  LEA.HI.X.SX32 R199, R193, R0, 0x2, P1 ;  /* 0x00000000c1c77211 */ /* 0x000fe400008f16ff */
[-C--:B------:R-:W-:Y:S02]  /*45530*/  LEA R194, P1, R191, R2.reuse, 0x2 ;  /* 0x00000002bfc27211 */ /* 0x080fe400078210ff */
[----:B-1----:R-:W-:-:S04]  /*45540*/  LEA R196, P2, R192, R2, 0x2 ;  /* 0x00000002c0c47211 */ /* 0x002fc800078410ff */
[----:B------:R-:W-:Y:S02]  /*45550*/  LEA.HI.X.SX32 R197, R192, R0, 0x2, P2 ;  /* 0x00000000c0c57211 */ /* 0x000fe400010f16ff */
[C---:B------:R-:W-:Y:S02]  /*45560*/  LEA R192, P2, R190.reuse, R2, 0x2 ;  /* 0x00000002bec07211 */ /* 0x040fe400078410ff */
[-C--:B------:R-:W-:Y:S01]  /*45570*/  LEA.HI.X.SX32 R195, R191, R0.reuse, 0x2, P1 ;  /* 0x00000000bfc37211 */ /* 0x080fe200008f16ff */
[----:B------:R-:W-:Y:S01]  /*45580*/  STL.64 [R1+0x1768], R112 ;  /* 0x0017687001007387 */ /* 0x000fe20000100a00 */
[----:B------:R-:W-:-:S03]  /*45590*/  LEA.HI.X.SX32 R193, R190, R0, 0x2, P2 ;  /* 0x00000000bec17211 */ /* 0x000fc600010f16ff */
[----:B------:R-:W-:Y:S04]  /*455a0*/  STL.64 [R1+0x1760], R198 ;  /* 0x001760c601007387 */ /* 0x000fe80000100a00 */
[----:B------:R-:W-:Y:S04]  /*455b0*/  STL.64 [R1+0x1758], R196 ;  /* 0x001758c401007387 */ /* 0x000fe80000100a00 */
[----:B------:R1:W-:Y:S04]  /*455c0*/  STL.64 [R1+0x1750], R194 ;  /* 0x001750c201007387 */ /* 0x0003e80000100a00 */
[----:B------:R1:W-:Y:S01]  /*455d0*/  STL.64 [R1+0x1748], R192 ;  /* 0x001748c001007387 */ /* 0x0003e20000100a00 */
[----:B------:R-:W-:-:S02]  /*455e0*/  MOV R204, R206 ;  /* 0x000000ce00cc7202 */ /* 0x000fc40000000f00 */
[CC--:B-1----:R-:W-:Y:S02]  /*455f0*/  LEA R194, P1, R189.reuse, R2.reuse, 0x2 ;  /* 0x00000002bdc27211 */ /* 0x0c2fe400078210ff */
[C---:B------:R-:W-:Y:S02]  /*45600*/  LEA R192, P2, R188.reuse, R2, 0x2 ;  /* 0x00000002bcc07211 */ /* 0x040fe400078410ff */
[-C--:B------:R-:W-:Y:S02]  /*45610*/  LEA.HI.X.SX32 R195, R189, R0.reuse, 0x2, P1 ;  /* 0x00000000bdc37211 */ /* 0x080fe400008f16ff */
[----:B------:R-:W-:Y:S02]  /*45620*/  LEA.HI.X.SX32 R193, R188, R0, 0x2, P2 ;  /* 0x00000000bcc17211 */ /* 0x000fe400010f16ff */
[C---:B------:R-:W-:Y:S01]  /*45630*/  LEA R188, P1, R187.reuse, R2, 0x2 ;  /* 0x00000002bbbc7211 */ /* 0x040fe200078210ff */
[----:B------:R-:W-:Y:S02]  /*45640*/  IMAD.MOV.U32 R200, RZ, RZ, R204 ;  /* 0x000000ffffc87224 */ /* 0x000fe400078e00cc */
[----:B------:R-:W-:Y:S01]  /*45650*/  IMAD.MOV.U32 R204, RZ, RZ, R207 ;  /* 0x000000ffffcc7224 */ /* 0x000fe200078e00cf */
[----:B------:R-:W-:Y:S01]  /*45660*/  LEA.HI.X.SX32 R189, R187, R0, 0x2, P1 ;  /* 0x00000000bbbd7211 */ /* 0x000fe200008f16ff */
[----:B------:R-:W-:Y:S01]  /*45670*/  IMAD.MOV.U32 R207, RZ, RZ, R108 ;  /* 0x000000ffffcf7224 */ /* 0x000fe200078e006c */
[----:B------:R-:W-:Y:S01]  /*45680*/  LEA R108, P2, R186, R2, 0x2 ;  /* 0x00000002ba6c7211 */ /* 0x000fe200078410ff */
[----:B------:R-:W-:Y:S01]  /*45690*/  STL.64 [R1+0x1740], R194 ;  /* 0x001740c201007387 */ /* 0x000fe20000100a00 */
[----:B------:R-:W-:Y:S01]  /*456a0*/  MOV R201, R202 ;  /* 0x000000ca00c97202 */ /* 0x000fe20000000f00 */
[----:B------:R-:W-:-:S02]  /*456b0*/  IMAD.MOV.U32 R202, RZ, RZ, R203 ;  /* 0x000000ffffca7224 */ /* 0x000fc400078e00cb */
[----:B------:R-:W-:Y:S01]  /*456c0*/  STL.64 [R1+0x1738], R192 ;  /* 0x001738c001007387 */ /* 0x000fe20000100a00 */
[----:B------:R-:W-:Y:S01]  /*456d0*/  IMAD.MOV.U32 R203, RZ, RZ, R109 ;  /* 0x000000ffffcb7224 */ /* 0x000fe200078e006d */
[----:B------:R-:W-:Y:S02]  /*456e0*/  LEA.HI.X.SX32 R109, R186, R0, 0x2, P2 ;  /* 0x00000000ba6d7211 */ /* 0x000fe400010f16ff */
[----:B------:R1:W-:Y:S01]  /*456f0*/  STL.64 [R1+0x1730], R188 ;  /* 0x001730bc01007387 */ /* 0x0003e20000100a00 */
[----:B------:R-:W-:-:S04]  /*45700*/  LEA R186, P2, R184, R2, 0x2 ;  /* 0x00000002b8ba7211 */ /* 0x000fc800078410ff */
[----:B------:R-:W-:Y:S02]  /*45710*/  LEA.HI.X.SX32 R187, R184, R0, 0x2, P2 ;  /* 0x00000000b8bb7211 */ /* 0x000fe400010f16ff */
[----:B-1----:R-:W-:-:S04]  /*45720*/  LEA R188, P1, R185, R2, 0x2 ;  /* 0x00000002b9bc7211 */ /* 0x002fc800078210ff */
[----:B------:R-:W-:Y:S01]  /*45730*/  LEA.HI.X.SX32 R189, R185, R0, 0x2, P1 ;  /* 0x00000000b9bd7211 */ /* 0x000fe200008f16ff */
[----:B------:R-:W-:Y:S04]  /*45740*/  STL.64 [R1+0x1728], R108 ;  /* 0x0017286c01007387 */ /* 0x000fe80000100a00 */
[----:B------:R1:W-:Y:S04]  /*45750*/  STL.64 [R1+0x1720], R188 ;  /* 0x001720bc01007387 */ /* 0x0003e80000100a00 */
[----:B------:R1:W-:Y:S02]  /*45760*/  STL.64 [R1+0x1718], R186 ;  /* 0x001718ba01007387 */ /* 0x0003e40000100a00 */
[----:B-1----:R-:W-:-:S02]  /*45770*/  LEA R188, P1, R183, R2, 0x2 ;  /* 0x00000002b7bc7211 */ /* 0x002fc400078210ff */
[C---:B------:R-:W-:Y:S02]  /*45780*/  LEA R186, P2, R182.reuse, R2, 0x2 ;  /* 0x00000002b6ba7211 */ /* 0x040fe400078410ff */
[-C--:B------:R-:W-:Y:S02]  /*45790*/  LEA.HI.X.SX32 R189, R183, R0.reuse, 0x2, P1 ;  /* 0x00000000b7bd7211 */ /* 0x080fe400008f16ff */
[----:B------:R-:W-:Y:S02]  /*457a0*/  LEA.HI.X.SX32 R187, R182, R0, 0x2, P2 ;  /* 0x00000000b6bb7211 */ /* 0x000fe400010f16ff */
[CC--:B------:R-:W-:Y:S02]  /*457b0*/  LEA R184, P1, R181.reuse, R2.reuse, 0x2 ;  /* 0x00000002b5b87211 */ /* 0x0c0fe400078210ff */
[----:B------:R-:W-:Y:S02]  /*457c0*/  LEA R182, P2, R180, R2, 0x2 ;  /* 0x00000002b4b67211 */ /* 0x000fe400078410ff */
[----:B------:R-:W-:-:S02]  /*457d0*/  LEA.HI.X.SX32 R185, R181, R0, 0x2, P1 ;  /* 0x00000000b5b97211 */ /* 0x000fc400008f16ff */
[----:B------:R-:W-:Y:S01]  /*457e0*/  LEA.HI.X.SX32 R183, R180, R0, 0x2, P2 ;  /* 0x00000000b4b77211 */ /* 0x000fe200010f16ff */
[----:B------:R-:W-:Y:S04]  /*457f0*/  STL.64 [R1+0x1710], R188 ;  /* 0x001710bc01007387 */ /* 0x000fe80000100a00 */
[----:B------:R-:W-:Y:S01]  /*45800*/  STL.64 [R1+0x1708], R186 ;  /* 0x001708ba01007387 */ /* 0x000fe20000100a00 */
[----:B------:R-:W-:-:S03]  /*45810*/  LEA R180, P2, R178, R2, 0x2 ;  /* 0x00000002b2b47211 */ /* 0x000fc600078410ff */
[----:B------:R-:W-:Y:S04]  /*45820*/  STL.64 [R1+0x1700], R184 ;  /* 0x001700b801007387 */ /* 0x000fe80000100a00 */
[----:B------:R1:W-:Y:S01]  /*45830*/  STL.64 [R1+0x16f8], R182 ;  /* 0x0016f8b601007387 */ /* 0x0003e20000100a00 */
[----:B------:R-:W-:Y:S02]  /*45840*/  LEA.HI.X.SX32 R181, R178, R0, 0x2, P2 ;  /* 0x00000000b2b57211 */ /* 0x000fe400010f16ff */
[----:B-1----:R-:W-:-:S04]  /*45850*/  LEA R182, P1, R179, R2, 0x2 ;  /* 0x00000002b3b67211 */ /* 0x002fc800078210ff */
[----:B------:R-:W-:-:S05]  /*45860*/  LEA.HI.X.SX32 R183, R179, R0, 0x2, P1 ;  /* 0x00000000b3b77211 */ /* 0x000fca00008f16ff */
[----:B------:R1:W-:Y:S04]  /*45870*/  STL.64 [R1+0x16f0], R182 ;  /* 0x0016f0b601007387 */ /* 0x0003e80000100a00 */
[----:B------:R2:W-:Y:S01]  /*45880*/  STL.64 [R1+0x16e8], R180 ;  /* 0x0016e8b401007387 */ /* 0x0005e20000100a00 */
[CC--:B-1----:R-:W-:Y:S02]  /*45890*/  LEA R182, P1, R177.reuse, R2.reuse, 0x2 ;  /* 0x00000002b1b67211 */ /* 0x0c2fe400078210ff */
[C---:B--2---:R-:W-:Y:S02]  /*458a0*/  LEA R180, P2, R176.reuse, R2, 0x2 ;  /* 0x00000002b0b47211 */ /* 0x044fe400078410ff */
[-C--:B------:R-:W-:Y:S02]  /*458b0*/  LEA.HI.X.SX32 R183, R177, R0.reuse, 0x2, P1 ;  /* 0x00000000b1b77211 */ /* 0x080fe400008f16ff */
[----:B------:R-:W-:-:S02]  /*458c0*/  LEA.HI.X.SX32 R181, R176, R0, 0x2, P2 ;  /* 0x00000000b0b57211 */ /* 0x000fc400010f16ff */
[CC--:B------:R-:W-:Y:S02]  /*458d0*/  LEA R178, P1, R175.reuse, R2.reuse, 0x2 ;  /* 0x00000002afb27211 */ /* 0x0c0fe400078210ff */
[C---:B------:R-:W-:Y:S02]  /*458e0*/  LEA R176, P2, R174.reuse, R2, 0x2 ;  /* 0x00000002aeb07211 */ /* 0x040fe400078410ff */
[-C--:B------:R-:W-:Y:S02]  /*458f0*/  LEA.HI.X.SX32 R179, R175, R0.reuse, 0x2, P1 ;  /* 0x00000000afb37211 */ /* 0x080fe400008f16ff */
[----:B------:R-:W-:Y:S01]  /*45900*/  LEA.HI.X.SX32 R177, R174, R0, 0x2, P2 ;  /* 0x00000000aeb17211 */ /* 0x000fe200010f16ff */
[----:B------:R-:W-:Y:S04]  /*45910*/  STL.64 [R1+0x16e0], R182 ;  /* 0x0016e0b601007387 */ /* 0x000fe80000100a00 */
[----:B------:R-:W-:Y:S04]  /*45920*/  STL.64 [R1+0x16d8], R180 ;  /* 0x0016d8b401007387 */ /* 0x000fe80000100a00 */
[----:B------:R1:W-:Y:S04]  /*45930*/  STL.64 [R1+0x16d0], R178 ;  /* 0x0016d0b201007387 */ /* 0x0003e80000100a00 */
[----:B------:R2:W-:Y:S01]  /*45940*/  STL.64 [R1+0x16c8], R176 ;  /* 0x0016c8b001007387 */ /* 0x0005e20000100a00 */
[----:B-1----:R-:W-:-:S02]  /*45950*/  LEA R178, P1, R173, R2, 0x2 ;  /* 0x00000002adb27211 */ /* 0x002fc400078210ff */
[C---:B--2---:R-:W-:Y:S02]  /*45960*/  LEA R176, P2, R172.reuse, R2, 0x2 ;  /* 0x00000002acb07211 */ /* 0x044fe400078410ff */
[-C--:B------:R-:W-:Y:S02]  /*45970*/  LEA.HI.X.SX32 R179, R173, R0.reuse, 0x2, P1 ;  /* 0x00000000adb37211 */ /* 0x080fe400008f16ff */
[----:B------:R-:W-:Y:S02]  /*45980*/  LEA.HI.X.SX32 R177, R172, R0, 0x2, P2 ;  /* 0x00000000acb17211 */ /* 0x000fe400010f16ff */
[CC--:B------:R-:W-:Y:S02]  /*45990*/  LEA R174, P1, R171.reuse, R2.reuse, 0x2 ;  /* 0x00000002abae7211 */ /* 0x0c0fe400078210ff */
[----:B------:R-:W-:Y:S02]  /*459a0*/  LEA R172, P2, R170, R2, 0x2 ;  /* 0x00000002aaac7211 */ /* 0x000fe400078410ff */
[----:B------:R-:W-:-:S02]  /*459b0*/  LEA.HI.X.SX32 R175, R171, R0, 0x2, P1 ;  /* 0x00000000abaf7211 */ /* 0x000fc400008f16ff */
        /* <DEDUP_REMOVED lines=20> */
[----:B------:R-:W-:-:S03]  /*45b00*/  LEA.HI.X.SX32 R169, R164, R0, 0x2, P2 ;  /* 0x00000000a4a97211 */ /* 0x000fc600010f16ff */
[----:B------:R-:W-:Y:S01]  /*45b10*/  STL.64 [R1+0x1680], R170 ;  /* 0x001680aa01007387 */ /* 0x000fe20000100a00 */
[----:B------:R-:W-:-:S03]  /*45b20*/  LEA R166, P2, R162, R2, 0x2 ;  /* 0x00000002a2a67211 */ /* 0x000fc600078410ff */
[----:B------:R1:W-:Y:S01]  /*45b30*/  STL.64 [R1+0x1678], R168 ;  /* 0x001678a801007387 */ /* 0x0003e20000100a00 */
[----:B------:R-:W-:Y:S02]  /*45b40*/  LEA.HI.X.SX32 R167, R162, R0, 0x2, P2 ;  /* 0x00000000a2a77211 */ /* 0x000fe400010f16ff */
[-C--:B------:R-:W-:Y:S02]  /*45b50*/  LEA R162, P2, R160, R2.reuse, 0x2 ;  /* 0x00000002a0a27211 */ /* 0x080fe400078410ff */
[----:B-1----:R-:W-:-:S04]  /*45b60*/  LEA R168, P1, R163, R2, 0x2 ;  /* 0x00000002a3a87211 */ /* 0x002fc800078210ff */
[----:B------:R-:W-:Y:S02]  /*45b70*/  LEA.HI.X.SX32 R169, R163, R0, 0x2, P1 ;  /* 0x00000000a3a97211 */ /* 0x000fe400008f16ff */
[C---:B------:R-:W-:Y:S02]  /*45b80*/  LEA R164, P1, R161.reuse, R2, 0x2 ;  /* 0x00000002a1a47211 */ /* 0x040fe400078210ff */
[-C--:B------:R-:W-:Y:S02]  /*45b90*/  LEA.HI.X.SX32 R163, R160, R0.reuse, 0x2, P2 ;  /* 0x00000000a0a37211 */ /* 0x080fe400010f16ff */
        /* <DEDUP_REMOVED lines=8> */
[----:B------:R-:W-:Y:S02]  /*45c20*/  LEA.HI.X.SX32 R163, R159, R0, 0x2, P1 ;  /* 0x000000009fa37211 */ /* 0x000fe400008f16ff */
        /* <DEDUP_REMOVED lines=24> */
[C---:B------:R-:W-:Y:S01]  /*45db0*/  LEA R14, P1, R13.reuse, R2, 0x2 ;  /* 0x000000020d0e7211 */ /* 0x040fe200078210ff */
[----:B------:R1:W-:Y:S03]  /*45dc0*/  STL.64 [R1+0x1610], R152 ;  /* 0x0016109801007387 */ /* 0x0003e60000100a00 */
[----:B------:R-:W-:Y:S01]  /*45dd0*/  LEA.HI.X.SX32 R15, R13, R0, 0x2, P1 ;  /* 0x000000000d0f7211 */ /* 0x000fe200008f16ff */
[----:B------:R-:W-:Y:S01]  /*45de0*/  STL.64 [R1+0x1608], R154 ;  /* 0x0016089a01007387 */ /* 0x000fe20000100a00 */
[----:B-1----:R-:W-:-:S03]  /*45df0*/  LEA R152, P2, R12, R2, 0x2 ;  /* 0x000000020c987211 */ /* 0x002fc600078410ff */
[----:B------:R1:W-:Y:S01]  /*45e00*/  STL.64 [R1+0x1600], R14 ;  /* 0x0016000e01007387 */ /* 0x0003e20000100a00 */
[----:B------:R-:W-:Y:S02]  /*45e10*/  LEA.HI.X.SX32 R153, R12, R0, 0x2, P2 ;  /* 0x000000000c997211 */ /* 0x000fe400010f16ff */
[----:B------:R-:W-:-:S04]  /*45e20*/  LEA R12, P1, R11, R2, 0x2 ;  /* 0x000000020b0c7211 */ /* 0x000fc800078210ff */
[----:B------:R-:W-:Y:S02]  /*45e30*/  LEA.HI.X.SX32 R13, R11, R0, 0x2, P1 ;  /* 0x000000000b0d7211 */ /* 0x000fe400008f16ff */
[C---:B-1----:R-:W-:Y:S01]  /*45e40*/  LEA R14, P2, R10.reuse, R2, 0x2 ;  /* 0x000000020a0e7211 */ /* 0x042fe200078410ff */
[----:B------:R-:W-:Y:S03]  /*45e50*/  STL.64 [R1+0x15f8], R152 ;  /* 0x0015f89801007387 */ /* 0x000fe60000100a00 */
        /* <DEDUP_REMOVED lines=12> */
[----:B------:R-:W-:Y:S01]  /*45f20*/  LEA.HI.X.SX32 R11, R208, R0, 0x2, P2 ;  /* 0x00000000d00b7211 */ /* 0x000fe200010f16ff */
[----:B------:R1:W-:Y:S04]  /*45f30*/  STL.64 [R1+0x15d0], R8 ;  /* 0x0015d00801007387 */ /* 0x0003e80000100a00 */
[----:B------:R2:W-:Y:S01]  /*45f40*/  STL.64 [R1+0x15c8], R10 ;  /* 0x0015c80a01007387 */ /* 0x0005e20000100a00 */
[----:B-1----:R-:W-:-:S02]  /*45f50*/  LEA R8, P2, R210, R2, 0x2 ;  /* 0x00000002d2087211 */ /* 0x002fc400078410ff */
[C---:B--2---:R-:W-:Y:S02]  /*45f60*/  LEA R10, P1, R211.reuse, R2, 0x2 ;  /* 0x00000002d30a7211 */ /* 0x044fe400078210ff */
[-C--:B------:R-:W-:Y:S02]  /*45f70*/  LEA.HI.X.SX32 R9, R210, R0.reuse, 0x2, P2 ;  /* 0x00000000d2097211 */ /* 0x080fe400010f16ff */
[----:B------:R-:W-:-:S05]  /*45f80*/  LEA.HI.X.SX32 R11, R211, R0, 0x2, P1 ;  /* 0x00000000d30b7211 */ /* 0x000fca00008f16ff */
[----:B------:R1:W-:Y:S04]  /*45f90*/  STL.64 [R1+0x15c0], R10 ;  /* 0x0015c00a01007387 */ /* 0x0003e80000100a00 */
[----:B------:R2:W-:Y:S01]  /*45fa0*/  STL.64 [R1+0x15b8], R8 ;  /* 0x0015b80801007387 */ /* 0x0005e20000100a00 */
[CC--:B-1----:R-:W-:Y:S02]  /*45fb0*/  LEA R10, P1, R213.reuse, R2.reuse, 0x2 ;  /* 0x00000002d50a7211 */ /* 0x0c2fe400078210ff */
[C---:B--2---:R-:W-:Y:S02]  /*45fc0*/  LEA R8, P2, R212.reuse, R2, 0x2 ;  /* 0x00000002d4087211 */ /* 0x044fe400078410ff */
[-C--:B------:R-:W-:Y:S02]  /*45fd0*/  LEA.HI.X.SX32 R11, R213, R0.reuse, 0x2, P1 ;  /* 0x00000000d50b7211 */ /* 0x080fe400008f16ff */
[----:B------:R-:W-:-:S03]  /*45fe0*/  LEA.HI.X.SX32 R9, R212, R0, 0x2, P2 ;  /* 0x00000000d4097211 */ /* 0x000fc600010f16ff */
        /* <DEDUP_REMOVED lines=50> */
[----:B------:R-:W-:Y:S01]  /*46310*/  IMAD.MOV.U32 R199, RZ, RZ, R110 ;  /* 0x000000ffffc77224 */ /* 0x000fe200078e006e */
[CC--:B-1----:R-:W-:Y:S02]  /*46320*/  LEA R10, P1, R231.reuse, R2.reuse, 0x2 ;  /* 0x00000002e70a7211 */ /* 0x0c2fe400078210ff */
[----:B--2---:R-:W-:Y:S02]  /*46330*/  LEA R8, P2, R230, R2, 0x2 ;  /* 0x00000002e6087211 */ /* 0x004fe400078410ff */
[----:B------:R-:W-:-:S02]  /*46340*/  LEA.HI.X.SX32 R11, R231, R0, 0x2, P1 ;  /* 0x00000000e70b7211 */ /* 0x000fc400008f16ff */
[----:B------:R-:W-:Y:S01]  /*46350*/  LEA.HI.X.SX32 R9, R230, R0, 0x2, P2 ;  /* 0x00000000e6097211 */ /* 0x000fe200010f16ff */
[----:B------:R-:W-:Y:S02]  /*46360*/  IMAD.MOV.U32 R196, RZ, RZ, R199 ;  /* 0x000000ffffc47224 */ /* 0x000fe400078e00c7 */
[----:B------:R1:W-:Y:S01]  /*46370*/  STL.64 [R1+0x1518], R10 ;  /* 0x0015180a01007387 */ /* 0x0003e20000100a00 */
[----:B------:R-:W-:-:S03]  /*46380*/  IMAD.MOV.U32 R198, RZ, RZ, R106 ;  /* 0x000000ffffc67224 */ /* 0x000fc600078e006a */
[----:B------:R2:W-:Y:S01]  /*46390*/  STL.64 [R1+0x1520], R8 ;  /* 0x0015200801007387 */ /* 0x0005e20000100a00 */
[----:B------:R-:W-:Y:S02]  /*463a0*/  IMAD.MOV.U32 R197, RZ, RZ, R105 ;  /* 0x000000ffffc57224 */ /* 0x000fe400078e0069 */
[----:B------:R-:W-:Y:S01]  /*463b0*/  IMAD.MOV.U32 R199, RZ, RZ, R107 ;  /* 0x000000ffffc77224 */ /* 0x000fe200078e006b */
[CC--:B-1----:R-:W-:Y:S01]  /*463c0*/  LEA R10, P1, R233.reuse, R2.reuse, 0x2 ;  /* 0x00000002e90a7211 */ /* 0x0c2fe200078210ff */
[----:B------:R-:W-:Y:S01]  /*463d0*/  IMAD.MOV.U32 R194, RZ, RZ, R196 ;  /* 0x000000ffffc27224 */ /* 0x000fe200078e00c4 */
[C---:B--2---:R-:W-:Y:S02]  /*463e0*/  LEA R8, P2, R232.reuse, R2, 0x2 ;  /* 0x00000002e8087211 */ /* 0x044fe400078410ff */
[-C--:B------:R-:W-:Y:S01]  /*463f0*/  LEA.HI.X.SX32 R11, R233, R0.reuse, 0x2, P1 ;  /* 0x00000000e90b7211 */ /* 0x080fe200008f16ff */
[----:B------:R-:W-:Y:S01]  /*46400*/  IMAD.MOV.U32 R205, RZ, RZ, R114 ;  /* 0x000000ffffcd7224 */ /* 0x000fe200078e0072 */
[----:B------:R-:W-:Y:S01]  /*46410*/  LEA.HI.X.SX32 R9, R232, R0, 0x2, P2 ;  /* 0x00000000e8097211 */ /* 0x000fe200010f16ff */
[----:B------:R-:W-:Y:S01]  /*46420*/  IMAD.MOV.U32 R196, RZ, RZ, R198 ;  /* 0x000000ffffc47224 */ /* 0x000fe200078e00c6 */
[----:B------:R-:W-:Y:S01]  /*46430*/  MOV R195, R197 ;  /* 0x000000c500c37202 */ /* 0x000fe20000000f00 */
[----:B------:R-:W-:Y:S01]  /*46440*/  IMAD.MOV.U32 R198, RZ, RZ, R200 ;  /* 0x000000ffffc67224 */ /* 0x000fe200078e00c8 */
[----:B------:R1:W-:Y:S01]  /*46450*/  STL.64 [R1+0x1510], R10 ;  /* 0x0015100a01007387 */ /* 0x0003e20000100a00 */
[----:B------:R-:W-:-:S02]  /*46460*/  IMAD.MOV.U32 R197, RZ, RZ, R199 ;  /* 0x000000ffffc57224 */ /* 0x000fc400078e00c7 */
[----:B------:R-:W-:Y:S01]  /*46470*/  IMAD.MOV.U32 R200, RZ, RZ, R205 ;  /* 0x000000ffffc87224 */ /* 0x000fe200078e00cd */
[----:B------:R2:W-:Y:S01]  /*46480*/  STL.64 [R1+0x1508], R8 ;  /* 0x0015080801007387 */ /* 0x0005e20000100a00 */
[----:B------:R-:W-:Y:S02]  /*46490*/  IMAD.MOV.U32 R192, RZ, RZ, R194 ;  /* 0x000000ffffc07224 */ /* 0x000fe400078e00c2 */
[----:B------:R-:W-:Y:S02]  /*464a0*/  IMAD.MOV.U32 R199, RZ, RZ, R202 ;  /* 0x000000ffffc77224 */ /* 0x000fe400078e00ca */
[----:B------:R-:W-:Y:S01]  /*464b0*/  IMAD.MOV.U32 R194, RZ, RZ, R198 ;  /* 0x000000ffffc27224 */ /* 0x000fe200078e00c6 */
[CC--:B-1----:R-:W-:Y:S01]  /*464c0*/  LEA R10, P1, R235.reuse, R2.reuse, 0x2 ;  /* 0x00000002eb0a7211 */ /* 0x0c2fe200078210ff */
[----:B------:R-:W-:Y:S02]  /*464d0*/  IMAD.MOV.U32 R202, RZ, RZ, R103 ;  /* 0x000000ffffca7224 */ /* 0x000fe400078e0067 */
[----:B------:R-:W-:Y:S01]  /*464e0*/  IMAD.MOV.U32 R193, RZ, RZ, R197 ;  /* 0x000000ffffc17224 */ /* 0x000fe200078e00c5 */
[C---:B--2---:R-:W-:Y:S01]  /*464f0*/  LEA R8, P2, R234.reuse, R2, 0x2 ;  /* 0x00000002ea087211 */ /* 0x044fe200078410ff */
[----:B------:R-:W-:Y:S01]  /*46500*/  IMAD.MOV.U32 R198, RZ, RZ, R200 ;  /* 0x000000ffffc67224 */ /* 0x000fe200078e00c8 */
[-C--:B------:R-:W-:Y:S01]  /*46510*/  LEA.HI.X.SX32 R11, R235, R0.reuse, 0x2, P1 ;  /* 0x00000000eb0b7211 */ /* 0x080fe200008f16ff */
[----:B------:R-:W-:Y:S01]  /*46520*/  IMAD.MOV.U32 R197, RZ, RZ, R199 ;  /* 0x000000ffffc57224 */ /* 0x000fe200078e00c7 */
[----:B------:R-:W-:Y:S01]  /*46530*/  LEA.HI.X.SX32 R9, R234, R0, 0x2, P2 ;  /* 0x00000000ea097211 */ /* 0x000fe200010f16ff */
[----:B------:R-:W-:-:S02]  /*46540*/  IMAD.MOV.U32 R191, RZ, RZ, R194 ;  /* 0x000000ffffbf7224 */ /* 0x000fc400078e00c2 */
[----:B------:R-:W-:Y:S02]  /*46550*/  IMAD.MOV.U32 R199, RZ, RZ, R202 ;  /* 0x000000ffffc77224 */ /* 0x000fe400078e00ca */
[----:B------:R-:W-:Y:S01]  /*46560*/  IMAD.MOV.U32 R190, RZ, RZ, R193 ;  /* 0x000000ffffbe7224 */ /* 0x000fe200078e00c1 */
[----:B------:R1:W-:Y:S01]  /*46570*/  STL.64 [R1+0x1500], R10 ;  /* 0x0015000a01007387 */ /* 0x0003e20000100a00 */
[----:B------:R-:W-:Y:S02]  /*46580*/  IMAD.MOV.U32 R193, RZ, RZ, R198 ;  /* 0x000000ffffc17224 */ /* 0x000fe400078e00c6 */
[----:B------:R-:W-:Y:S02]  /*46590*/  IMAD.MOV.U32 R194, RZ, RZ, R197 ;  /* 0x000000ffffc27224 */ /* 0x000fe400078e00c5 */
[----:B------:R-:W-:Y:S01]  /*465a0*/  IMAD.MOV.U32 R189, RZ, RZ, R191 ;  /* 0x000000ffffbd7224 */ /* 0x000fe200078e00bf */
[----:B------:R2:W-:Y:S01]  /*465b0*/  STL.64 [R1+0x14f0], R8 ;  /* 0x0014f00801007387 */ /* 0x0005e20000100a00 */
[----:B------:R-:W-:-:S02]  /*465c0*/  IMAD.MOV.U32 R197, RZ, RZ, R199 ;  /* 0x000000ffffc57224 */ /* 0x000fc400078e00c7 */
[----:B------:R-:W-:Y:S01]  /*465d0*/  IMAD.MOV.U32 R191, RZ, RZ, R193 ;  /* 0x000000ffffbf7224 */ /* 0x000fe200078e00c1 */
[C---:B-1----:R-:W-:Y:S01]  /*465e0*/  LEA R10, P1, R237.reuse, R2, 0x2 ;  /* 0x00000002ed0a7211 */ /* 0x042fe200078210ff */
[----:B------:R-:W-:Y:S02]  /*465f0*/  IMAD.MOV.U32 R188, RZ, RZ, R189 ;  /* 0x000000ffffbc7224 */ /* 0x000fe400078e00bd */
[----:B------:R-:W-:Y:S01]  /*46600*/  IMAD.MOV.U32 R193, RZ, RZ, R197 ;  /* 0x000000ffffc17224 */ /* 0x000fe200078e00c5 */
[----:B------:R-:W-:Y:S02]  /*46610*/  LEA.HI.X.SX32 R11, R237, R0, 0x2, P1 ;  /* 0x00000000ed0b7211 */ /* 0x000fe400008f16ff */
[C---:B--2---:R-:W-:Y:S01]  /*46620*/  LEA R8, P2, R236.reuse, R2, 0x2 ;  /* 0x00000002ec087211 */ /* 0x044fe200078410ff */
[----:B------:R-:W-:Y:S01]  /*46630*/  IMAD.MOV.U32 R187, RZ, RZ, R188 ;  /* 0x000000ffffbb7224 */ /* 0x000fe200078e00bc */
[----:B------:R-:W-:Y:S02]  /*46640*/  MOV R189, R191 ;  /* 0x000000bf00bd7202 */ /* 0x000fe40000000f00 */
[----:B------:R-:W-:Y:S01]  /*46650*/  LEA.HI.X.SX32 R9, R236, R0, 0x2, P2 ;  /* 0x00000000ec097211 */ /* 0x000fe200010f16ff */
[----:B------:R-:W-:Y:S01]  /*46660*/  IMAD.MOV.U32 R191, RZ, RZ, R193 ;  /* 0x000000ffffbf7224 */ /* 0x000fe200078e00c1 */
[----:B------:R1:W-:Y:S01]  /*46670*/  STL.64 [R1+0x14e8], R10 ;  /* 0x0014e80a01007387 */ /* 0x0003e20000100a00 */
[----:B------:R-:W-:-:S02]  /*46680*/  IMAD.MOV.U32 R185, RZ, RZ, R195 ;  /* 0x000000ffffb97224 */ /* 0x000fc400078e00c3 */
[----:B------:R-:W-:Y:S01]  /*46690*/  IMAD.MOV.U32 R200, RZ, RZ, R101 ;  /* 0x000000ffffc87224 */ /* 0x000fe200078e0065 */
[----:B------:R2:W-:Y:S01]  /*466a0*/  STL.64 [R1+0x14e0], R8 ;  /* 0x0014e00801007387 */ /* 0x0005e20000100a00 */
[----:B------:R-:W-:Y:S02]  /*466b0*/  IMAD.MOV.U32 R186, RZ, RZ, R187 ;  /* 0x000000ffffba7224 */ /* 0x000fe400078e00bb */
[----:B------:R-:W-:Y:S01]  /*466c0*/  IMAD.MOV.U32 R188, RZ, RZ, R191 ;  /* 0x000000ffffbc7224 */ /* 0x000fe200078e00bf */
[CC--:B-1----:R-:W-:Y:S01]  /*466d0*/  LEA R10, P1, R239.reuse, R2.reuse, 0x2 ;  /* 0x00000002ef0a7211 */ /* 0x0c2fe200078210ff */
[----:B------:R-:W-:Y:S01]  /*466e0*/  IMAD.MOV.U32 R184, RZ, RZ, R185 ;  /* 0x000000ffffb87224 */ /* 0x000fe200078e00b9 */
[C---:B--2---:R-:W-:Y:S01]  /*466f0*/  LEA R8, P2, R238.reuse, R2, 0x2 ;  /* 0x00000002ee087211 */ /* 0x044fe200078410ff */
[----:B------:R-:W-:Y:S01]  /*46700*/  IMAD.MOV.U32 R198, RZ, RZ, R200 ;  /* 0x000000ffffc67224 */ /* 0x000fe200078e00c8 */
[-C--:B------:R-:W-:Y:S01]  /*46710*/  LEA.HI.X.SX32 R11, R239, R0.reuse, 0x2, P1 ;  /* 0x00000000ef0b7211 */ /* 0x080fe200008f16ff */
[----:B------:R-:W-:Y:S01]  /*46720*/  IMAD.MOV.U32 R185, RZ, RZ, R186 ;  /* 0x000000ffffb97224 */ /* 0x000fe200078e00ba */
[----:B------:R-:W-:Y:S01]  /*46730*/  LEA.HI.X.SX32 R9, R238, R0, 0x2, P2 ;  /* 0x00000000ee097211 */ /* 0x000fe200010f16ff */
[----:B------:R-:W-:-:S02]  /*46740*/  IMAD.MOV.U32 R187, RZ, RZ, R188 ;  /* 0x000000ffffbb7224 */ /* 0x000fc400078e00bc */
[----:B------:R-:W-:Y:S01]  /*46750*/  IMAD.MOV.U32 R186, RZ, RZ, R91 ;  /* 0x000000ffffba7224 */ /* 0x000fe200078e005b */
[----:B------:R1:W-:Y:S01]  /*46760*/  STL.64 [R1+0x14d8], R10 ;  /* 0x0014d80a01007387 */ /* 0x0003e20000100a00 */
[----:B------:R-:W-:Y:S01]  /*46770*/  IMAD.MOV.U32 R183, RZ, RZ, R184 ;  /* 0x000000ffffb77224 */ /* 0x000fe200078e00b8 */
[----:B------:R-:W-:Y:S01]  /*46780*/  MOV R197, R198 ;  /* 0x000000c600c57202 */ /* 0x000fe20000000f00 */
[----:B------:R-:W-:Y:S01]  /*46790*/  IMAD.MOV.U32 R184, RZ, RZ, R185 ;  /* 0x000000ffffb87224 */ /* 0x000fe200078e00b9 */
[----:B------:R2:W-:Y:S01]  /*467a0*/  STL.64 [R1+0x14d0], R8 ;  /* 0x0014d00801007387 */ /* 0x0005e20000100a00 */
[----:B------:R-:W-:Y:S01]  /*467b0*/  IMAD.MOV.U32 R185, RZ, RZ, R186 ;  /* 0x000000ffffb97224 */ /* 0x000fe200078e00ba */
[----:B------:R-:W-:Y:S01]  /*467c0*/  MOV R186, R187 ;  /* 0x000000bb00ba7202 */ /* 0x000fe20000000f00 */
        /* <DEDUP_REMOVED lines=10> */
[----:B------:R-:W-:Y:S01]  /*46870*/  MOV R186, R187 ;  /* 0x000000bb00ba7202 */ /* 0x000fe20000000f00 */
[----:B------:R-:W-:Y:S01]  /*46880*/  IMAD.MOV.U32 R187, RZ, RZ, R193 ;  /* 0x000000ffffbb7224 */ /* 0x000fe200078e00c1 */
[----:B------:R1:W-:Y:S01]  /*46890*/  STL.64 [R1+0x14c8], R10 ;  /* 0x0014c80a01007387 */ /* 0x0003e20000100a00 */
[----:B------:R-:W-:Y:S02]  /*468a0*/  IMAD.MOV.U32 R193, RZ, RZ, R205 ;  /* 0x000000ffffc17224 */ /* 0x000fe400078e00cd */
[----:B------:R-:W-:Y:S01]  /*468b0*/  IMAD.MOV.U32 R181, RZ, RZ, R183 ;  /* 0x000000ffffb57224 */ /* 0x000fe200078e00b7 */
[----:B------:R2:W-:Y:S01]  /*468c0*/  STL.64 [R1+0x14c0], R8 ;  /* 0x0014c00801007387 */ /* 0x0005e20000100a00 */
[----:B------:R-:W-:Y:S02]  /*468d0*/  IMAD.MOV.U32 R202, RZ, RZ, R102 ;  /* 0x000000ffffca7224 */ /* 0x000fe400078e0066 */
[----:B------:R-:W-:-:S02]  /*468e0*/  IMAD.MOV.U32 R183, RZ, RZ, R186 ;  /* 0x000000ffffb77224 */ /* 0x000fc400078e00ba */
[----:B------:R-:W-:Y:S01]  /*468f0*/  IMAD.MOV.U32 R186, RZ, RZ, R187 ;  /* 0x000000ffffba7224 */ /* 0x000fe200078e00bb */
[CC--:B-1----:R-:W-:Y:S01]  /*46900*/  LEA R10, P1, R243.reuse, R2.reuse, 0x2 ;  /* 0x00000002f30a7211 */ /* 0x0c2fe200078210ff */
[----:B------:R-:W-:Y:S01]  /*46910*/  IMAD.MOV.U32 R187, RZ, RZ, R193 ;  /* 0x000000ffffbb7224 */ /* 0x000fe200078e00c1 */
[C---:B--2---:R-:W-:Y:S02]  /*46920*/  LEA R8, P2, R242.reuse, R2, 0x2 ;  /* 0x00000002f2087211 */ /* 0x044fe400078410ff */
[-C--:B------:R-:W-:Y:S01]  /*46930*/  LEA.HI.X.SX32 R11, R243, R0.reuse, 0x2, P1 ;  /* 0x00000000f30b7211 */ /* 0x080fe200008f16ff */
[----:B------:R-:W-:Y:S01]  /*46940*/  IMAD.MOV.U32 R199, RZ, RZ, R202 ;  /* 0x000000ffffc77224 */ /* 0x000fe200078e00ca */
[----:B------:R-:W-:Y:S01]  /*46950*/  MOV R200, R203 ;  /* 0x000000cb00c87202 */ /* 0x000fe20000000f00 */
[----:B------:R-:W-:Y:S01]  /*46960*/  IMAD.MOV.U32 R180, RZ, RZ, R181 ;  /* 0x000000ffffb47224 */ /* 0x000fe200078e00b5 */
[----:B------:R-:W-:Y:S01]  /*46970*/  LEA.HI.X.SX32 R9, R242, R0, 0x2, P2 ;  /* 0x00000000f2097211 */ /* 0x000fe200010f16ff */
[----:B------:R-:W-:Y:S01]  /*46980*/  IMAD.MOV.U32 R202, RZ, RZ, R204 ;  /* 0x000000ffffca7224 */ /* 0x000fe200078e00cc */
[----:B------:R1:W-:Y:S01]  /*46990*/  STL.64 [R1+0x14b8], R10 ;  /* 0x0014b80a01007387 */ /* 0x0003e20000100a00 */
[----:B------:R-:W-:-:S02]  /*469a0*/  IMAD.MOV.U32 R203, RZ, RZ, R99 ;  /* 0x000000ffffcb7224 */ /* 0x000fc400078e0063 */
[----:B------:R-:W-:Y:S02]  /*469b0*/  IMAD.MOV.U32 R181, RZ, RZ, R187 ;  /* 0x000000ffffb57224 */ /* 0x000fe400078e00bb */
[----:B------:R-:W-:Y:S01]  /*469c0*/  IMAD.MOV.U32 R204, RZ, RZ, R100 ;  /* 0x000000ffffcc7224 */ /* 0x000fe200078e0064 */
[----:B------:R-:W-:Y:S01]  /*469d0*/  MOV R195, R94 ;  /* 0x0000005e00c37202 */ /* 0x000fe20000000f00 */
[----:B------:R-:W-:Y:S01]  /*469e0*/  IMAD.MOV.U32 R198, RZ, RZ, R199 ;  /* 0x000000ffffc67224 */ /* 0x000fe200078e00c7 */
[----:B------:R2:W-:Y:S01]  /*469f0*/  STL.64 [R1+0x14b0], R8 ;  /* 0x0014b00801007387 */ /* 0x0005e20000100a00 */
[----:B------:R-:W-:Y:S02]  /*46a00*/  IMAD.MOV.U32 R199, RZ, RZ, R200 ;  /* 0x000000ffffc77224 */ /* 0x000fe400078e00c8 */
[----:B------:R-:W-:Y:S01]  /*46a10*/  IMAD.MOV.U32 R178, RZ, RZ, R180 ;  /* 0x000000ffffb27224 */ /* 0x000fe200078e00b4 */
[----:B-1----:R-:W-:Y:S01]  /*46a20*/  LEA R10, P1, R245, R2, 0x2 ;  /* 0x00000002f50a7211 */ /* 0x002fe200078210ff */
[----:B------:R-:W-:-:S02]  /*46a30*/  IMAD.MOV.U32 R200, RZ, RZ, R203 ;  /* 0x000000ffffc87224 */ /* 0x000fc400078e00cb */
[----:B------:R-:W-:Y:S01]  /*46a40*/  IMAD.MOV.U32 R180, RZ, RZ, R181 ;  /* 0x000000ffffb47224 */ /* 0x000fe200078e00b5 */
[----:B------:R-:W-:Y:S01]  /*46a50*/  MOV R181, R182 ;  /* 0x000000b600b57202 */ /* 0x000fe20000000f00 */
[----:B------:R-:W-:Y:S01]  /*46a60*/  IMAD.MOV.U32 R203, RZ, RZ, R204 ;  /* 0x000000ffffcb7224 */ /* 0x000fe200078e00cc */
[----:B------:R-:W-:Y:S02]  /*46a70*/  LEA.HI.X.SX32 R11, R245, R0, 0x2, P1 ;  /* 0x00000000f50b7211 */ /* 0x000fe400008f16ff */
[C---:B--2---:R-:W-:Y:S01]  /*46a80*/  LEA R8, P2, R244.reuse, R2, 0x2 ;  /* 0x00000002f4087211 */ /* 0x044fe200078410ff */
[----:B------:R-:W-:Y:S02]  /*46a90*/  IMAD.MOV.U32 R182, RZ, RZ, R183 ;  /* 0x000000ffffb67224 */ /* 0x000fe400078e00b7 */
[----:B------:R-:W-:Y:S01]  /*46aa0*/  IMAD.MOV.U32 R183, RZ, RZ, R184 ;  /* 0x000000ffffb77224 */ /* 0x000fe200078e00b8 */
[----:B------:R-:W-:Y:S01]  /*46ab0*/  LEA.HI.X.SX32 R9, R244, R0, 0x2, P2 ;  /* 0x00000000f4097211 */ /* 0x000fe200010f16ff */
[----:B------:R-:W-:-:S02]  /*46ac0*/  IMAD.MOV.U32 R184, RZ, RZ, R195 ;  /* 0x000000ffffb87224 */ /* 0x000fc400078e00c3 */
[----:B------:R-:W-:Y:S02]  /*46ad0*/  IMAD.MOV.U32 R197, RZ, RZ, R203 ;  /* 0x000000ffffc57224 */ /* 0x000fe400078e00cb */
[----:B------:R-:W-:Y:S02]  /*46ae0*/  IMAD.MOV.U32 R195, RZ, RZ, R57 ;  /* 0x000000ffffc37224 */ /* 0x000fe400078e0039 */
[----:B------:R-:W-:Y:S01]  /*46af0*/  IMAD.MOV.U32 R203, RZ, RZ, R97 ;  /* 0x000000ffffcb7224 */ /* 0x000fe200078e0061 */
[----:B------:R-:W2:Y:S01]  /*46b00*/  LDL.LU R57, [R1+0x1a10] ;  /* 0x001a100001397983 */ /* 0x000ea20000300800 */
[----:B------:R-:W-:-:S03]  /*46b10*/  IMAD.MOV.U32 R176, RZ, RZ, R180 ;  /* 0x000000ffffb07224 */ /* 0x000fc600078e00b4 */
[----:B------:R1:W-:Y:S01]  /*46b20*/  STL.64 [R1+0x14a8], R10 ;  /* 0x0014a80a01007387 */ /* 0x0003e20000100a00 */
[----:B------:R-:W-:Y:S01]  /*46b30*/  IMAD.MOV.U32 R191, RZ, RZ, R203 ;  /* 0x000000ffffbf7224 */ /* 0x000fe200078e00cb */
[----:B------:R-:W-:Y:S01]  /*46b40*/  MOV R203, R96 ;  /* 0x0000006000cb7202 */ /* 0x000fe20000000f00 */
[----:B------:R-:W-:Y:S01]  /*46b50*/  IMAD.MOV.U32 R180, RZ, RZ, R181 ;  /* 0x000000ffffb47224 */ /* 0x000fe200078e00b5 */
[----:B------:R3:W-:Y:S01]  /*46b60*/  STL.64 [R1+0x14a0], R8 ;  /* 0x0014a00801007387 */ /* 0x0007e20000100a00 */
[----:B------:R-:W-:Y:S01]  /*46b70*/  MOV R181, R182 ;  /* 0x000000b600b57202 */ /* 0x000fe20000000f00 */
[----:B------:R-:W-:Y:S01]  /*46b80*/  IMAD.MOV.U32 R182, RZ, RZ, R183 ;  /* 0x000000ffffb67224 */ /* 0x000fe200078e00b7 */
[CC--:B-1----:R-:W-:Y:S01]  /*46b90*/  LEA R10, P1, R247.reuse, R2.reuse, 0x2 ;  /* 0x00000002f70a7211 */ /* 0x0c2fe200078210ff */
[----:B------:R-:W-:Y:S01]  /*46ba0*/  IMAD.MOV.U32 R183, RZ, RZ, R184 ;  /* 0x000000ffffb77224 */ /* 0x000fe200078e00b8 */
[C---:B---3--:R-:W-:Y:S02]  /*46bb0*/  LEA R8, P2, R246.reuse, R2, 0x2 ;  /* 0x00000002f6087211 */ /* 0x048fe400078410ff */
[-C--:B------:R-:W-:Y:S01]  /*46bc0*/  LEA.HI.X.SX32 R11, R247, R0.reuse, 0x2, P1 ;  /* 0x00000000f70b7211 */ /* 0x080fe200008f16ff */
[----:B------:R-:W-:Y:S01]  /*46bd0*/  IMAD.MOV.U32 R184, RZ, RZ, R185 ;  /* 0x000000ffffb87224 */ /* 0x000fe200078e00b9 */
[----:B------:R-:W-:Y:S01]  /*46be0*/  LEA.HI.X.SX32 R9, R246, R0, 0x2, P2 ;  /* 0x00000000f6097211 */ /* 0x000fe200010f16ff */
[----:B------:R-:W-:-:S02]  /*46bf0*/  IMAD.MOV.U32 R185, RZ, RZ, R186 ;  /* 0x000000ffffb97224 */ /* 0x000fc400078e00ba */
[----:B------:R-:W-:Y:S01]  /*46c00*/  IMAD.MOV.U32 R186, RZ, RZ, R203 ;  /* 0x000000ffffba7224 */ /* 0x000fe200078e00cb */
[----:B------:R1:W-:Y:S01]  /*46c10*/  STL.64 [R1+0x1498], R10 ;  /* 0x0014980a01007387 */ /* 0x0003e20000100a00 */
[----:B------:R-:W-:-:S03]  /*46c20*/  IMAD.MOV.U32 R203, RZ, RZ, R59 ;  /* 0x000000ffffcb7224 */ /* 0x000fc600078e003b */
[----:B------:R-:W3:Y:S01]  /*46c30*/  LDL.LU R59, [R1+0x1a0c] ;  /* 0x001a0c00013b7983 */ /* 0x000ee20000300800 */
[----:B------:R-:W-:Y:S01]  /*46c40*/  IMAD.MOV.U32 R193, RZ, RZ, R197 ;  /* 0x000000ffffc17224 */ /* 0x000fe200078e00c5 */
[----:B------:R-:W-:Y:S02]  /*46c50*/  MOV R197, R200 ;  /* 0x000000c800c57202 */ /* 0x000fe40000000f00 */
[----:B------:R4:W-:Y:S01]  /*46c60*/  STL.64 [R1+0x1490], R8 ;  /* 0x0014900801007387 */ /* 0x0009e20000100a00 */
[C---:B-1----:R-:W-:Y:S01]  /*46c70*/  LEA R10, P1, R249.reuse, R2, 0x2 ;  /* 0x00000002f90a7211 */ /* 0x042fe200078210ff */
[----:B------:R-:W-:Y:S02]  /*46c80*/  IMAD.MOV.U32 R177, RZ, RZ, R180 ;  /* 0x000000ffffb17224 */ /* 0x000fe400078e00b4 */
[----:B------:R-:W-:Y:S01]  /*46c90*/  IMAD.MOV.U32 R180, RZ, RZ, R181 ;  /* 0x000000ffffb47224 */ /* 0x000fe200078e00b5 */
[----:B------:R-:W-:Y:S02]  /*46ca0*/  LEA.HI.X.SX32 R11, R249, R0, 0x2, P1 ;  /* 0x00000000f90b7211 */ /* 0x000fe400008f16ff */
[----:B----4-:R-:W-:Y:S01]  /*46cb0*/  LEA R8, P2, R248, R2, 0x2 ;  /* 0x00000002f8087211 */ /* 0x010fe200078410ff */
[----:B------:R-:W-:-:S03]  /*46cc0*/  IMAD.MOV.U32 R181, RZ, RZ, R182 ;  /* 0x000000ffffb57224 */ /* 0x000fc600078e00b6 */
[----:B------:R-:W-:Y:S01]  /*46cd0*/  LEA.HI.X.SX32 R9, R248, R0, 0x2, P2 ;  /* 0x00000000f8097211 */ /* 0x000fe200010f16ff */
[----:B------:R-:W-:Y:S02]  /*46ce0*/  IMAD.MOV.U32 R187, RZ, RZ, R197 ;  /* 0x000000ffffbb7224 */ /* 0x000fe400078e00c5 */
[----:B------:R-:W-:Y:S01]  /*46cf0*/  IMAD.MOV.U32 R182, RZ, RZ, R183 ;  /* 0x000000ffffb67224 */ /* 0x000fe200078e00b7 */
[----:B------:R-:W-:Y:S01]  /*46d00*/  STL.64 [R1+0x1488], R10 ;  /* 0x0014880a01007387 */ /* 0x000fe20000100a00 */
[----:B------:R-:W-:Y:S02]  /*46d10*/  IMAD.MOV.U32 R188, RZ, RZ, R191 ;  /* 0x000000ffffbc7224 */ /* 0x000fe400078e00bf */
[----:B------:R-:W-:Y:S02]  /*46d20*/  IMAD.MOV.U32 R189, RZ, RZ, R194 ;  /* 0x000000ffffbd7224 */ /* 0x000fe400078e00c2 */
[----:B------:R-:W-:Y:S01]  /*46d30*/  IMAD.MOV.U32 R183, RZ, RZ, R184 ;  /* 0x000000ffffb77224 */ /* 0x000fe200078e00b8 */
[----:B------:R1:W-:Y:S01]  /*46d40*/  STL.64 [R1+0x1480], R8 ;  /* 0x0014800801007387 */ /* 0x0003e20000100a00 */
[----:B------:R-:W-:Y:S01]  /*46d50*/  IMAD.MOV.U32 R184, RZ, RZ, R185 ;  /* 0x000000ffffb87224 */ /* 0x000fe200078e00b9 */
[----:B------:R-:W-:Y:S01]  /*46d60*/  LEA R170, P1, R251, R2, 0x2 ;  /* 0x00000002fbaa7211 */ /* 0x000fe200078210ff */
[----:B------:R-:W-:-:S02]  /*46d70*/  IMAD.MOV.U32 R185, RZ, RZ, R186 ;  /* 0x000000ffffb97224 */ /* 0x000fc400078e00ba */
[----:B------:R-:W-:Y:S02]  /*46d80*/  IMAD.MOV.U32 R186, RZ, RZ, R187 ;  /* 0x000000ffffba7224 */ /* 0x000fe400078e00bb */
[----:B------:R-:W-:Y:S01]  /*46d90*/  IMAD.MOV.U32 R187, RZ, RZ, R188 ;  /* 0x000000ffffbb7224 */ /* 0x000fe200078e00bc */
[----:B------:R-:W-:Y:S01]  /*46da0*/  MOV R188, R189 ;  /* 0x000000bd00bc7202 */ /* 0x000fe20000000f00 */
[----:B------:R-:W-:Y:S01]  /*46db0*/  IMAD.MOV.U32 R189, RZ, RZ, R190 ;  /* 0x000000ffffbd7224 */ /* 0x000fe200078e00be */
[C---:B-1----:R-:W-:Y:S01]  /*46dc0*/  LEA R8, P2, R250.reuse, R2, 0x2 ;  /* 0x00000002fa087211 */ /* 0x042fe200078410ff */
[----:B------:R-:W-:Y:S01]  /*46dd0*/  IMAD.MOV.U32 R190, RZ, RZ, R201 ;  /* 0x000000ffffbe7224 */ /* 0x000fe200078e00c9 */
[-C--:B------:R-:W-:Y:S01]  /*46de0*/  LEA.HI.X.SX32 R171, R251, R0.reuse, 0x2, P1 ;  /* 0x00000000fbab7211 */ /* 0x080fe200008f16ff */
[----:B------:R-:W-:Y:S01]  /*46df0*/  IMAD.MOV.U32 R201, RZ, RZ, R149 ;  /* 0x000000ffffc97224 */ /* 0x000fe200078e0095 */
[----:B------:R-:W-:Y:S01]  /*46e00*/  LEA.HI.X.SX32 R9, R250, R0, 0x2, P2 ;  /* 0x00000000fa097211 */ /* 0x000fe200010f16ff */
[----:B------:R-:W-:-:S02]  /*46e10*/  IMAD.MOV.U32 R149, RZ, RZ, R150 ;  /* 0x000000ffff957224 */ /* 0x000fc400078e0096 */
[----:B------:R-:W-:Y:S01]  /*46e20*/  IMAD.MOV.U32 R150, RZ, RZ, R151 ;  /* 0x000000ffff967224 */ /* 0x000fe200078e0097 */
[----:B------:R1:W-:Y:S01]  /*46e30*/  STL.64 [R1+0x1478], R170 ;  /* 0x001478aa01007387 */ /* 0x0003e20000100a00 */
[----:B------:R-:W-:Y:S02]  /*46e40*/  IMAD.MOV.U32 R151, RZ, RZ, R22 ;  /* 0x000000ffff977224 */ /* 0x000fe400078e0016 */
[----:B------:R-:W-:Y:S01]  /*46e50*/  IMAD.MOV.U32 R22, RZ, RZ, R21 ;  /* 0x000000ffff167224 */ /* 0x000fe200078e0015 */
[----:B------:R4:W-:Y:S04]  /*46e60*/  STL.64 [R1+0x1470], R8 ;  /* 0x0014700801007387 */ /* 0x0009e80000100a00 */
[----:B------:R-:W2:Y:S01]  /*46e70*/  LDL.LU R21, [R1+0x41c] ;  /* 0x00041c0001157983 */ /* 0x000ea20000300800 */
[----:B-1----:R-:W-:-:S04]  /*46e80*/  LEA R170, P1, R180, R2, 0x2 ;  /* 0x00000002b4aa7211 */ /* 0x002fc800078210ff */
[----:B------:R-:W-:Y:S02]  /*46e90*/  LEA.HI.X.SX32 R171, R180, R0, 0x2, P1 ;  /* 0x00000000b4ab7211 */ /* 0x000fe400008f16ff */
        /* <DEDUP_REMOVED lines=11> */
[----:B------:R-:W-:Y:S01]  /*46f50*/  LEA R172, P1, R179, R2, 0x2 ;  /* 0x00000002b3ac7211 */ /* 0x000fe200078210ff */
[----:B------:R-:W-:-:S02]  /*46f60*/  IMAD.MOV.U32 R192, RZ, RZ, R95 ;  /* 0x000000ffffc07224 */ /* 0x000fc400078e005f */
[----:B------:R-:W-:Y:S01]  /*46f70*/  IMAD.MOV.U32 R188, RZ, RZ, R189 ;  /* 0x000000ffffbc7224 */ /* 0x000fe200078e00bd */
[----:B------:R-:W-:Y:S01]  /*46f80*/  MOV R189, R190 ;  /* 0x000000be00bd7202 */ /* 0x000fe20000000f00 */
[----:B------:R-:W-:Y:S02]  /*46f90*/  IMAD.MOV.U32 R182, RZ, RZ, R183 ;  /* 0x000000ffffb67224 */ /* 0x000fe400078e00b7 */
[----:B------:R-:W-:Y:S02]  /*46fa0*/  IMAD.MOV.U32 R183, RZ, RZ, R184 ;  /* 0x000000ffffb77224 */ /* 0x000fe400078e00b8 */
[----:B------:R-:W-:Y:S01]  /*46fb0*/  IMAD.MOV.U32 R184, RZ, RZ, R185 ;  /* 0x000000ffffb87224 */ /* 0x000fe200078e00b9 */
[----:B------:R-:W-:Y:S01]  /*46fc0*/  MOV R185, R186 ;  /* 0x000000ba00b97202 */ /* 0x000fe20000000f00 */
[----:B------:R-:W-:Y:S01]  /*46fd0*/  IMAD.MOV.U32 R190, RZ, RZ, R191 ;  /* 0x000000ffffbe7224 */ /* 0x000fe200078e00bf */
[----:B----4-:R-:W-:Y:S01]  /*46fe0*/  LEA R8, P2, R252, R2, 0x2 ;  /* 0x00000002fc087211 */ /* 0x010fe200078410ff */
[----:B------:R-:W-:Y:S01]  /*46ff0*/  IMAD.MOV.U32 R191, RZ, RZ, R192 ;  /* 0x000000ffffbf7224 */ /* 0x000fe200078e00c0 */
[----:B------:R-:W-:Y:S01]  /*47000*/  LEA.HI.X.SX32 R173, R179, R0, 0x2, P1 ;  /* 0x00000000b3ad7211 */ /* 0x000fe200008f16ff */
[----:B------:R-:W-:Y:S01]  /*47010*/  IMAD.MOV.U32 R186, RZ, RZ, R187 ;  /* 0x000000ffffba7224 */ /* 0x000fe200078e00bb */
[----:B------:R-:W-:Y:S01]  /*47020*/  MOV R179, R183 ;  /* 0x000000b700b37202 */ /* 0x000fe20000000f00 */
[----:B------:R-:W-:-:S02]  /*47030*/  IMAD.MOV.U32 R187, RZ, RZ, R188 ;  /* 0x000000ffffbb7224 */ /* 0x000fc400078e00bc */
[----:B------:R-:W-:Y:S02]  /*47040*/  IMAD.MOV.U32 R206, RZ, RZ, R111 ;  /* 0x000000ffffce7224 */ /* 0x000fe400078e006f */
[----:B------:R-:W-:Y:S01]  /*47050*/  IMAD.MOV.U32 R188, RZ, RZ, R189 ;  /* 0x000000ffffbc7224 */ /* 0x000fe200078e00bd */
[----:B------:R1:W-:Y:S01]  /*47060*/  STL.64 [R1+0x1468], R170 ;  /* 0x001468aa01007387 */ /* 0x0003e20000100a00 */
[----:B------:R-:W-:Y:S01]  /*47070*/  IMAD.MOV.U32 R189, RZ, RZ, R190 ;  /* 0x000000ffffbd7224 */ /* 0x000fe200078e00be */
[----:B------:R-:W-:Y:S01]  /*47080*/  LEA.HI.X.SX32 R9, R252, R0, 0x2, P2 ;  /* 0x00000000fc097211 */ /* 0x000fe200010f16ff */
[----:B------:R-:W-:Y:S02]  /*47090*/  IMAD.MOV.U32 R183, RZ, RZ, R184 ;  /* 0x000000ffffb77224 */ /* 0x000fe400078e00b8 */
[----:B------:R-:W-:Y:S02]  /*470a0*/  IMAD.MOV.U32 R190, RZ, RZ, R191 ;  /* 0x000000ffffbe7224 */ /* 0x000fe400078e00bf */
[----:B------:R-:W-:-:S02]  /*470b0*/  IMAD.MOV.U32 R184, RZ, RZ, R185 ;  /* 0x000000ffffb87224 */ /* 0x000fc400078e00b9 */
[----:B------:R-:W-:Y:S02]  /*470c0*/  IMAD.MOV.U32 R192, RZ, RZ, R60 ;  /* 0x000000ffffc07224 */ /* 0x000fe400078e003c */
[----:B------:R-:W-:Y:S01]  /*470d0*/  IMAD.MOV.U32 R185, RZ, RZ, R186 ;  /* 0x000000ffffb97224 */ /* 0x000fe200078e00ba */
[C---:B-1----:R-:W-:Y:S01]  /*470e0*/  LEA R170, P2, R178.reuse, R2, 0x2 ;  /* 0x00000002b2aa7211 */ /* 0x042fe200078410ff */
[----:B------:R-:W-:Y:S01]  /*470f0*/  IMAD.MOV.U32 R194, RZ, RZ, R206 ;  /* 0x000000ffffc27224 */ /* 0x000fe200078e00ce */
[----:B------:R-:W4:Y:S01]  /*47100*/  LDL.LU R60, [R1+0x1a08] ;  /* 0x001a0800013c7983 */ /* 0x000f220000300800 */
[----:B------:R-:W-:Y:S02]  /*47110*/  IMAD.MOV.U32 R186, RZ, RZ, R187 ;  /* 0x000000ffffba7224 */ /* 0x000fe400078e00bb */
[----:B------:R-:W-:Y:S01]  /*47120*/  IMAD.MOV.U32 R187, RZ, RZ, R189 ;  /* 0x000000ffffbb7224 */ /* 0x000fe200078e00bd */
[----:B------:R-:W-:Y:S01]  /*47130*/  LEA.HI.X.SX32 R171, R178, R0, 0x2, P2 ;  /* 0x00000000b2ab7211 */ /* 0x000fe200010f16ff */
[----:B------:R-:W-:Y:S01]  /*47140*/  IMAD.MOV.U32 R189, RZ, RZ, R190 ;  /* 0x000000ffffbd7224 */ /* 0x000fe200078e00be */
[----:B------:R-:W-:Y:S01]  /*47150*/  STL.64 [R1+0x1460], R8 ;  /* 0x0014600801007387 */ /* 0x000fe20000100a00 */
[----:B------:R-:W-:-:S02]  /*47160*/  IMAD.MOV.U32 R191, RZ, RZ, R192 ;  /* 0x000000ffffbf7224 */ /* 0x000fc400078e00c0 */
[----:B------:R-:W-:Y:S02]  /*47170*/  IMAD.MOV.U32 R190, RZ, RZ, R193 ;  /* 0x000000ffffbe7224 */ /* 0x000fe400078e00c1 */
[----:B------:R-:W-:Y:S02]  /*47180*/  IMAD.MOV.U32 R175, RZ, RZ, R179 ;  /* 0x000000ffffaf7224 */ /* 0x000fe400078e00b3 */
[----:B------:R-:W-:Y:S02]  /*47190*/  IMAD.MOV.U32 R192, RZ, RZ, R62 ;  /* 0x000000ffffc07224 */ /* 0x000fe400078e003e */
[----:B------:R-:W-:Y:S01]  /*471a0*/  IMAD.MOV.U32 R193, RZ, RZ, R194 ;  /* 0x000000ffffc17224 */ /* 0x000fe200078e00c2 */
[----:B------:R-:W4:Y:S01]  /*471b0*/  LDL.LU R62, [R1+0x1a04] ;  /* 0x001a0400013e7983 */ /* 0x000f220000300800 */
[----:B------:R-:W-:Y:S01]  /*471c0*/  MOV R194, R195 ;  /* 0x000000c300c27202 */ /* 0x000fe20000000f00 */
[----:B------:R-:W-:Y:S02]  /*471d0*/  IMAD.MOV.U32 R195, RZ, RZ, R61 ;  /* 0x000000ffffc37224 */ /* 0x000fe400078e003d */
[----:B------:R1:W-:Y:S01]  /*471e0*/  STL.64 [R1+0x1458], R172 ;  /* 0x001458ac01007387 */ /* 0x0003e20000100a00 */
[----:B------:R-:W-:-:S03]  /*471f0*/  IMAD.MOV.U32 R179, RZ, RZ, R183 ;  /* 0x000000ffffb37224 */ /* 0x000fc600078e00b7 */
[----:B------:R-:W4:Y:S01]  /*47200*/  LDL.LU R61, [R1+0x1a00] ;  /* 0x001a0000013d7983 */ /* 0x000f220000300800 */
[----:B------:R-:W-:-:S03]  /*47210*/  IMAD.MOV.U32 R178, RZ, RZ, R184 ;  /* 0x000000ffffb27224 */ /* 0x000fc600078e00b8 */
[----:B------:R1:W-:Y:S01]  /*47220*/  STL.64 [R1+0x1450], R170 ;  /* 0x001450aa01007387 */ /* 0x0003e20000100a00 */
[----:B------:R-:W-:Y:S01]  /*47230*/  IMAD.MOV.U32 R183, RZ, RZ, R185 ;  /* 0x000000ffffb77224 */ /* 0x000fe200078e00b9 */
[C---:B-1----:R-:W-:Y:S01]  /*47240*/  LEA R172, P1, R175.reuse, R2, 0x2 ;  /* 0x00000002afac7211 */ /* 0x042fe200078210ff */
[----:B------:R-:W-:Y:S02]  /*47250*/  IMAD.MOV.U32 R184, RZ, RZ, R186 ;  /* 0x000000ffffb87224 */ /* 0x000fe400078e00ba */
[----:B------:R-:W-:Y:S01]  /*47260*/  IMAD.MOV.U32 R185, RZ, RZ, R187 ;  /* 0x000000ffffb97224 */ /* 0x000fe200078e00bb */
[----:B------:R-:W-:Y:S01]  /*47270*/  LEA.HI.X.SX32 R173, R175, R0, 0x2, P1 ;  /* 0x00000000afad7211 */ /* 0x000fe200008f16ff */
[----:B------:R-:W-:Y:S01]  /*47280*/  IMAD.MOV.U32 R186, RZ, RZ, R189 ;  /* 0x000000ffffba7224 */ /* 0x000fe200078e00bd */
[C---:B------:R-:W-:Y:S01]  /*47290*/  LEA R170, P2, R176.reuse, R2, 0x2 ;  /* 0x00000002b0aa7211 */ /* 0x040fe200078410ff */
[----:B------:R-:W-:Y:S01]  /*472a0*/  IMAD.MOV.U32 R189, RZ, RZ, R194 ;  /* 0x000000ffffbd7224 */ /* 0x000fe200078e00c2 */
[----:B------:R-:W-:Y:S01]  /*472b0*/  MOV R187, R193 ;  /* 0x000000c100bb7202 */ /* 0x000fe20000000f00 */
[----:B------:R-:W-:Y:S01]  /*472c0*/  IMAD.MOV.U32 R193, RZ, RZ, R195 ;  /* 0x000000ffffc17224 */ /* 0x000fe200078e00c3 */
[----:B------:R-:W-:Y:S01]  /*472d0*/  LEA.HI.X.SX32 R171, R176, R0, 0x2, P2 ;  /* 0x00000000b0ab7211 */ /* 0x000fe200010f16ff */
[----:B------:R-:W-:-:S02]  /*472e0*/  IMAD.MOV.U32 R194, RZ, RZ, R63 ;  /* 0x000000ffffc27224 */ /* 0x000fc400078e003f */
[----:B------:R-:W4:Y:S01]  /*472f0*/  LDL.LU R63, [R1+0x19fc] ;  /* 0x0019fc00013f7983 */ /* 0x000f220000300800 */
[----:B------:R-:W-:-:S03]  /*47300*/  IMAD.MOV.U32 R195, RZ, RZ, R64 ;  /* 0x000000ffffc37224 */ /* 0x000fc600078e0040 */
[----:B------:R-:W4:Y:S04]  /*47310*/  LDL.LU R64, [R1+0x19f8] ;  /* 0x0019f80001407983 */ /* 0x000f280000300800 */
[----:B------:R-:W-:Y:S04]  /*47320*/  STL.64 [R1+0x1448], R172 ;  /* 0x001448ac01007387 */ /* 0x000fe80000100a00 */
[----:B------:R1:W-:Y:S01]  /*47330*/  STL.64 [R1+0x1440], R170 ;  /* 0x001440aa01007387 */ /* 0x0003e20000100a00 */
[----:B------:R-:W-:Y:S02]  /*47340*/  IMAD.MOV.U32 R200, RZ, RZ, R202 ;  /* 0x000000ffffc87224 */ /* 0x000fe400078e00ca */
[----:B------:R-:W-:-:S02]  /*47350*/  IMAD.MOV.U32 R204, RZ, RZ, R207 ;  /* 0x000000ffffcc7224 */ /* 0x000fc400078e00cf */
[----:B------:R-:W-:Y:S02]  /*47360*/  IMAD.MOV.U32 R206, RZ, RZ, R89 ;  /* 0x000000ffffce7224 */ /* 0x000fe400078e0059 */
[----:B-1----:R-:W-:Y:S01]  /*47370*/  IMAD.MOV.U32 R171, RZ, RZ, R178 ;  /* 0x000000ffffab7224 */ /* 0x002fe200078e00b2 */
[----:B------:R-:W-:Y:S01]  /*47380*/  LEA R172, P2, R177, R2, 0x2 ;  /* 0x00000002b1ac7211 */ /* 0x000fe200078410ff */
[----:B------:R-:W-:-:S03]  /*47390*/  IMAD.MOV.U32 R178, RZ, RZ, R184 ;  /* 0x000000ffffb27224 */ /* 0x000fc600078e00b8 */
[C---:B------:R-:W-:Y:S01]  /*473a0*/  LEA R174, P1, R171.reuse, R2, 0x2 ;  /* 0x00000002abae7211 */ /* 0x040fe200078210ff */
[----:B------:R-:W-:Y:S02]  /*473b0*/  IMAD.MOV.U32 R207, RZ, RZ, R98 ;  /* 0x000000ffffcf7224 */ /* 0x000fe400078e0062 */
[----:B------:R-:W-:Y:S01]  /*473c0*/  IMAD.MOV.U32 R176, RZ, RZ, R183 ;  /* 0x000000ffffb07224 */ /* 0x000fe200078e00b7 */
[----:B------:R-:W-:Y:S01]  /*473d0*/  MOV R183, R185 ;  /* 0x000000b900b77202 */ /* 0x000fe20000000f00 */
[----:B------:R-:W-:Y:S01]  /*473e0*/  IMAD.MOV.U32 R184, RZ, RZ, R186 ;  /* 0x000000ffffb87224 */ /* 0x000fe200078e00ba */
[-C--:B------:R-:W-:Y:S01]  /*473f0*/  LEA.HI.X.SX32 R175, R171, R0.reuse, 0x2, P1 ;  /* 0x00000000abaf7211 */ /* 0x080fe200008f16ff */
[----:B------:R-:W-:Y:S01]  /*47400*/  IMAD.MOV.U32 R186, RZ, RZ, R189 ;  /* 0x000000ffffba7224 */ /* 0x000fe200078e00bd */
[----:B------:R-:W-:Y:S01]  /*47410*/  LEA.HI.X.SX32 R173, R177, R0, 0x2, P2 ;  /* 0x00000000b1ad7211 */ /* 0x000fe200010f16ff */
[----:B------:R-:W-:Y:S02]  /*47420*/  IMAD.MOV.U32 R185, RZ, RZ, R187 ;  /* 0x000000ffffb97224 */ /* 0x000fe400078e00bb */
[----:B------:R-:W-:-:S02]  /*47430*/  IMAD.MOV.U32 R189, RZ, RZ, R200 ;  /* 0x000000ffffbd7224 */ /* 0x000fc400078e00c8 */
[----:B------:R-:W-:Y:S02]  /*47440*/  IMAD.MOV.U32 R187, RZ, RZ, R203 ;  /* 0x000000ffffbb7224 */ /* 0x000fe400078e00cb */
[----:B------:R-:W-:Y:S02]  /*47450*/  IMAD.MOV.U32 R200, RZ, RZ, R206 ;  /* 0x000000ffffc87224 */ /* 0x000fe400078e00ce */
[----:B------:R-:W-:Y:S01]  /*47460*/  IMAD.MOV.U32 R203, RZ, RZ, R207 ;  /* 0x000000ffffcb7224 */ /* 0x000fe200078e00cf */
[----:B------:R-:W-:Y:S01]  /*47470*/  MOV R207, R65 ;  /* 0x0000004100cf7202 */ /* 0x000fe20000000f00 */
[----:B------:R-:W-:Y:S02]  /*47480*/  IMAD.MOV.U32 R206, RZ, RZ, R66 ;  /* 0x000000ffffce7224 */ /* 0x000fe400078e0042 */
[----:B------:R-:W4:Y:S04]  /*47490*/  LDL.LU R66, [R1+0x19f4] ;  /* 0x0019f40001427983 */ /* 0x000f280000300800 */
[----:B------:R-:W4:Y:S04]  /*474a0*/  LDL.LU R65, [R1+0x19f0] ;  /* 0x0019f00001417983 */ /* 0x000f280000300800 */
[----:B------:R1:W-:Y:S04]  /*474b0*/  STL.64 [R1+0x1438], R174 ;  /* 0x001438ae01007387 */ /* 0x0003e80000100a00 */
[----:B------:R1:W-:Y:S02]  /*474c0*/  STL.64 [R1+0x1430], R172 ;  /* 0x001430ac01007387 */ /* 0x0003e40000100a00 */
[----:B-1----:R-:W-:-:S02]  /*474d0*/  LEA R174, P1, R178, R2, 0x2 ;  /* 0x00000002b2ae7211 */ /* 0x002fc400078210ff */
[C---:B------:R-:W-:Y:S02]  /*474e0*/  LEA R172, P2, R179.reuse, R2, 0x2 ;  /* 0x00000002b3ac7211 */ /* 0x040fe400078410ff */
[-C--:B------:R-:W-:Y:S02]  /*474f0*/  LEA.HI.X.SX32 R175, R178, R0.reuse, 0x2, P1 ;  /* 0x00000000b2af7211 */ /* 0x080fe400008f16ff */
[----:B------:R-:W-:Y:S01]  /*47500*/  LEA.HI.X.SX32 R173, R179, R0, 0x2, P2 ;  /* 0x00000000b3ad7211 */ /* 0x000fe200010f16ff */
        /* <DEDUP_REMOVED lines=10> */
[----:B------:R-:W-:Y:S01]  /*475b0*/  IMAD.MOV.U32 R201, RZ, RZ, R147 ;  /* 0x000000ffffc97224 */ /* 0x000fe200078e0093 */
[----:B------:R1:W-:Y:S01]  /*475c0*/  STL.64 [R1+0x1428], R174 ;  /* 0x001428ae01007387 */ /* 0x0003e20000100a00 */
[----:B------:R-:W-:-:S02]  /*475d0*/  IMAD.MOV.U32 R199, RZ, RZ, R148 ;  /* 0x000000ffffc77224 */ /* 0x000fc400078e0094 */
[----:B------:R-:W-:Y:S01]  /*475e0*/  IMAD.MOV.U32 R147, RZ, RZ, R149 ;  /* 0x000000ffff937224 */ /* 0x000fe200078e0095 */
[----:B------:R-:W-:Y:S01]  /*475f0*/  STL.64 [R1+0x1420], R172 ;  /* 0x001420ac01007387 */ /* 0x000fe20000100a00 */
[----:B------:R-:W-:Y:S01]  /*47600*/  IMAD.MOV.U32 R148, RZ, RZ, R150 ;  /* 0x000000ffff947224 */ /* 0x000fe200078e0096 */
[----:B------:R-:W-:Y:S01]  /*47610*/  MOV R150, R17 ;  /* 0x0000001100967202 */ /* 0x000fe20000000f00 */
[----:B------:R-:W-:Y:S02]  /*47620*/  IMAD.MOV.U32 R149, RZ, RZ, R151 ;  /* 0x000000ffff957224 */ /* 0x000fe400078e0097 */
[----:B------:R-:W-:Y:S02]  /*47630*/  IMAD.MOV.U32 R151, RZ, RZ, R22 ;  /* 0x000000ffff977224 */ /* 0x000fe400078e0016 */
[----:B------:R-:W3:Y:S01]  /*47640*/  LDL.LU R22, [R1+0x14] ;  /* 0x0000140001167983 */ /* 0x000ee20000300800 */
[----:B--2---:R-:W-:-:S03]  /*47650*/  IMAD.MOV.U32 R17, RZ, RZ, R21 ;  /* 0x000000ffff117224 */ /* 0x004fc600078e0015 */
[----:B------:R-:W2:Y:S01]  /*47660*/  LDL.LU R21, [R1+0x1c] ;  /* 0x00001c0001157983 */ /* 0x000ea20000300800 */
[CC--:B------:R-:W-:Y:S02]  /*47670*/  LEA R208, P1, R179.reuse, R2.reuse, 0x2 ;  /* 0x00000002b3d07211 */ /* 0x0c0fe400078210ff */
[C---:B-1----:R-:W-:Y:S02]  /*47680*/  LEA R174, P2, R180.reuse, R2, 0x2 ;  /* 0x00000002b4ae7211 */ /* 0x042fe400078410ff */
[-C--:B------:R-:W-:Y:S01]  /*47690*/  LEA.HI.X.SX32 R209, R179, R0.reuse, 0x2, P1 ;  /* 0x00000000b3d17211 */ /* 0x080fe200008f16ff */
[----:B------:R-:W-:Y:S01]  /*476a0*/  IMAD.MOV.U32 R179, RZ, RZ, R183 ;  /* 0x000000ffffb37224 */ /* 0x000fe200078e00b7 */
[----:B------:R-:W-:Y:S01]  /*476b0*/  LEA.HI.X.SX32 R175, R180, R0, 0x2, P2 ;  /* 0x00000000b4af7211 */ /* 0x000fe200010f16ff */
[----:B------:R-:W-:Y:S02]  /*476c0*/  IMAD.MOV.U32 R180, RZ, RZ, R184 ;  /* 0x000000ffffb47224 */ /* 0x000fe400078e00b8 */
[----:B------:R-:W-:Y:S01]  /*476d0*/  IMAD.MOV.U32 R183, RZ, RZ, R185 ;  /* 0x000000ffffb77224 */ /* 0x000fe200078e00b9 */
[----:B------:R1:W-:Y:S01]  /*476e0*/  STL.64 [R1+0x1418], R208 ;  /* 0x001418d001007387 */ /* 0x0003e20000100a00 */
[----:B------:R-:W-:-:S02]  /*476f0*/  IMAD.MOV.U32 R184, RZ, RZ, R186 ;  /* 0x000000ffffb87224 */ /* 0x000fc400078e00ba */
[----:B------:R-:W-:Y:S01]  /*47700*/  IMAD.MOV.U32 R177, RZ, RZ, R183 ;  /* 0x000000ffffb17224 */ /* 0x000fe200078e00b7 */
[----:B------:R1:W-:Y:S01]  /*47710*/  STL.64 [R1+0x1410], R174 ;  /* 0x001410ae01007387 */ /* 0x0003e20000100a00 */
[----:B------:R-:W-:Y:S01]  /*47720*/  IMAD.MOV.U32 R185, RZ, RZ, R187 ;  /* 0x000000ffffb97224 */ /* 0x000fe200078e00bb */
[----:B------:R-:W-:Y:S01]  /*47730*/  MOV R186, R188 ;  /* 0x000000bc00ba7202 */ /* 0x000fe20000000f00 */
[----:B------:R-:W-:Y:S01]  /*47740*/  IMAD.MOV.U32 R187, RZ, RZ, R190 ;  /* 0x000000ffffbb7224 */ /* 0x000fe200078e00be */
[CC--:B-1----:R-:W-:Y:S01]  /*47750*/  LEA R208, P1, R180.reuse, R2.reuse, 0x2 ;  /* 0x00000002b4d07211 */ /* 0x0c2fe200078210ff */
[----:B------:R-:W-:Y:S01]  /*47760*/  IMAD.MOV.U32 R188, RZ, RZ, R68 ;  /* 0x000000ffffbc7224 */ /* 0x000fe200078e0044 */
[----:B------:R-:W-:Y:S02]  /*47770*/  LEA R174, P2, R181, R2, 0x2 ;  /* 0x00000002b5ae7211 */ /* 0x000fe400078410ff */
[----:B------:R-:W-:Y:S01]  /*47780*/  LEA.HI.X.SX32 R209, R180, R0, 0x2, P1 ;  /* 0x00000000b4d17211 */ /* 0x000fe200008f16ff */
[----:B------:R-:W-:Y:S01]  /*47790*/  IMAD.MOV.U32 R183, RZ, RZ, R184 ;  /* 0x000000ffffb77224 */ /* 0x000fe200078e00b8 */
[----:B------:R-:W-:Y:S01]  /*477a0*/  LEA R180, P1, R177, R2, 0x2 ;  /* 0x00000002b1b47211 */ /* 0x000fe200078210ff */
[----:B------:R-:W-:Y:S01]  /*477b0*/  IMAD.MOV.U32 R184, RZ, RZ, R185 ;  /* 0x000000ffffb87224 */ /* 0x000fe200078e00b9 */
[-C--:B------:R-:W-:Y:S01]  /*477c0*/  LEA.HI.X.SX32 R175, R181, R0.reuse, 0x2, P2 ;  /* 0x00000000b5af7211 */ /* 0x080fe200010f16ff */
[----:B------:R-:W-:Y:S01]  /*477d0*/  IMAD.MOV.U32 R190, RZ, RZ, R67 ;  /* 0x000000ffffbe7224 */ /* 0x000fe200078e0043 */
[----:B------:R-:W-:Y:S01]  /*477e0*/  LEA.HI.X.SX32 R181, R177, R0, 0x2, P1 ;  /* 0x00000000b1b57211 */ /* 0x000fe200008f16ff */
[----:B------:R-:W-:Y:S01]  /*477f0*/  IMAD.MOV.U32 R185, RZ, RZ, R186 ;  /* 0x000000ffffb97224 */ /* 0x000fe200078e00ba */
[----:B------:R-:W4:Y:S01]  /*47800*/  LDL.LU R67, [R1+0x19ec] ;  /* 0x0019ec0001437983 */ /* 0x000f220000300800 */
[----:B------:R-:W-:Y:S01]  /*47810*/  MOV R186, R187 ;  /* 0x000000bb00ba7202 */ /* 0x000fe20000000f00 */
[----:B------:R-:W-:-:S02]  /*47820*/  IMAD.MOV.U32 R187, RZ, RZ, R188 ;  /* 0x000000ffffbb7224 */ /* 0x000fc400078e00bc */
[----:B------:R-:W4:Y:S01]  /*47830*/  LDL.LU R68, [R1+0x19e8] ;  /* 0x0019e80001447983 */ /* 0x000f220000300800 */
[----:B------:R-:W-:Y:S02]  /*47840*/  IMAD.MOV.U32 R188, RZ, RZ, R189 ;  /* 0x000000ffffbc7224 */ /* 0x000fe400078e00bd */
[----:B------:R-:W-:Y:S01]  /*47850*/  IMAD.MOV.U32 R189, RZ, RZ, R70 ;  /* 0x000000ffffbd7224 */ /* 0x000fe200078e0046 */
[----:B------:R1:W-:Y:S04]  /*47860*/  STL.64 [R1+0x1408], R208 ;  /* 0x001408d001007387 */ /* 0x0003e80000100a00 */
[----:B------:R-:W-:Y:S04]  /*47870*/  STL.64 [R1+0x1400], R174 ;  /* 0x001400ae01007387 */ /* 0x000fe80000100a00 */
[----:B------:R-:W4:Y:S04]  /*47880*/  LDL.LU R70, [R1+0x19e4] ;  /* 0x0019e40001467983 */ /* 0x000f280000300800 */
[----:B------:R1:W-:Y:S02]  /*47890*/  STL.64 [R1+0x13f8], R180 ;  /* 0x0013f8b401007387 */ /* 0x0003e40000100a00 */
[----:B-1----:R-:W-:Y:S01]  /*478a0*/  LEA R208, P2, R182, R2, 0x2 ;  /* 0x00000002b6d07211 */ /* 0x002fe200078410ff */
[----:B------:R-:W-:-:S02]  /*478b0*/  IMAD.MOV.U32 R177, RZ, RZ, R184 ;  /* 0x000000ffffb17224 */ /* 0x000fc400078e00b8 */
[----:B------:R-:W-:Y:S01]  /*478c0*/  IMAD.MOV.U32 R184, RZ, RZ, R186 ;  /* 0x000000ffffb87224 */ /* 0x000fe200078e00ba */
[----:B------:R-:W-:Y:S01]  /*478d0*/  LEA.HI.X.SX32 R209, R182, R0, 0x2, P2 ;  /* 0x00000000b6d17211 */ /* 0x000fe200010f16ff */
[----:B------:R-:W-:Y:S02]  /*478e0*/  IMAD.MOV.U32 R186, RZ, RZ, R188 ;  /* 0x000000ffffba7224 */ /* 0x000fe400078e00bc */
[----:B------:R-:W-:Y:S02]  /*478f0*/  IMAD.MOV.U32 R180, RZ, RZ, R183 ;  /* 0x000000ffffb47224 */ /* 0x000fe400078e00b7 */
[----:B------:R-:W-:Y:S01]  /*47900*/  IMAD.MOV.U32 R183, RZ, RZ, R185 ;  /* 0x000000ffffb77224 */ /* 0x000fe200078e00b9 */
[----:B------:R-:W-:Y:S01]  /*47910*/  MOV R185, R187 ;  /* 0x000000bb00b97202 */ /* 0x000fe20000000f00 */
[----:B------:R-:W-:Y:S02]  /*47920*/  IMAD.MOV.U32 R187, RZ, RZ, R189 ;  /* 0x000000ffffbb7224 */ /* 0x000fe400078e00bd */
[----:B------:R-:W-:-:S02]  /*47930*/  IMAD.MOV.U32 R175, RZ, RZ, R183 ;  /* 0x000000ffffaf7224 */ /* 0x000fc400078e00b7 */
[----:B------:R-:W-:Y:S02]  /*47940*/  IMAD.MOV.U32 R188, RZ, RZ, R69 ;  /* 0x000000ffffbc7224 */ /* 0x000fe400078e0045 */
[----:B------:R-:W4:Y:S01]  /*47950*/  LDL.LU R69, [R1+0x19e0] ;  /* 0x0019e00001457983 */ /* 0x000f220000300800 */
[----:B------:R-:W-:-:S03]  /*47960*/  IMAD.MOV.U32 R189, RZ, RZ, R71 ;  /* 0x000000ffffbd7224 */ /* 0x000fc600078e0047 */
[----:B------:R-:W4:Y:S01]  /*47970*/  LDL.LU R71, [R1+0x19dc] ;  /* 0x0019dc0001477983 */ /* 0x000f220000300800 */
[----:B------:R-:W-:-:S03]  /*47980*/  IMAD.MOV.U32 R181, RZ, RZ, R184 ;  /* 0x000000ffffb57224 */ /* 0x000fc600078e00b8 */
[----:B------:R1:W-:Y:S01]  /*47990*/  STL.64 [R1+0x13f0], R208 ;  /* 0x0013f0d001007387 */ /* 0x0003e20000100a00 */
[----:B------:R-:W-:Y:S01]  /*479a0*/  IMAD.MOV.U32 R184, RZ, RZ, R185 ;  /* 0x000000ffffb87224 */ /* 0x000fe200078e00b9 */
[C---:B------:R-:W-:Y:S01]  /*479b0*/  LEA R182, P2, R176.reuse, R2, 0x2 ;  /* 0x00000002b0b67211 */ /* 0x040fe200078410ff */
[----:B------:R-:W-:Y:S01]  /*479c0*/  IMAD.MOV.U32 R185, RZ, RZ, R186 ;  /* 0x000000ffffb97224 */ /* 0x000fe200078e00ba */
[----:B------:R-:W-:Y:S01]  /*479d0*/  MOV R186, R187 ;  /* 0x000000bb00ba7202 */ /* 0x000fe20000000f00 */
[----:B------:R-:W-:Y:S01]  /*479e0*/  IMAD.MOV.U32 R187, RZ, RZ, R188 ;  /* 0x000000ffffbb7224 */ /* 0x000fe200078e00bc */
[----:B------:R-:W-:Y:S02]  /*479f0*/  LEA.HI.X.SX32 R183, R176, R0, 0x2, P2 ;  /* 0x00000000b0b77211 */ /* 0x000fe400010f16ff */
[----:B-1----:R-:W-:Y:S01]  /*47a00*/  LEA R208, P1, R175, R2, 0x2 ;  /* 0x00000002afd07211 */ /* 0x002fe200078210ff */
[----:B------:R-:W-:-:S03]  /*47a10*/  IMAD.MOV.U32 R188, RZ, RZ, R189 ;  /* 0x000000ffffbc7224 */ /* 0x000fc600078e00bd */
[----:B------:R-:W-:Y:S01]  /*47a20*/  LEA.HI.X.SX32 R209, R175, R0, 0x2, P1 ;  /* 0x00000000afd17211 */ /* 0x000fe200008f16ff */
[----:B------:R-:W-:Y:S02]  /*47a30*/  IMAD.MOV.U32 R189, RZ, RZ, R72 ;  /* 0x000000ffffbd7224 */ /* 0x000fe400078e0048 */
[----:B------:R-:W4:Y:S01]  /*47a40*/  LDL.LU R72, [R1+0x19d8] ;  /* 0x0019d80001487983 */ /* 0x000f220000300800 */
[----:B------:R-:W-:-:S03]  /*47a50*/  IMAD.MOV.U32 R175, RZ, RZ, R74 ;  /* 0x000000ffffaf7224 */ /* 0x000fc600078e004a */
[----:B------:R-:W-:Y:S04]  /*47a60*/  STL.64 [R1+0x13e8], R208 ;  /* 0x0013e8d001007387 */ /* 0x000fe80000100a00 */
[----:B------:R-:W4:Y:S04]  /*47a70*/  LDL.LU R74, [R1+0x19d4] ;  /* 0x0019d400014a7983 */ /* 0x000f280000300800 */
[----:B------:R1:W-:Y:S02]  /*47a80*/  STL.64 [R1+0x13e0], R182 ;  /* 0x0013e0b601007387 */ /* 0x0003e40000100a00 */
[----:B-1----:R-:W-:-:S04]  /*47a90*/  LEA R182, P2, R177, R2, 0x2 ;  /* 0x00000002b1b67211 */ /* 0x002fc800078410ff */
[----:B------:R-:W-:Y:S01]  /*47aa0*/  LEA.HI.X.SX32 R183, R177, R0, 0x2, P2 ;  /* 0x00000000b1b77211 */ /* 0x000fe200010f16ff */
[----:B------:R-:W-:Y:S02]  /*47ab0*/  IMAD.MOV.U32 R177, RZ, RZ, R184 ;  /* 0x000000ffffb17224 */ /* 0x000fe400078e00b8 */
[----:B------:R-:W-:Y:S01]  /*47ac0*/  IMAD.MOV.U32 R184, RZ, RZ, R185 ;  /* 0x000000ffffb87224 */ /* 0x000fe200078e00b9 */
[----:B------:R-:W-:Y:S01]  /*47ad0*/  MOV R185, R186 ;  /* 0x000000ba00b97202 */ /* 0x000fe20000000f00 */
[----:B------:R-:W-:Y:S02]  /*47ae0*/  IMAD.MOV.U32 R186, RZ, RZ, R187 ;  /* 0x000000ffffba7224 */ /* 0x000fe400078e00bb */
[----:B------:R-:W-:Y:S02]  /*47af0*/  IMAD.MOV.U32 R187, RZ, RZ, R188 ;  /* 0x000000ffffbb7224 */ /* 0x000fe400078e00bc */
[----:B------:R-:W-:Y:S01]  /*47b00*/  IMAD.MOV.U32 R188, RZ, RZ, R189 ;  /* 0x000000ffffbc7224 */ /* 0x000fe200078e00bd */
[----:B------:R-:W-:Y:S01]  /*47b10*/  LEA R208, P1, R175, R2, 0x2 ;  /* 0x00000002afd07211 */ /* 0x000fe200078210ff */
[----:B------:R-:W-:-:S02]  /*47b20*/  IMAD.MOV.U32 R189, RZ, RZ, R190 ;  /* 0x000000ffffbd7224 */ /* 0x000fc400078e00be */
[----:B------:R-:W-:Y:S02]  /*47b30*/  IMAD.MOV.U32 R190, RZ, RZ, R191 ;  /* 0x000000ffffbe7224 */ /* 0x000fe400078e00bf */
[----:B------:R-:W-:Y:S02]  /*47b40*/  IMAD.MOV.U32 R191, RZ, RZ, R192 ;  /* 0x000000ffffbf7224 */ /* 0x000fe400078e00c0 */
[----:B------:R-:W-:Y:S01]  /*47b50*/  IMAD.MOV.U32 R192, RZ, RZ, R146 ;  /* 0x000000ffffc07224 */ /* 0x000fe200078e0092 */
[----:B------:R-:W-:Y:S01]  /*47b60*/  LEA.HI.X.SX32 R209, R175, R0, 0x2, P1 ;  /* 0x00000000afd17211 */ /* 0x000fe200008f16ff */
[----:B------:R-:W-:Y:S01]  /*47b70*/  IMAD.MOV.U32 R146, RZ, RZ, R147 ;  /* 0x000000ffff927224 */ /* 0x000fe200078e0093 */
[----:B------:R-:W-:Y:S01]  /*47b80*/  MOV R147, R148 ;  /* 0x0000009400937202 */ /* 0x000fe20000000f00 */
[----:B------:R-:W-:Y:S02]  /*47b90*/  IMAD.MOV.U32 R148, RZ, RZ, R149 ;  /* 0x000000ffff947224 */ /* 0x000fe400078e0095 */
[----:B------:R-:W-:-:S02]  /*47ba0*/  IMAD.MOV.U32 R149, RZ, RZ, R150 ;  /* 0x000000ffff957224 */ /* 0x000fc400078e0096 */
[----:B------:R-:W-:Y:S01]  /*47bb0*/  IMAD.MOV.U32 R150, RZ, RZ, R151 ;  /* 0x000000ffff967224 */ /* 0x000fe200078e0097 */
[----:B------:R1:W-:Y:S01]  /*47bc0*/  STL.64 [R1+0x13d8], R208 ;  /* 0x0013d8d001007387 */ /* 0x0003e20000100a00 */
[----:B------:R-:W-:-:S03]  /*47bd0*/  IMAD.MOV.U32 R151, RZ, RZ, R17 ;  /* 0x000000ffff977224 */ /* 0x000fc600078e0011 */
[----:B------:R1:W-:Y:S01]  /*47be0*/  STL.64 [R1+0x13d0], R182 ;  /* 0x0013d0b601007387 */ /* 0x0003e20000100a00 */
[----:B---3--:R-:W-:Y:S02]  /*47bf0*/  IMAD.MOV.U32 R17, RZ, RZ, R22 ;  /* 0x000000ffff117224 */ /* 0x008fe400078e0016 */
[----:B--2---:R-:W-:Y:S02]  /*47c00*/  IMAD.MOV.U32 R22, RZ, RZ, R21 ;  /* 0x000000ffff167224 */ /* 0x004fe400078e0015 */
[----:B------:R-:W2:Y:S01]  /*47c10*/  LDL.LU R21, [R1+0x420] ;  /* 0x0004200001157983 */ /* 0x000ea20000300800 */
[----:B-1----:R-:W-:-:S04]  /*47c20*/  LEA R208, P1, R177, R2, 0x2 ;  /* 0x00000002b1d07211 */ /* 0x002fc800078210ff */
[----:B------:R-:W-:Y:S01]  /*47c30*/  LEA.HI.X.SX32 R209, R177, R0, 0x2, P1 ;  /* 0x00000000b1d17211 */ /* 0x000fe200008f16ff */
[----:B------:R-:W-:Y:S01]  /*47c40*/  IMAD.MOV.U32 R177, RZ, RZ, R185 ;  /* 0x000000ffffb17224 */ /* 0x000fe200078e00b9 */
[----:B------:R-:W-:Y:S01]  /*47c50*/  MOV R185, R186 ;  /* 0x000000ba00b97202 */ /* 0x000fe20000000f00 */
[----:B------:R-:W-:Y:S02]  /*47c60*/  IMAD.MOV.U32 R186, RZ, RZ, R187 ;  /* 0x000000ffffba7224 */ /* 0x000fe400078e00bb */
[----:B------:R-:W-:Y:S02]  /*47c70*/  IMAD.MOV.U32 R187, RZ, RZ, R188 ;  /* 0x000000ffffbb7224 */ /* 0x000fe400078e00bc */
[----:B------:R-:W-:Y:S02]  /*47c80*/  IMAD.MOV.U32 R188, RZ, RZ, R189 ;  /* 0x000000ffffbc7224 */ /* 0x000fe400078e00bd */
[----:B------:R-:W-:Y:S02]  /*47c90*/  IMAD.MOV.U32 R189, RZ, RZ, R190 ;  /* 0x000000ffffbd7224 */ /* 0x000fe400078e00be */
[----:B------:R-:W-:-:S02]  /*47ca0*/  IMAD.MOV.U32 R190, RZ, RZ, R191 ;  /* 0x000000ffffbe7224 */ /* 0x000fc400078e00bf */
[----:B------:R-:W-:Y:S01]  /*47cb0*/  IMAD.MOV.U32 R191, RZ, RZ, R193 ;  /* 0x000000ffffbf7224 */ /* 0x000fe200078e00c1 */
[C---:B------:R-:W-:Y:S01]  /*47cc0*/  LEA R182, P2, R178.reuse, R2, 0x2 ;  /* 0x00000002b2b67211 */ /* 0x040fe200078410ff */
[----:B------:R-:W-:Y:S02]  /*47cd0*/  IMAD.MOV.U32 R193, RZ, RZ, R194 ;  /* 0x000000ffffc17224 */ /* 0x000fe400078e00c2 */
[----:B------:R-:W-:Y:S01]  /*47ce0*/  IMAD.MOV.U32 R194, RZ, RZ, R145 ;  /* 0x000000ffffc27224 */ /* 0x000fe200078e0091 */
[----:B------:R-:W-:Y:S01]  /*47cf0*/  MOV R145, R146 ;  /* 0x0000009200917202 */ /* 0x000fe20000000f00 */
[----:B------:R-:W-:Y:S01]  /*47d00*/  IMAD.MOV.U32 R146, RZ, RZ, R147 ;  /* 0x000000ffff927224 */ /* 0x000fe200078e0093 */
[----:B------:R-:W-:Y:S01]  /*47d10*/  LEA.HI.X.SX32 R183, R178, R0, 0x2, P2 ;  /* 0x00000000b2b77211 */ /* 0x000fe200010f16ff */
[----:B------:R-:W-:Y:S02]  /*47d20*/  IMAD.MOV.U32 R147, RZ, RZ, R148 ;  /* 0x000000ffff937224 */ /* 0x000fe400078e0094 */
[----:B------:R-:W-:-:S02]  /*47d30*/  IMAD.MOV.U32 R148, RZ, RZ, R149 ;  /* 0x000000ffff947224 */ /* 0x000fc400078e0095 */
[----:B------:R-:W-:Y:S02]  /*47d40*/  IMAD.MOV.U32 R149, RZ, RZ, R150 ;  /* 0x000000ffff957224 */ /* 0x000fe400078e0096 */
        /* <DEDUP_REMOVED lines=8> */
[-C--:B-1----:R-:W-:Y:S01]  /*47dd0*/  LEA R208, P1, R177, R2.reuse, 0x2 ;  /* 0x00000002b1d07211 */ /* 0x082fe200078210ff */
[----:B------:R-:W-:Y:S02]  /*47de0*/  IMAD.MOV.U32 R188, RZ, RZ, R189 ;  /* 0x000000ffffbc7224 */ /* 0x000fe400078e00bd */
[----:B------:R-:W-:Y:S01]  /*47df0*/  IMAD.MOV.U32 R189, RZ, RZ, R190 ;  /* 0x000000ffffbd7224 */ /* 0x000fe200078e00be */
[----:B---3--:R-:W-:Y:S01]  /*47e00*/  LEA R182, P2, R179, R2, 0x2 ;  /* 0x00000002b3b67211 */ /* 0x008fe200078410ff */
[----:B------:R-:W-:Y:S01]  /*47e10*/  IMAD.MOV.U32 R190, RZ, RZ, R193 ;  /* 0x000000ffffbe7224 */ /* 0x000fe200078e00c1 */
[-C--:B------:R-:W-:Y:S01]  /*47e20*/  LEA.HI.X.SX32 R209, R177, R0.reuse, 0x2, P1 ;  /* 0x00000000b1d17211 */ /* 0x080fe200008f16ff */
[----:B--2---:R-:W-:Y:S02]  /*47e30*/  IMAD.MOV.U32 R22, RZ, RZ, R21 ;  /* 0x000000ffff167224 */ /* 0x004fe400078e0015 */
[----:B------:R-:W2:Y:S01]  /*47e40*/  LDL.LU R21, [R1+0x428] ;  /* 0x0004280001157983 */ /* 0x000ea20000300800 */
[----:B------:R-:W-:Y:S01]  /*47e50*/  IMAD.MOV.U32 R193, RZ, RZ, R200 ;  /* 0x000000ffffc17224 */ /* 0x000fe200078e00c8 */
[----:B------:R-:W-:Y:S01]  /*47e60*/  LEA.HI.X.SX32 R183, R179, R0, 0x2, P2 ;  /* 0x00000000b3b77211 */ /* 0x000fe200010f16ff */
[----:B------:R-:W-:Y:S01]  /*47e70*/  IMAD.MOV.U32 R200, RZ, RZ, R203 ;  /* 0x000000ffffc87224 */ /* 0x000fe200078e00cb */
[----:B------:R-:W-:Y:S01]  /*47e80*/  MOV R203, R206 ;  /* 0x000000ce00cb7202 */ /* 0x000fe20000000f00 */
[----:B------:R-:W-:Y:S01]  /*47e90*/  IMAD.MOV.U32 R206, RZ, RZ, R207 ;  /* 0x000000ffffce7224 */ /* 0x000fe200078e00cf */
[----:B------:R-:W-:Y:S01]  /*47ea0*/  STL.64 [R1+0x13b8], R208 ;  /* 0x0013b8d001007387 */ /* 0x000fe20000100a00 */
[----:B------:R-:W-:-:S03]  /*47eb0*/  IMAD.MOV.U32 R207, RZ, RZ, R73 ;  /* 0x000000ffffcf7224 */ /* 0x000fc600078e0049 */
[----:B------:R-:W3:Y:S04]  /*47ec0*/  LDL.LU R73, [R1+0x19d0] ;  /* 0x0019d00001497983 */ /* 0x000ee80000300800 */
[----:B------:R1:W-:Y:S02]  /*47ed0*/  STL.64 [R1+0x13b0], R182 ;  /* 0x0013b0b601007387 */ /* 0x0003e40000100a00 */
[----:B-1----:R-:W-:Y:S02]  /*47ee0*/  IMAD.MOV.U32 R182, RZ, RZ, R185 ;  /* 0x000000ffffb67224 */ /* 0x002fe400078e00b9 */
[----:B------:R-:W-:Y:S02]  /*47ef0*/  IMAD.MOV.U32 R183, RZ, RZ, R187 ;  /* 0x000000ffffb77224 */ /* 0x000fe400078e00bb */
[----:B------:R-:W-:Y:S01]  /*47f00*/  IMAD.MOV.U32 R185, RZ, RZ, R188 ;  /* 0x000000ffffb97224 */ /* 0x000fe200078e00bc */
[----:B------:R-:W-:Y:S01]  /*47f10*/  LEA R212, P1, R182, R2, 0x2 ;  /* 0x00000002b6d47211 */ /* 0x000fe200078210ff */
[----:B------:R-:W-:-:S02]  /*47f20*/  IMAD.MOV.U32 R187, RZ, RZ, R189 ;  /* 0x000000ffffbb7224 */ /* 0x000fc400078e00bd */
[----:B------:R-:W-:Y:S01]  /*47f30*/  IMAD.MOV.U32 R188, RZ, RZ, R190 ;  /* 0x000000ffffbc7224 */ /* 0x000fe200078e00be */
[----:B------:R-:W-:Y:S01]  /*47f40*/  MOV R190, R203 ;  /* 0x000000cb00be7202 */ /* 0x000fe20000000f00 */
[----:B------:R-:W-:Y:S01]  /*47f50*/  IMAD.MOV.U32 R189, RZ, RZ, R200 ;  /* 0x000000ffffbd7224 */ /* 0x000fe200078e00c8 */
[----:B------:R-:W-:Y:S01]  /*47f60*/  LEA.HI.X.SX32 R213, R182, R0, 0x2, P1 ;  /* 0x00000000b6d57211 */ /* 0x000fe200008f16ff */
[----:B------:R-:W-:Y:S01]  /*47f70*/  IMAD.MOV.U32 R182, RZ, RZ, R185 ;  /* 0x000000ffffb67224 */ /* 0x000fe200078e00b9 */
[C---:B------:R-:W-:Y:S01]  /*47f80*/  LEA R208, P2, R180.reuse, R2, 0x2 ;  /* 0x00000002b4d07211 */ /* 0x040fe200078410ff */
[----:B------:R-:W-:Y:S02]  /*47f90*/  IMAD.MOV.U32 R185, RZ, RZ, R187 ;  /* 0x000000ffffb97224 */ /* 0x000fe400078e00bb */
[----:B------:R-:W-:Y:S02]  /*47fa0*/  IMAD.MOV.U32 R187, RZ, RZ, R188 ;  /* 0x000000ffffbb7224 */ /* 0x000fe400078e00bc */
[----:B------:R-:W-:Y:S01]  /*47fb0*/  IMAD.MOV.U32 R188, RZ, RZ, R189 ;  /* 0x000000ffffbc7224 */ /* 0x000fe200078e00bd */
[----:B------:R-:W-:Y:S01]  /*47fc0*/  LEA.HI.X.SX32 R209, R180, R0, 0x2, P2 ;  /* 0x00000000b4d17211 */ /* 0x000fe200010f16ff */
[----:B------:R-:W-:Y:S01]  /*47fd0*/  IMAD.MOV.U32 R189, RZ, RZ, R190 ;  /* 0x000000ffffbd7224 */ /* 0x000fe200078e00be */
[----:B------:R-:W-:Y:S01]  /*47fe0*/  MOV R190, R196 ;  /* 0x000000c400be7202 */ /* 0x000fe20000000f00 */
[----:B------:R-:W-:-:S02]  /*47ff0*/  IMAD.MOV.U32 R203, RZ, RZ, R75 ;  /* 0x000000ffffcb7224 */ /* 0x000fc400078e004b */
[----:B------:R-:W-:Y:S01]  /*48000*/  IMAD.MOV.U32 R179, RZ, RZ, R182 ;  /* 0x000000ffffb37224 */ /* 0x000fe200078e00b6 */
[----:B------:R-:W3:Y:S01]  /*48010*/  LDL.LU R75, [R1+0x19cc] ;  /* 0x0019cc00014b7983 */ /* 0x000ee20000300800 */
[----:B------:R-:W-:Y:S02]  /*48020*/  IMAD.MOV.U32 R200, RZ, RZ, R76 ;  /* 0x000000ffffc87224 */ /* 0x000fe400078e004c */
[----:B------:R-:W-:Y:S01]  /*48030*/  IMAD.MOV.U32 R196, RZ, RZ, R198 ;  /* 0x000000ffffc47224 */ /* 0x000fe200078e00c6 */
[----:B------:R-:W3:Y:S01]  /*48040*/  LDL.LU R76, [R1+0x19c8] ;  /* 0x0019c800014c7983 */ /* 0x000ee20000300800 */
[----:B------:R-:W-:Y:S02]  /*48050*/  IMAD.MOV.U32 R198, RZ, RZ, R199 ;  /* 0x000000ffffc67224 */ /* 0x000fe400078e00c7 */
[----:B------:R-:W-:Y:S01]  /*48060*/  IMAD.MOV.U32 R199, RZ, RZ, R78 ;  /* 0x000000ffffc77224 */ /* 0x000fe200078e004e */
[----:B------:R1:W-:Y:S01]  /*48070*/  STL.64 [R1+0x13a8], R212 ;  /* 0x0013a8d401007387 */ /* 0x0003e20000100a00 */
[----:B------:R-:W-:-:S03]  /*48080*/  IMAD.MOV.U32 R182, RZ, RZ, R185 ;  /* 0x000000ffffb67224 */ /* 0x000fc600078e00b9 */
[----:B------:R-:W3:Y:S01]  /*48090*/  LDL.LU R78, [R1+0x19c4] ;  /* 0x0019c400014e7983 */ /* 0x000ee20000300800 */
[----:B------:R-:W-:-:S03]  /*480a0*/  IMAD.MOV.U32 R185, RZ, RZ, R187 ;  /* 0x000000ffffb97224 */ /* 0x000fc600078e00bb */
[----:B------:R4:W-:Y:S01]  /*480b0*/  STL.64 [R1+0x13a0], R208 ;  /* 0x0013a0d001007387 */ /* 0x0009e20000100a00 */
[----:B------:R-:W-:Y:S01]  /*480c0*/  IMAD.MOV.U32 R187, RZ, RZ, R188 ;  /* 0x000000ffffbb7224 */ /* 0x000fe200078e00bc */
[C---:B-1----:R-:W-:Y:S01]  /*480d0*/  LEA R212, P1, R179.reuse, R2, 0x2 ;  /* 0x00000002b3d47211 */ /* 0x042fe200078210ff */
[----:B------:R-:W-:Y:S01]  /*480e0*/  IMAD.MOV.U32 R188, RZ, RZ, R189 ;  /* 0x000000ffffbc7224 */ /* 0x000fe200078e00bd */
[----:B------:R-:W-:Y:S01]  /*480f0*/  MOV R189, R190 ;  /* 0x000000be00bd7202 */ /* 0x000fe20000000f00 */
[----:B------:R-:W-:Y:S01]  /*48100*/  IMAD.MOV.U32 R190, RZ, RZ, R196 ;  /* 0x000000ffffbe7224 */ /* 0x000fe200078e00c4 */
[----:B------:R-:W-:Y:S02]  /*48110*/  LEA.HI.X.SX32 R213, R179, R0, 0x2, P1 ;  /* 0x00000000b3d57211 */ /* 0x000fe400008f16ff */
[----:B----4-:R-:W-:Y:S01]  /*48120*/  LEA R208, P2, R181, R2, 0x2 ;  /* 0x00000002b5d07211 */ /* 0x010fe200078410ff */
[----:B------:R-:W-:-:S03]  /*48130*/  IMAD.MOV.U32 R196, RZ, RZ, R199 ;  /* 0x000000ffffc47224 */ /* 0x000fc600078e00c7 */
[----:B------:R-:W-:Y:S01]  /*48140*/  LEA.HI.X.SX32 R209, R181, R0, 0x2, P2 ;  /* 0x00000000b5d17211 */ /* 0x000fe200010f16ff */
[----:B------:R-:W-:Y:S02]  /*48150*/  IMAD.MOV.U32 R199, RZ, RZ, R77 ;  /* 0x000000ffffc77224 */ /* 0x000fe400078e004d */
[----:B------:R-:W4:Y:S04]  /*48160*/  LDL.LU R77, [R1+0x19c0] ;  /* 0x0019c000014d7983 */ /* 0x000f280000300800 */
[----:B------:R1:W-:Y:S04]  /*48170*/  STL.64 [R1+0x1398], R212 ;  /* 0x001398d401007387 */ /* 0x0003e80000100a00 */
[----:B------:R1:W-:Y:S01]  /*48180*/  STL.64 [R1+0x1390], R208 ;  /* 0x001390d001007387 */ /* 0x0003e20000100a00 */
[----:B------:R-:W-:-:S02]  /*48190*/  IMAD.MOV.U32 R181, RZ, RZ, R188 ;  /* 0x000000ffffb57224 */ /* 0x000fc400078e00bc */
[----:B------:R-:W-:Y:S02]  /*481a0*/  IMAD.MOV.U32 R188, RZ, RZ, R190 ;  /* 0x000000ffffbc7224 */ /* 0x000fe400078e00be */
[----:B------:R-:W-:Y:S01]  /*481b0*/  IMAD.MOV.U32 R190, RZ, RZ, R192 ;  /* 0x000000ffffbe7224 */ /* 0x000fe200078e00c0 */
[-C--:B-1----:R-:W-:Y:S02]  /*481c0*/  LEA R212, P1, R182, R2.reuse, 0x2 ;  /* 0x00000002b6d47211 */ /* 0x082fe400078210ff */
[----:B------:R-:W-:Y:S01]  /*481d0*/  LEA R208, P2, R186, R2, 0x2 ;  /* 0x00000002bad07211 */ /* 0x000fe200078410ff */
[----:B------:R-:W-:-:S03]  /*481e0*/  IMAD.MOV.U32 R192, RZ, RZ, R193 ;  /* 0x000000ffffc07224 */ /* 0x000fc600078e00c1 */
[-C--:B------:R-:W-:Y:S01]  /*481f0*/  LEA.HI.X.SX32 R209, R186, R0.reuse, 0x2, P2 ;  /* 0x00000000bad17211 */ /* 0x080fe200010f16ff */
[----:B------:R-:W-:Y:S01]  /*48200*/  IMAD.MOV.U32 R186, RZ, RZ, R189 ;  /* 0x000000ffffba7224 */ /* 0x000fe200078e00bd */
[----:B------:R-:W-:Y:S01]  /*48210*/  MOV R189, R191 ;  /* 0x000000bf00bd7202 */ /* 0x000fe20000000f00 */
[----:B------:R-:W-:Y:S01]  /*48220*/  IMAD.MOV.U32 R191, RZ, RZ, R194 ;  /* 0x000000ffffbf7224 */ /* 0x000fe200078e00c2 */
[----:B------:R-:W-:Y:S01]  /*48230*/  LEA.HI.X.SX32 R213, R182, R0, 0x2, P1 ;  /* 0x00000000b6d57211 */ /* 0x000fe200008f16ff */
[----:B------:R-:W-:Y:S02]  /*48240*/  IMAD.MOV.U32 R193, RZ, RZ, R195 ;  /* 0x000000ffffc17224 */ /* 0x000fe400078e00c3 */
[----:B------:R-:W-:Y:S02]  /*48250*/  IMAD.MOV.U32 R194, RZ, RZ, R143 ;  /* 0x000000ffffc27224 */ /* 0x000fe400078e008f */
[----:B------:R-:W-:Y:S02]  /*48260*/  IMAD.MOV.U32 R195, RZ, RZ, R144 ;  /* 0x000000ffffc37224 */ /* 0x000fe400078e0090 */
        /* <DEDUP_REMOVED lines=9> */
[----:B------:R-:W-:Y:S02]  /*48300*/  IMAD.MOV.U32 R150, RZ, RZ, R17 ;  /* 0x000000ffff967224 */ /* 0x000fe400078e0011 */
[----:B------:R-:W-:Y:S02]  /*48310*/  IMAD.MOV.U32 R151, RZ, RZ, R22 ;  /* 0x000000ffff977224 */ /* 0x000fe400078e0016 */
[----:B------:R-:W3:Y:S01]  /*48320*/  LDL.LU R22, [R1+0x20] ;  /* 0x0000200001167983 */ /* 0x000ee20000300800 */
[----:B--2---:R-:W-:-:S03]  /*48330*/  IMAD.MOV.U32 R17, RZ, RZ, R21 ;  /* 0x000000ffff117224 */ /* 0x004fc600078e0015 */
[----:B------:R-:W2:Y:S01]  /*48340*/  LDL.LU R21, [R1+0x28] ;  /* 0x0000280001157983 */ /* 0x000ea20000300800 */
[C---:B-1----:R-:W-:Y:S02]  /*48350*/  LEA R212, P1, R181.reuse, R2, 0x2 ;  /* 0x00000002b5d47211 */ /* 0x042fe400078210ff */
[----:B------:R-:W-:Y:S02]  /*48360*/  MOV R210, R188 ;  /* 0x000000bc00d27202 */ /* 0x000fe40000000f00 */
[----:B------:R-:W-:Y:S02]  /*48370*/  LEA.HI.X.SX32 R213, R181, R0, 0x2, P1 ;  /* 0x00000000b5d57211 */ /* 0x000fe400008f16ff */
[----:B------:R-:W-:-:S03]  /*48380*/  LEA R208, P2, R184, R2, 0x2 ;  /* 0x00000002b8d07211 */ /* 0x000fc600078410ff */
[----:B------:R1:W-:Y:S01]  /*48390*/  STL.64 [R1+0x1378], R212 ;  /* 0x001378d401007387 */ /* 0x0003e20000100a00 */
[----:B------:R-:W-:Y:S01]  /*483a0*/  LEA.HI.X.SX32 R209, R184, R0, 0x2, P2 ;  /* 0x00000000b8d17211 */ /* 0x000fe200010f16ff */
[----:B------:R-:W-:Y:S02]  /*483b0*/  IMAD.MOV.U32 R184, RZ, RZ, R189 ;  /* 0x000000ffffb87224 */ /* 0x000fe400078e00bd */
[----:B------:R-:W-:Y:S02]  /*483c0*/  IMAD.MOV.U32 R188, RZ, RZ, R190 ;  /* 0x000000ffffbc7224 */ /* 0x000fe400078e00be */
[----:B------:R-:W-:Y:S02]  /*483d0*/  IMAD.MOV.U32 R189, RZ, RZ, R193 ;  /* 0x000000ffffbd7224 */ /* 0x000fe400078e00c1 */
[----:B------:R-:W-:Y:S01]  /*483e0*/  IMAD.MOV.U32 R190, RZ, RZ, R191 ;  /* 0x000000ffffbe7224 */ /* 0x000fe200078e00bf */
[C---:B-1----:R-:W-:Y:S01]  /*483f0*/  LEA R212, P1, R210.reuse, R2, 0x2 ;  /* 0x00000002d2d47211 */ /* 0x042fe200078210ff */
[----:B------:R-:W-:Y:S01]  /*48400*/  IMAD.MOV.U32 R193, RZ, RZ, R195 ;  /* 0x000000ffffc17224 */ /* 0x000fe200078e00c3 */
[----:B------:R1:W-:Y:S01]  /*48410*/  STL.64 [R1+0x1370], R208 ;  /* 0x001370d001007387 */ /* 0x0003e20000100a00 */
[----:B------:R-:W-:Y:S01]  /*48420*/  IMAD.MOV.U32 R191, RZ, RZ, R194 ;  /* 0x000000ffffbf7224 */ /* 0x000fe200078e00c2 */
[----:B------:R-:W-:Y:S01]  /*48430*/  LEA.HI.X.SX32 R213, R210, R0, 0x2, P1 ;  /* 0x00000000d2d57211 */ /* 0x000fe200008f16ff */
[----:B------:R-:W-:Y:S01]  /*48440*/  IMAD.MOV.U32 R195, RZ, RZ, R206 ;  /* 0x000000ffffc37224 */ /* 0x000fe200078e00ce */
[----:B------:R-:W-:Y:S01]  /*48450*/  MOV R206, R79 ;  /* 0x0000004f00ce7202 */ /* 0x000fe20000000f00 */
[----:B------:R-:W-:Y:S01]  /*48460*/  IMAD.MOV.U32 R194, RZ, RZ, R200 ;  /* 0x000000ffffc27224 */ /* 0x000fe200078e00c8 */
[----:B------:R-:W4:Y:S01]  /*48470*/  LDL.LU R79, [R1+0x19bc] ;  /* 0x0019bc00014f7983 */ /* 0x000f220000300800 */
[----:B------:R-:W-:-:S03]  /*48480*/  IMAD.MOV.U32 R200, RZ, RZ, R80 ;  /* 0x000000ffffc87224 */ /* 0x000fc600078e0050 */
[----:B------:R-:W4:Y:S04]  /*48490*/  LDL.LU R80, [R1+0x19b8] ;  /* 0x0019b80001507983 */ /* 0x000f280000300800 */
[----:B------:R1:W-:Y:S02]  /*484a0*/  STL.64 [R1+0x1368], R212 ;  /* 0x001368d401007387 */ /* 0x0003e40000100a00 */
[----:B-1----:R-:W-:Y:S01]  /*484b0*/  LEA R208, P2, R211, R2, 0x2 ;  /* 0x00000002d3d07211 */ /* 0x002fe200078410ff */
[----:B------:R-:W-:Y:S02]  /*484c0*/  IMAD.MOV.U32 R213, RZ, RZ, R184 ;  /* 0x000000ffffd57224 */ /* 0x000fe400078e00b8 */
[----:B------:R-:W-:Y:S02]  /*484d0*/  IMAD.MOV.U32 R184, RZ, RZ, R188 ;  /* 0x000000ffffb87224 */ /* 0x000fe400078e00bc */
[----:B------:R-:W-:-:S02]  /*484e0*/  IMAD.MOV.U32 R188, RZ, RZ, R191 ;  /* 0x000000ffffbc7224 */ /* 0x000fc400078e00bf */
        /* <DEDUP_REMOVED lines=9> */
[----:B------:R-:W-:Y:S01]  /*48580*/  IMAD.MOV.U32 R188, RZ, RZ, R191 ;  /* 0x000000ffffbc7224 */ /* 0x000fe200078e00bf */
[----:B------:R-:W4:Y:S01]  /*48590*/  LDL.LU R82, [R1+0x19b4] ;  /* 0x0019b40001527983 */ /* 0x000f220000300800 */
[----:B------:R-:W-:-:S02]  /*485a0*/  IMAD.MOV.U32 R191, RZ, RZ, R196 ;  /* 0x000000ffffbf7224 */ /* 0x000fc400078e00c4 */
[----:B------:R-:W-:Y:S01]  /*485b0*/  IMAD.MOV.U32 R210, RZ, RZ, R211 ;  /* 0x000000ffffd27224 */ /* 0x000fe200078e00d3 */
[----:B------:R-:W-:Y:S01]  /*485c0*/  MOV R211, R83 ;  /* 0x0000005300d37202 */ /* 0x000fe20000000f00 */
[----:B------:R-:W-:Y:S01]  /*485d0*/  IMAD.MOV.U32 R196, RZ, RZ, R198 ;  /* 0x000000ffffc47224 */ /* 0x000fe200078e00c6 */
[----:B------:R1:W-:Y:S01]  /*485e0*/  STL.64 [R1+0x1360], R208 ;  /* 0x001360d001007387 */ /* 0x0003e20000100a00 */
[----:B------:R-:W-:-:S03]  /*485f0*/  IMAD.MOV.U32 R198, RZ, RZ, R81 ;  /* 0x000000ffffc67224 */ /* 0x000fc600078e0051 */
[----:B------:R-:W4:Y:S04]  /*48600*/  LDL.LU R81, [R1+0x19b0] ;  /* 0x0019b00001517983 */ /* 0x000f280000300800 */
[----:B------:R1:W-:Y:S02]  /*48610*/  STL.64 [R1+0x1358], R214 ;  /* 0x001358d601007387 */ /* 0x0003e40000100a00 */
[-C--:B-1----:R-:W-:Y:S02]  /*48620*/  LEA R208, P2, R183, R2.reuse, 0x2 ;  /* 0x00000002b7d07211 */ /* 0x082fe400078410ff */
[----:B------:R-:W4:Y:S01]  /*48630*/  LDL.LU R83, [R1+0x19ac] ;  /* 0x0019ac0001537983 */ /* 0x000f220000300800 */
[----:B------:R-:W-:-:S04]  /*48640*/  LEA R214, P1, R211, R2, 0x2 ;  /* 0x00000002d3d67211 */ /* 0x000fc800078210ff */
[-C--:B------:R-:W-:Y:S01]  /*48650*/  LEA.HI.X.SX32 R215, R211, R0.reuse, 0x2, P1 ;  /* 0x00000000d3d77211 */ /* 0x080fe200008f16ff */
[----:B------:R-:W-:Y:S01]  /*48660*/  IMAD.MOV.U32 R211, RZ, RZ, R188 ;  /* 0x000000ffffd37224 */ /* 0x000fe200078e00bc */
[----:B------:R-:W-:Y:S01]  /*48670*/  LEA.HI.X.SX32 R209, R183, R0, 0x2, P2 ;  /* 0x00000000b7d17211 */ /* 0x000fe200010f16ff */
[----:B------:R-:W-:Y:S02]  /*48680*/  IMAD.MOV.U32 R188, RZ, RZ, R189 ;  /* 0x000000ffffbc7224 */ /* 0x000fe400078e00bd */
[----:B------:R-:W-:Y:S02]  /*48690*/  IMAD.MOV.U32 R189, RZ, RZ, R190 ;  /* 0x000000ffffbd7224 */ /* 0x000fe400078e00be */
[----:B------:R-:W-:Y:S02]  /*486a0*/  IMAD.MOV.U32 R190, RZ, RZ, R192 ;  /* 0x000000ffffbe7224 */ /* 0x000fe400078e00c0 */
[----:B------:R-:W-:Y:S02]  /*486b0*/  IMAD.MOV.U32 R192, RZ, RZ, R193 ;  /* 0x000000ffffc07224 */ /* 0x000fe400078e00c1 */
[----:B------:R-:W-:Y:S01]  /*486c0*/  IMAD.MOV.U32 R193, RZ, RZ, R142 ;  /* 0x000000ffffc17224 */ /* 0x000fe200078e008e */
[----:B------:R1:W-:Y:S01]  /*486d0*/  STL.64 [R1+0x1350], R208 ;  /* 0x001350d001007387 */ /* 0x0003e20000100a00 */
[----:B------:R-:W-:Y:S01]  /*486e0*/  IMAD.MOV.U32 R142, RZ, RZ, R143 ;  /* 0x000000ffff8e7224 */ /* 0x000fe200078e008f */
[----:B------:R-:W-:Y:S01]  /*486f0*/  MOV R143, R144 ;  /* 0x00000090008f7202 */ /* 0x000fe20000000f00 */
[----:B------:R-:W-:-:S02]  /*48700*/  IMAD.MOV.U32 R144, RZ, RZ, R145 ;  /* 0x000000ffff907224 */ /* 0x000fc400078e0091 */
[----:B------:R-:W-:Y:S02]  /*48710*/  IMAD.MOV.U32 R145, RZ, RZ, R146 ;  /* 0x000000ffff917224 */ /* 0x000fe400078e0092 */
[----:B------:R-:W-:Y:S02]  /*48720*/  IMAD.MOV.U32 R146, RZ, RZ, R147 ;  /* 0x000000ffff927224 */ /* 0x000fe400078e0093 */
[----:B------:R-:W-:Y:S01]  /*48730*/  IMAD.MOV.U32 R147, RZ, RZ, R148 ;  /* 0x000000ffff937224 */ /* 0x000fe200078e0094 */
[C---:B-1----:R-:W-:Y:S01]  /*48740*/  LEA R208, P2, R186.reuse, R2, 0x2 ;  /* 0x00000002bad07211 */ /* 0x042fe200078410ff */
[----:B------:R-:W-:Y:S02]  /*48750*/  IMAD.MOV.U32 R148, RZ, RZ, R149 ;  /* 0x000000ffff947224 */ /* 0x000fe400078e0095 */
[----:B------:R-:W-:Y:S01]  /*48760*/  IMAD.MOV.U32 R149, RZ, RZ, R150 ;  /* 0x000000ffff957224 */ /* 0x000fe200078e0096 */
[----:B------:R-:W-:Y:S01]  /*48770*/  LEA.HI.X.SX32 R209, R186, R0, 0x2, P2 ;  /* 0x00000000bad17211 */ /* 0x000fe200010f16ff */
[----:B------:R-:W-:Y:S01]  /*48780*/  IMAD.MOV.U32 R150, RZ, RZ, R151 ;  /* 0x000000ffff967224 */ /* 0x000fe200078e0097 */
[----:B------:R1:W-:Y:S01]  /*48790*/  STL.64 [R1+0x1348], R214 ;  /* 0x001348d601007387 */ /* 0x0003e20000100a00 */
[----:B------:R-:W-:-:S03]  /*487a0*/  IMAD.MOV.U32 R151, RZ, RZ, R17 ;  /* 0x000000ffff977224 */ /* 0x000fc600078e0011 */
[----:B------:R1:W-:Y:S01]  /*487b0*/  STL.64 [R1+0x1340], R208 ;  /* 0x001340d001007387 */ /* 0x0003e20000100a00 */
[----:B---3--:R-:W-:Y:S01]  /*487c0*/  MOV R17, R22 ;  /* 0x0000001600117202 */ /* 0x008fe20000000f00 */
[----:B--2---:R-:W-:Y:S02]  /*487d0*/  IMAD.MOV.U32 R22, RZ, RZ, R21 ;  /* 0x000000ffff167224 */ /* 0x004fe400078e0015 */
[----:B------:R-:W2:Y:S01]  /*487e0*/  LDL.LU R21, [R1+0x424] ;  /* 0x0004240001157983 */ /* 0x000ea20000300800 */
[----:B-1----:R-:W-:-:S04]  /*487f0*/  LEA R214, P1, R211, R2, 0x2 ;  /* 0x00000002d3d67211 */ /* 0x002fc800078210ff */
[----:B------:R-:W-:Y:S01]  /*48800*/  LEA.HI.X.SX32 R215, R211, R0, 0x2, P1 ;  /* 0x00000000d3d77211 */ /* 0x000fe200008f16ff */
[----:B------:R-:W-:-:S04]  /*48810*/  IMAD.MOV.U32 R211, RZ, RZ, R84 ;  /* 0x000000ffffd37224 */ /* 0x000fc800078e0054 */
[----:B------:R1:W-:Y:S01]  /*48820*/  STL.64 [R1+0x1338], R214 ;  /* 0x001338d601007387 */ /* 0x0003e20000100a00 */
[----:B------:R-:W-:-:S03]  /*48830*/  LEA R208, P2, R185, R2, 0x2 ;  /* 0x00000002b9d07211 */ /* 0x000fc600078410ff */
[----:B------:R-:W3:Y:S01]  /*48840*/  LDL.LU R84, [R1+0x19a8] ;  /* 0x0019a80001547983 */ /* 0x000ee20000300800 */
[----:B-1----:R-:W-:-:S04]  /*48850*/  LEA R214, P1, R211, R2, 0x2 ;  /* 0x00000002d3d67211 */ /* 0x002fc800078210ff */
[----:B------:R-:W-:Y:S01]  /*48860*/  LEA.HI.X.SX32 R215, R211, R0, 0x2, P1 ;  /* 0x00000000d3d77211 */ /* 0x000fe200008f16ff */
        /* <DEDUP_REMOVED lines=11> */
[----:B------:R-:W-:Y:S01]  /*48920*/  LEA.HI.X.SX32 R209, R185, R0, 0x2, P2 ;  /* 0x00000000b9d17211 */ /* 0x000fe200010f16ff */
[----:B------:R-:W-:Y:S02]  /*48930*/  IMAD.MOV.U32 R148, RZ, RZ, R149 ;  /* 0x000000ffff947224 */ /* 0x000fe400078e0095 */
[----:B------:R-:W-:Y:S02]  /*48940*/  IMAD.MOV.U32 R149, RZ, RZ, R150 ;  /* 0x000000ffff957224 */ /* 0x000fe400078e0096 */
[----:B------:R-:W-:Y:S01]  /*48950*/  IMAD.MOV.U32 R150, RZ, RZ, R151 ;  /* 0x000000ffff967224 */ /* 0x000fe200078e0097 */
[----:B------:R1:W-:Y:S01]  /*48960*/  STL.64 [R1+0x1330], R208 ;  /* 0x001330d001007387 */ /* 0x0003e20000100a00 */
[----:B------:R-:W-:-:S02]  /*48970*/  IMAD.MOV.U32 R151, RZ, RZ, R17 ;  /* 0x000000ffff977224 */ /* 0x000fc400078e0011 */
[----:B------:R-:W-:Y:S01]  /*48980*/  IMAD.MOV.U32 R17, RZ, RZ, R22 ;  /* 0x000000ffff117224 */ /* 0x000fe200078e0016 */
[----:B------:R1:W-:Y:S01]  /*48990*/  STL.64 [R1+0x1328], R214 ;  /* 0x001328d601007387 */ /* 0x0003e20000100a00 */
[----:B--2---:R-:W-:-:S03]  /*489a0*/  IMAD.MOV.U32 R22, RZ, RZ, R21 ;  /* 0x000000ffff167224 */ /* 0x004fc600078e0015 */
[----:B------:R-:W2:Y:S01]  /*489b0*/  LDL.LU R21, [R1+0x42c] ;  /* 0x00042c0001157983 */ /* 0x000ea20000300800 */
[----:B------:R-:W-:Y:S01]  /*489c0*/  MOV R217, R188 ;  /* 0x000000bc00d97202 */ /* 0x000fe20000000f00 */
[----:B------:R-:W-:Y:S01]  /*489d0*/  IMAD.MOV.U32 R212, RZ, RZ, R189 ;  /* 0x000000ffffd47224 */ /* 0x000fe200078e00bd */
[-C--:B-1----:R-:W-:Y:S01]  /*489e0*/  LEA R208, P2, R187, R2.reuse, 0x2 ;  /* 0x00000002bbd07211 */ /* 0x082fe200078410ff */
[----:B------:R-:W-:Y:S01]  /*489f0*/  IMAD.MOV.U32 R189, RZ, RZ, R192 ;  /* 0x000000ffffbd7224 */ /* 0x000fe200078e00c0 */
[----:B------:R-:W-:Y:S01]  /*48a00*/  LEA R214, P1, R217, R2, 0x2 ;  /* 0x00000002d9d67211 */ /* 0x000fe200078210ff */
[----:B------:R-:W-:Y:S01]  /*48a10*/  IMAD.MOV.U32 R192, RZ, RZ, R195 ;  /* 0x000000ffffc07224 */ /* 0x000fe200078e00c3 */
[-C--:B------:R-:W-:Y:S01]  /*48a20*/  LEA.HI.X.SX32 R209, R187, R0.reuse, 0x2, P2 ;  /* 0x00000000bbd17211 */ /* 0x080fe200010f16ff */
[----:B------:R-:W-:Y:S01]  /*48a30*/  IMAD.MOV.U32 R187, RZ, RZ, R189 ;  /* 0x000000ffffbb7224 */ /* 0x000fe200078e00bd */
[----:B------:R-:W-:Y:S01]  /*48a40*/  LEA.HI.X.SX32 R215, R217, R0, 0x2, P1 ;  /* 0x00000000d9d77211 */ /* 0x000fe200008f16ff */
[----:B------:R-:W-:-:S02]  /*48a50*/  IMAD.MOV.U32 R195, RZ, RZ, R201 ;  /* 0x000000ffffc37224 */ /* 0x000fc400078e00c9 */
[----:B------:R-:W-:Y:S02]  /*48a60*/  IMAD.MOV.U32 R189, RZ, RZ, R190 ;  /* 0x000000ffffbd7224 */ /* 0x000fe400078e00be */
[----:B------:R-:W-:Y:S02]  /*48a70*/  IMAD.MOV.U32 R201, RZ, RZ, R86 ;  /* 0x000000ffffc97224 */ /* 0x000fe400078e0056 */
[----:B------:R-:W-:Y:S01]  /*48a80*/  IMAD.MOV.U32 R190, RZ, RZ, R192 ;  /* 0x000000ffffbe7224 */ /* 0x000fe200078e00c0 */
[----:B------:R-:W3:Y:S01]  /*48a90*/  LDL.LU R86, [R1+0x19a4] ;  /* 0x0019a40001567983 */ /* 0x000ee20000300800 */
[----:B------:R-:W-:Y:S02]  /*48aa0*/  IMAD.MOV.U32 R192, RZ, RZ, R193 ;  /* 0x000000ffffc07224 */ /* 0x000fe400078e00c1 */
[----:B------:R-:W-:Y:S01]  /*48ab0*/  IMAD.MOV.U32 R193, RZ, RZ, R85 ;  /* 0x000000ffffc17224 */ /* 0x000fe200078e0055 */
[----:B------:R1:W-:Y:S04]  /*48ac0*/  STL.64 [R1+0x1320], R208 ;  /* 0x001320d001007387 */ /* 0x0003e80000100a00 */
[----:B------:R-:W3:Y:S04]  /*48ad0*/  LDL.LU R85, [R1+0x19a0] ;  /* 0x0019a00001557983 */ /* 0x000ee80000300800 */
[----:B------:R4:W-:Y:S01]  /*48ae0*/  STL.64 [R1+0x1318], R214 ;  /* 0x001318d601007387 */ /* 0x0009e20000100a00 */
[----:B-1----:R-:W-:Y:S01]  /*48af0*/  LEA R208, P2, R213, R2, 0x2 ;  /* 0x00000002d5d07211 */ /* 0x002fe200078410ff */
[----:B----4-:R-:W-:-:S02]  /*48b00*/  IMAD.MOV.U32 R215, RZ, RZ, R187 ;  /* 0x000000ffffd77224 */ /* 0x010fc400078e00bb */
[----:B------:R-:W-:Y:S01]  /*48b10*/  IMAD.MOV.U32 R187, RZ, RZ, R189 ;  /* 0x000000ffffbb7224 */ /* 0x000fe200078e00bd */
[----:B------:R-:W-:Y:S01]  /*48b20*/  MOV R189, R190 ;  /* 0x000000be00bd7202 */ /* 0x000fe20000000f00 */
[----:B------:R-:W-:Y:S01]  /*48b30*/  IMAD.MOV.U32 R190, RZ, RZ, R192 ;  /* 0x000000ffffbe7224 */ /* 0x000fe200078e00c0 */
[----:B------:R-:W-:Y:S01]  /*48b40*/  LEA.HI.X.SX32 R209, R213, R0, 0x2, P2 ;  /* 0x00000000d5d17211 */ /* 0x000fe200010f16ff */
[----:B------:R-:W-:Y:S02]  /*48b50*/  IMAD.MOV.U32 R192, RZ, RZ, R193 ;  /* 0x000000ffffc07224 */ /* 0x000fe400078e00c1 */
[----:B------:R-:W-:Y:S02]  /*48b60*/  IMAD.MOV.U32 R193, RZ, RZ, R194 ;  /* 0x000000ffffc17224 */ /* 0x000fe400078e00c2 */
[----:B------:R-:W-:Y:S02]  /*48b70*/  IMAD.MOV.U32 R214, RZ, RZ, R187 ;  /* 0x000000ffffd67224 */ /* 0x000fe400078e00bb */
[----:B------:R-:W-:-:S02]  /*48b80*/  IMAD.MOV.U32 R194, RZ, RZ, R203 ;  /* 0x000000ffffc27224 */ /* 0x000fc400078e00cb */
[----:B------:R-:W-:Y:S02]  /*48b90*/  IMAD.MOV.U32 R203, RZ, RZ, R204 ;  /* 0x000000ffffcb7224 */ /* 0x000fe400078e00cc */
[----:B------:R-:W-:Y:S01]  /*48ba0*/  IMAD.MOV.U32 R204, RZ, RZ, R87 ;  /* 0x000000ffffcc7224 */ /* 0x000fe200078e0057 */
[----:B------:R-:W-:Y:S01]  /*48bb0*/  LEA R216, P1, R214, R2, 0x2 ;  /* 0x00000002d6d87211 */ /* 0x000fe200078210ff */
[----:B------:R-:W4:Y:S01]  /*48bc0*/  LDL.LU R87, [R1+0x199c] ;  /* 0x00199c0001577983 */ /* 0x000f220000300800 */
[----:B------:R-:W-:-:S03]  /*48bd0*/  IMAD.MOV.U32 R213, RZ, RZ, R189 ;  /* 0x000000ffffd57224 */ /* 0x000fc600078e00bd */
[----:B------:R1:W-:Y:S01]  /*48be0*/  STL.64 [R1+0x1310], R208 ;  /* 0x001310d001007387 */ /* 0x0003e20000100a00 */
[----:B------:R-:W-:Y:S01]  /*48bf0*/  MOV R189, R190 ;  /* 0x000000be00bd7202 */ /* 0x000fe20000000f00 */
[----:B------:R-:W-:Y:S01]  /*48c00*/  IMAD.MOV.U32 R190, RZ, RZ, R192 ;  /* 0x000000ffffbe7224 */ /* 0x000fe200078e00c0 */
[----:B------:R-:W-:Y:S01]  /*48c10*/  LEA.HI.X.SX32 R217, R214, R0, 0x2, P1 ;  /* 0x00000000d6d97211 */ /* 0x000fe200008f16ff */
[----:B------:R-:W-:Y:S02]  /*48c20*/  IMAD.MOV.U32 R192, RZ, RZ, R193 ;  /* 0x000000ffffc07224 */ /* 0x000fe400078e00c1 */
[----:B------:R-:W-:Y:S01]  /*48c30*/  IMAD.MOV.U32 R193, RZ, RZ, R194 ;  /* 0x000000ffffc17224 */ /* 0x000fe200078e00c2 */
[C---:B-1----:R-:W-:Y:S01]  /*48c40*/  LEA R208, P2, R210.reuse, R2, 0x2 ;  /* 0x00000002d2d07211 */ /* 0x042fe200078410ff */
[----:B------:R-:W-:Y:S02]  /*48c50*/  IMAD.MOV.U32 R194, RZ, RZ, R88 ;  /* 0x000000ffffc27224 */ /* 0x000fe400078e0058 */
[----:B------:R-:W4:Y:S01]  /*48c60*/  LDL.LU R88, [R1+0x1998] ;  /* 0x0019980001587983 */ /* 0x000f220000300800 */
[----:B------:R-:W-:-:S03]  /*48c70*/  LEA.HI.X.SX32 R209, R210, R0, 0x2, P2 ;  /* 0x00000000d2d17211 */ /* 0x000fc600010f16ff */
[----:B------:R1:W-:Y:S04]  /*48c80*/  STL.64 [R1+0x1308], R216 ;  /* 0x001308d801007387 */ /* 0x0003e80000100a00 */
[----:B------:R1:W-:Y:S02]  /*48c90*/  STL.64 [R1+0x1300], R208 ;  /* 0x001300d001007387 */ /* 0x0003e40000100a00 */
[-C--:B-1----:R-:W-:Y:S02]  /*48ca0*/  LEA R216, P1, R213, R2.reuse, 0x2 ;  /* 0x00000002d5d87211 */ /* 0x082fe400078210ff */
[----:B------:R-:W-:Y:S02]  /*48cb0*/  LEA R208, P2, R211, R2, 0x2 ;  /* 0x00000002d3d07211 */ /* 0x000fe400078410ff */
[----:B------:R-:W-:-:S02]  /*48cc0*/  LEA.HI.X.SX32 R217, R213, R0, 0x2, P1 ;  /* 0x00000000d5d97211 */ /* 0x000fc400008f16ff */
[----:B------:R-:W-:Y:S01]  /*48cd0*/  LEA.HI.X.SX32 R209, R211, R0, 0x2, P2 ;  /* 0x00000000d3d17211 */ /* 0x000fe200010f16ff */
[----:B------:R-:W-:Y:S02]  /*48ce0*/  IMAD.MOV.U32 R214, RZ, RZ, R192 ;  /* 0x000000ffffd67224 */ /* 0x000fe400078e00c0 */
[----:B------:R-:W-:Y:S01]  /*48cf0*/  STL.64 [R1+0x12f8], R216 ;  /* 0x0012f8d801007387 */ /* 0x000fe20000100a00 */
[----:B------:R-:W-:-:S03]  /*48d00*/  IMAD.MOV.U32 R192, RZ, RZ, R194 ;  /* 0x000000ffffc07224 */ /* 0x000fc600078e00c2 */
[----:B------:R1:W-:Y:S01]  /*48d10*/  STL.64 [R1+0x12f0], R208 ;  /* 0x0012f0d001007387 */ /* 0x0003e20000100a00 */
[----:B------:R-:W-:Y:S01]  /*48d20*/  IMAD.MOV.U32 R194, RZ, RZ, R196 ;  /* 0x000000ffffc27224 */ /* 0x000fe200078e00c4 */
[----:B------:R-:W-:Y:S01]  /*48d30*/  MOV R196, R139 ;  /* 0x0000008b00c47202 */ /* 0x000fe20000000f00 */
[----:B------:R-:W-:Y:S02]  /*48d40*/  IMAD.MOV.U32 R139, RZ, RZ, R141 ;  /* 0x000000ffff8b7224 */ /* 0x000fe400078e008d */
[----:B------:R-:W-:Y:S02]  /*48d50*/  IMAD.MOV.U32 R141, RZ, RZ, R143 ;  /* 0x000000ffff8d7224 */ /* 0x000fe400078e008f */
[----:B------:R-:W-:Y:S02]  /*48d60*/  IMAD.MOV.U32 R143, RZ, RZ, R145 ;  /* 0x000000ffff8f7224 */ /* 0x000fe400078e0091 */
[----:B-1----:R-:W-:Y:S02]  /*48d70*/  IMAD.MOV.U32 R208, RZ, RZ, R193 ;  /* 0x000000ffffd07224 */ /* 0x002fe400078e00c1 */
        /* <DEDUP_REMOVED lines=13> */
[----:B------:R-:W3:Y:S01]  /*48e50*/  LDL.LU R22, [R1+0x24] ;  /* 0x0000240001167983 */ /* 0x000ee20000300800 */
[----:B--2---:R-:W-:-:S03]  /*48e60*/  IMAD.MOV.U32 R17, RZ, RZ, R21 ;  /* 0x000000ffff117224 */ /* 0x004fc600078e0015 */
[----:B------:R-:W2:Y:S01]  /*48e70*/  LDL.LU R21, [R1+0x2c] ;  /* 0x00002c0001157983 */ /* 0x000ea20000300800 */
[----:B------:R-:W-:-:S05]  /*48e80*/  IMAD.MOV.U32 R210, RZ, RZ, R189 ;  /* 0x000000ffffd27224 */ /* 0x000fca00078e00bd */
[----:B------:R-:W-:Y:S02]  /*48e90*/  MOV R213, R210 ;  /* 0x000000d200d57202 */ /* 0x000fe40000000f00 */
[----:B------:R-:W-:-:S04]  /*48ea0*/  LEA R210, P2, R191, R2, 0x2 ;  /* 0x00000002bfd27211 */ /* 0x000fc800078410ff */
        /* <DEDUP_REMOVED lines=10> */
[C---:B------:R-:W-:Y:S01]  /*48f50*/  LEA R216, P1, R214.reuse, R2, 0x2 ;  /* 0x00000002d6d87211 */ /* 0x040fe200078210ff */
[----:B------:R-:W-:Y:S01]  /*48f60*/  IMAD.MOV.U32 R142, RZ, RZ, R143 ;  /* 0x000000ffff8e7224 */ /* 0x000fe200078e008f */
[----:B------:R-:W-:Y:S01]  /*48f70*/  MOV R143, R144 ;  /* 0x00000090008f7202 */ /* 0x000fe20000000f00 */
[----:B------:R-:W-:Y:S02]  /*48f80*/  IMAD.MOV.U32 R144, RZ, RZ, R145 ;  /* 0x000000ffff907224 */ /* 0x000fe400078e0091 */
[----:B------:R-:W-:Y:S01]  /*48f90*/  IMAD.MOV.U32 R145, RZ, RZ, R146 ;  /* 0x000000ffff917224 */ /* 0x000fe200078e0092 */
[----:B------:R-:W-:Y:S01]  /*48fa0*/  LEA.HI.X.SX32 R217, R214, R0, 0x2, P1 ;  /* 0x00000000d6d97211 */ /* 0x000fe200008f16ff */
[----:B------:R-:W-:-:S02]  /*48fb0*/  IMAD.MOV.U32 R146, RZ, RZ, R147 ;  /* 0x000000ffff927224 */ /* 0x000fc400078e0093 */
[----:B------:R-:W-:Y:S02]  /*48fc0*/  IMAD.MOV.U32 R147, RZ, RZ, R148 ;  /* 0x000000ffff937224 */ /* 0x000fe400078e0094 */
[----:B------:R-:W-:Y:S02]  /*48fd0*/  IMAD.MOV.U32 R148, RZ, RZ, R149 ;  /* 0x000000ffff947224 */ /* 0x000fe400078e0095 */
[----:B------:R-:W-:Y:S02]  /*48fe0*/  IMAD.MOV.U32 R149, RZ, RZ, R150 ;  /* 0x000000ffff957224 */ /* 0x000fe400078e0096 */
[----:B------:R-:W-:Y:S01]  /*48ff0*/  IMAD.MOV.U32 R150, RZ, RZ, R151 ;  /* 0x000000ffff967224 */ /* 0x000fe200078e0097 */
[----:B------:R-:W-:Y:S01]  /*49000*/  STL.64 [R1+0x12e8], R216 ;  /* 0x0012e8d801007387 */ /* 0x000fe20000100a00 */
[----:B------:R-:W-:-:S03]  /*49010*/  IMAD.MOV.U32 R151, RZ, RZ, R17 ;  /* 0x000000ffff977224 */ /* 0x000fc600078e0011 */
[----:B------:R1:W-:Y:S01]  /*49020*/  STL.64 [R1+0x12e0], R210 ;  /* 0x0012e0d201007387 */ /* 0x0003e20000100a00 */
[----:B---3--:R-:W-:Y:S01]  /*49030*/  MOV R17, R22 ;  /* 0x0000001600117202 */ /* 0x008fe20000000f00 */
[----:B--2---:R-:W-:Y:S02]  /*49040*/  IMAD.MOV.U32 R22, RZ, RZ, R21 ;  /* 0x000000ffff167224 */ /* 0x004fe400078e0015 */
[----:B------:R-:W2:Y:S01]  /*49050*/  LDL.LU R21, [R1+0x430] ;  /* 0x0004300001157983 */ /* 0x000ea20000300800 */
[----:B------:R-:W-:Y:S01]  /*49060*/  IMAD.MOV.U32 R214, RZ, RZ, R192 ;  /* 0x000000ffffd67224 */ /* 0x000fe200078e00c0 */
[----:B-1----:R-:W-:-:S04]  /*49070*/  LEA R210, P2, R212, R2, 0x2 ;  /* 0x00000002d4d27211 */ /* 0x002fc800078410ff */
[----:B------:R-:W-:Y:S02]  /*49080*/  LEA R216, P1, R214, R2, 0x2 ;  /* 0x00000002d6d87211 */ /* 0x000fe400078210ff */
[-C--:B------:R-:W-:Y:S02]  /*49090*/  LEA.HI.X.SX32 R211, R212, R0.reuse, 0x2, P2 ;  /* 0x00000000d4d37211 */ /* 0x080fe400010f16ff */
[----:B------:R-:W-:Y:S01]  /*490a0*/  LEA.HI.X.SX32 R217, R214, R0, 0x2, P1 ;  /* 0x00000000d6d97211 */ /* 0x000fe200008f16ff */
[----:B------:R-:W-:-:S04]  /*490b0*/  IMAD.MOV.U32 R214, RZ, RZ, R193 ;  /* 0x000000ffffd67224 */ /* 0x000fc800078e00c1 */
[----:B------:R-:W-:Y:S01]  /*490c0*/  STL.64 [R1+0x12d8], R216 ;  /* 0x0012d8d801007387 */ /* 0x000fe20000100a00 */
[C---:B------:R-:W-:Y:S01]  /*490d0*/  LEA R218, P1, R214.reuse, R2, 0x2 ;  /* 0x00000002d6da7211 */ /* 0x040fe200078210ff */
[----:B------:R-:W-:Y:S02]  /*490e0*/  IMAD.MOV.U32 R189, RZ, RZ, R190 ;  /* 0x000000ffffbd7224 */ /* 0x000fe400078e00be */
[----:B------:R1:W-:Y:S01]  /*490f0*/  STL.64 [R1+0x12d0], R210 ;  /* 0x0012d0d201007387 */ /* 0x0003e20000100a00 */
[----:B------:R-:W-:Y:S01]  /*49100*/  IMAD.MOV.U32 R212, RZ, RZ, R194 ;  /* 0x000000ffffd47224 */ /* 0x000fe200078e00c2 */
[----:B------:R-:W-:Y:S01]  /*49110*/  LEA.HI.X.SX32 R219, R214, R0, 0x2, P1 ;  /* 0x00000000d6db7211 */ /* 0x000fe200008f16ff */
[----:B------:R-:W-:Y:S02]  /*49120*/  IMAD.MOV.U32 R193, RZ, RZ, R195 ;  /* 0x000000ffffc17224 */ /* 0x000fe400078e00c3 */
[----:B------:R-:W-:Y:S01]  /*49130*/  IMAD.MOV.U32 R194, RZ, RZ, R199 ;  /* 0x000000ffffc27224 */ /* 0x000fe200078e00c7 */
[----:B------:R-:W-:Y:S01]  /*49140*/  MOV R199, R90 ;  /* 0x0000005a00c77202 */ /* 0x000fe20000000f00 */
[----:B------:R-:W-:Y:S01]  /*49150*/  IMAD.MOV.U32 R209, RZ, RZ, R189 ;  /* 0x000000ffffd17224 */ /* 0x000fe200078e00bd */
[----:B------:R-:W3:Y:S01]  /*49160*/  LDL.LU R90, [R1+0x1994] ;  /* 0x00199400015a7983 */ /* 0x000ee20000300800 */
[----:B-1----:R-:W-:Y:S01]  /*49170*/  LEA R210, P2, R215, R2, 0x2 ;  /* 0x00000002d7d27211 */ /* 0x002fe200078410ff */
[----:B------:R-:W-:-:S03]  /*49180*/  IMAD.MOV.U32 R195, RZ, RZ, R200 ;  /* 0x000000ffffc37224 */ /* 0x000fc600078e00c8 */
[----:B------:R-:W-:Y:S01]  /*49190*/  LEA.HI.X.SX32 R211, R215, R0, 0x2, P2 ;  /* 0x00000000d7d37211 */ /* 0x000fe200010f16ff */
[----:B------:R-:W-:Y:S02]  /*491a0*/  IMAD.MOV.U32 R200, RZ, RZ, R5 ;  /* 0x000000ffffc87224 */ /* 0x000fe400078e0005 */
[----:B------:R-:W4:Y:S04]  /*491b0*/  LDL.LU R5, [R1+0x1990] ;  /* 0x0019900001057983 */ /* 0x000f280000300800 */
[----:B------:R-:W-:Y:S04]  /*491c0*/  STL.64 [R1+0x12c8], R218 ;  /* 0x0012c8da01007387 */ /* 0x000fe80000100a00 */
[----:B------:R1:W-:Y:S01]  /*491d0*/  STL.64 [R1+0x12c0], R210 ;  /* 0x0012c0d201007387 */ /* 0x0003e20000100a00 */
[----:B------:R-:W-:Y:S01]  /*491e0*/  IMAD.MOV.U32 R214, RZ, RZ, R195 ;  /* 0x000000ffffd67224 */ /* 0x000fe200078e00c3 */
[----:B------:R-:W-:Y:S01]  /*491f0*/  MOV R195, R198 ;  /* 0x000000c600c37202 */ /* 0x000fe20000000f00 */
[----:B------:R-:W-:-:S02]  /*49200*/  IMAD.MOV.U32 R198, RZ, RZ, R203 ;  /* 0x000000ffffc67224 */ /* 0x000fc400078e00cb */
[----:B------:R-:W-:Y:S01]  /*49210*/  IMAD.MOV.U32 R203, RZ, RZ, R207 ;  /* 0x000000ffffcb7224 */ /* 0x000fe200078e00cf */
[CC--:B-1----:R-:W-:Y:S02]  /*49220*/  LEA R210, P2, R209.reuse, R2.reuse, 0x2 ;  /* 0x00000002d1d27211 */ /* 0x0c2fe400078410ff */
[----:B------:R-:W-:Y:S02]  /*49230*/  LEA R218, P1, R212, R2, 0x2 ;  /* 0x00000002d4da7211 */ /* 0x000fe400078210ff */
[----:B------:R-:W-:Y:S01]  /*49240*/  LEA.HI.X.SX32 R211, R209, R0, 0x2, P2 ;  /* 0x00000000d1d37211 */ /* 0x000fe200010f16ff */
[----:B------:R-:W-:Y:S02]  /*49250*/  IMAD.MOV.U32 R209, RZ, RZ, R196 ;  /* 0x000000ffffd17224 */ /* 0x000fe400078e00c4 */
[----:B------:R-:W-:Y:S02]  /*49260*/  IMAD.MOV.U32 R196, RZ, RZ, R201 ;  /* 0x000000ffffc47224 */ /* 0x000fe400078e00c9 */
[----:B------:R-:W-:-:S02]  /*49270*/  IMAD.MOV.U32 R207, RZ, RZ, R137 ;  /* 0x000000ffffcf7224 */ /* 0x000fc400078e0089 */
[----:B------:R-:W-:Y:S01]  /*49280*/  IMAD.MOV.U32 R201, RZ, RZ, R136 ;  /* 0x000000ffffc97224 */ /* 0x000fe200078e0088 */
[----:B------:R-:W-:Y:S01]  /*49290*/  LEA.HI.X.SX32 R219, R212, R0, 0x2, P1 ;  /* 0x00000000d4db7211 */ /* 0x000fe200008f16ff */
        /* <DEDUP_REMOVED lines=10> */
[----:B------:R1:W-:Y:S01]  /*49340*/  STL.64 [R1+0x12b8], R218 ;  /* 0x0012b8da01007387 */ /* 0x0003e20000100a00 */
[----:B------:R-:W-:Y:S01]  /*49350*/  IMAD.MOV.U32 R146, RZ, RZ, R148 ;  /* 0x000000ffff927224 */ /* 0x000fe200078e0094 */
[----:B------:R-:W-:Y:S01]  /*49360*/  MOV R148, R150 ;  /* 0x0000009600947202 */ /* 0x000fe20000000f00 */
[----:B------:R-:W-:Y:S01]  /*49370*/  IMAD.MOV.U32 R147, RZ, RZ, R149 ;  /* 0x000000ffff937224 */ /* 0x000fe200078e0095 */
[----:B------:R1:W-:Y:S01]  /*49380*/  STL.64 [R1+0x12b0], R210 ;  /* 0x0012b0d201007387 */ /* 0x0003e20000100a00 */
[----:B------:R-:W-:-:S02]  /*49390*/  IMAD.MOV.U32 R149, RZ, RZ, R151 ;  /* 0x000000ffff957224 */ /* 0x000fc400078e0097 */
[----:B------:R-:W-:Y:S02]  /*493a0*/  IMAD.MOV.U32 R150, RZ, RZ, R17 ;  /* 0x000000ffff967224 */ /* 0x000fe400078e0011 */
[----:B------:R-:W-:Y:S02]  /*493b0*/  IMAD.MOV.U32 R151, RZ, RZ, R22 ;  /* 0x000000ffff977224 */ /* 0x000fe400078e0016 */
[----:B------:R-:W3:Y:S01]  /*493c0*/  LDL.LU R22, [R1+0x438] ;  /* 0x0004380001167983 */ /* 0x000ee20000300800 */
[----:B--2---:R-:W-:-:S03]  /*493d0*/  IMAD.MOV.U32 R17, RZ, RZ, R21 ;  /* 0x000000ffff117224 */ /* 0x004fc600078e0015 */
[----:B------:R-:W2:Y:S01]  /*493e0*/  LDL.LU R21, [R1+0x30] ;  /* 0x0000300001157983 */ /* 0x000ea20000300800 */
[CC--:B-1----:R-:W-:Y:S02]  /*493f0*/  LEA R218, P1, R214.reuse, R2.reuse, 0x2 ;  /* 0x00000002d6da7211 */ /* 0x0c2fe400078210ff */
[C---:B------:R-:W-:Y:S01]  /*49400*/  LEA R210, P2, R213.reuse, R2, 0x2 ;  /* 0x00000002d5d27211 */ /* 0x040fe200078410ff */
[----:B------:R-:W-:Y:S01]  /*49410*/  IMAD.MOV.U32 R216, RZ, RZ, R195 ;  /* 0x000000ffffd87224 */ /* 0x000fe200078e00c3 */
[-C--:B------:R-:W-:Y:S02]  /*49420*/  LEA.HI.X.SX32 R219, R214, R0.reuse, 0x2, P1 ;  /* 0x00000000d6db7211 */ /* 0x080fe400008f16ff */
[----:B------:R-:W-:-:S03]  /*49430*/  LEA.HI.X.SX32 R211, R213, R0, 0x2, P2 ;  /* 0x00000000d5d37211 */ /* 0x000fc600010f16ff */
[----:B------:R1:W-:Y:S04]  /*49440*/  STL.64 [R1+0x12a8], R218 ;  /* 0x0012a8da01007387 */ /* 0x0003e80000100a00 */
[----:B------:R1:W-:Y:S01]  /*49450*/  STL.64 [R1+0x12a0], R210 ;  /* 0x0012a0d201007387 */ /* 0x0003e20000100a00 */
[----:B------:R-:W-:Y:S01]  /*49460*/  IMAD.MOV.U32 R213, RZ, RZ, R209 ;  /* 0x000000ffffd57224 */ /* 0x000fe200078e00d1 */
[----:B------:R-:W-:Y:S01]  /*49470*/  MOV R209, R206 ;  /* 0x000000ce00d17202 */ /* 0x000fe20000000f00 */
[----:B------:R-:W-:Y:S01]  /*49480*/  IMAD.MOV.U32 R214, RZ, RZ, R196 ;  /* 0x000000ffffd67224 */ /* 0x000fe200078e00c4 */
[-C--:B-1----:R-:W-:Y:S02]  /*49490*/  LEA R218, P1, R216, R2.reuse, 0x2 ;  /* 0x00000002d8da7211 */ /* 0x082fe400078210ff */
[----:B------:R-:W-:-:S02]  /*494a0*/  LEA R210, P2, R208, R2, 0x2 ;  /* 0x00000002d0d27211 */ /* 0x000fc400078410ff */
[-C--:B------:R-:W-:Y:S01]  /*494b0*/  LEA.HI.X.SX32 R219, R216, R0.reuse, 0x2, P1 ;  /* 0x00000000d8db7211 */ /* 0x080fe200008f16ff */
[----:B------:R-:W-:Y:S01]  /*494c0*/  IMAD.MOV.U32 R215, RZ, RZ, R193 ;  /* 0x000000ffffd77224 */ /* 0x000fe200078e00c1 */
[----:B------:R-:W-:Y:S01]  /*494d0*/  LEA.HI.X.SX32 R211, R208, R0, 0x2, P2 ;  /* 0x00000000d0d37211 */ /* 0x000fe200010f16ff */
[----:B------:R-:W-:Y:S02]  /*494e0*/  IMAD.MOV.U32 R195, RZ, RZ, R19 ;  /* 0x000000ffffc37224 */ /* 0x000fe400078e0013 */
[----:B------:R-:W4:Y:S01]  /*494f0*/  LDL.LU R19, [R1+0x198c] ;  /* 0x00198c0001137983 */ /* 0x000f220000300800 */
[----:B------:R-:W-:-:S03]  /*49500*/  IMAD.MOV.U32 R206, RZ, RZ, R23 ;  /* 0x000000ffffce7224 */ /* 0x000fc600078e0017 */
[----:B------:R-:W4:Y:S04]  /*49510*/  LDL.LU R23, [R1+0x1988] ;  /* 0x0019880001177983 */ /* 0x000f280000300800 */
[----:B------:R1:W-:Y:S04]  /*49520*/  STL.64 [R1+0x1298], R218 ;  /* 0x001298da01007387 */ /* 0x0003e80000100a00 */
[----:B------:R1:W-:Y:S01]  /*49530*/  STL.64 [R1+0x1290], R210 ;  /* 0x001290d201007387 */ /* 0x0003e20000100a00 */
[----:B------:R-:W-:Y:S01]  /*49540*/  IMAD.MOV.U32 R208, RZ, RZ, R209 ;  /* 0x000000ffffd07224 */ /* 0x000fe200078e00d1 */
[----:B-1----:R-:W-:-:S02]  /*49550*/  LEA R218, P1, R214, R2, 0x2 ;  /* 0x00000002d6da7211 */ /* 0x002fc400078210ff */
[C---:B------:R-:W-:Y:S02]  /*49560*/  LEA R210, P2, R215.reuse, R2, 0x2 ;  /* 0x00000002d7d27211 */ /* 0x040fe400078410ff */
[-C--:B------:R-:W-:Y:S02]  /*49570*/  LEA.HI.X.SX32 R219, R214, R0.reuse, 0x2, P1 ;  /* 0x00000000d6db7211 */ /* 0x080fe400008f16ff */
[----:B------:R-:W-:-:S03]  /*49580*/  LEA.HI.X.SX32 R211, R215, R0, 0x2, P2 ;  /* 0x00000000d7d37211 */ /* 0x000fc600010f16ff */
[----:B------:R-:W-:Y:S04]  /*49590*/  STL.64 [R1+0x1288], R218 ;  /* 0x001288da01007387 */ /* 0x000fe80000100a00 */
[----:B------:R1:W-:Y:S02]  /*495a0*/  STL.64 [R1+0x1280], R210 ;  /* 0x001280d201007387 */ /* 0x0003e40000100a00 */
[----:B-1----:R-:W-:Y:S02]  /*495b0*/  IMAD.MOV.U32 R211, RZ, RZ, R208 ;  /* 0x000000ffffd37224 */ /* 0x002fe400078e00d0 */
        /* <DEDUP_REMOVED lines=19> */
[----:B---3--:R-:W-:Y:S02]  /*496f0*/  IMAD.MOV.U32 R17, RZ, RZ, R22 ;  /* 0x000000ffff117224 */ /* 0x008fe400078e0016 */
[----:B--2---:R-:W-:Y:S02]  /*49700*/  IMAD.MOV.U32 R22, RZ, RZ, R21 ;  /* 0x000000ffff167224 */ /* 0x004fe400078e0015 */
[----:B------:R-:W2:Y:S01]  /*49710*/  LDL.LU R21, [R1+0x38] ;  /* 0x0000380001157983 */ /* 0x000ea20000300800 */
[----:B------:R-:W-:-:S04]  /*49720*/  IMAD.MOV.U32 R209, RZ, RZ, R195 ;  /* 0x000000ffffd17224 */ /* 0x000fc800078e00c3 */
[----:B------:R-:W-:Y:S01]  /*49730*/  IMAD.MOV.U32 R216, RZ, RZ, R209 ;  /* 0x000000ffffd87224 */ /* 0x000fe200078e00d1 */
[----:B------:R-:W-:Y:S01]  /*49740*/  MOV R210, R199 ;  /* 0x000000c700d27202 */ /* 0x000fe20000000f00 */
[----:B------:R-:W-:-:S03]  /*49750*/  IMAD.MOV.U32 R217, RZ, RZ, R191 ;  /* 0x000000ffffd97224 */ /* 0x000fc600078e00bf */
[CC--:B------:R-:W-:Y:S01]  /*49760*/  LEA R218, P1, R216.reuse, R2.reuse, 0x2 ;  /* 0x00000002d8da7211 */ /* 0x0c0fe200078210ff */
[----:B------:R-:W-:Y:S01]  /*49770*/  IMAD.MOV.U32 R209, RZ, RZ, R18 ;  /* 0x000000ffffd17224 */ /* 0x000fe200078e0012 */
[C---:B------:R-:W-:Y:S01]  /*49780*/  LEA R214, P2, R217.reuse, R2, 0x2 ;  /* 0x00000002d9d67211 */ /* 0x040fe200078410ff */
[----:B------:R-:W3:Y:S01]  /*49790*/  LDL.LU R18, [R1+0x1984] ;  /* 0x0019840001127983 */ /* 0x000ee20000300800 */
[-C--:B------:R-:W-:Y:S01]  /*497a0*/  LEA.HI.X.SX32 R219, R216, R0.reuse, 0x2, P1 ;  /* 0x00000000d8db7211 */ /* 0x080fe200008f16ff */
[----:B------:R-:W-:Y:S01]  /*497b0*/  IMAD.MOV.U32 R216, RZ, RZ, R210 ;  /* 0x000000ffffd87224 */ /* 0x000fe200078e00d2 */
[----:B------:R-:W-:-:S03]  /*497c0*/  LEA.HI.X.SX32 R215, R217, R0, 0x2, P2 ;  /* 0x00000000d9d77211 */ /* 0x000fc600010f16ff */
[----:B------:R1:W-:Y:S01]  /*497d0*/  STL.64 [R1+0x1278], R218 ;  /* 0x001278da01007387 */ /* 0x0003e20000100a00 */
[----:B------:R-:W-:Y:S01]  /*497e0*/  IMAD.MOV.U32 R217, RZ, RZ, R208 ;  /* 0x000000ffffd97224 */ /* 0x000fe200078e00d0 */
[----:B------:R-:W-:Y:S01]  /*497f0*/  MOV R208, R203 ;  /* 0x000000cb00d07202 */ /* 0x000fe20000000f00 */
[----:B------:R-:W-:Y:S01]  /*49800*/  IMAD.MOV.U32 R203, RZ, RZ, R16 ;  /* 0x000000ffffcb7224 */ /* 0x000fe200078e0010 */
[----:B------:R-:W-:Y:S04]  /*49810*/  STL.64 [R1+0x1270], R214 ;  /* 0x001270d601007387 */ /* 0x000fe80000100a00 */
[----:B------:R-:W3:Y:S01]  /*49820*/  LDL.LU R16, [R1+0x1980] ;  /* 0x0019800001107983 */ /* 0x000ee20000300800 */
[----:B-1----:R-:W-:-:S04]  /*49830*/  LEA R218, P1, R216, R2, 0x2 ;  /* 0x00000002d8da7211 */ /* 0x002fc800078210ff */
[----:B------:R-:W-:-:S05]  /*49840*/  LEA.HI.X.SX32 R219, R216, R0, 0x2, P1 ;  /* 0x00000000d8db7211 */ /* 0x000fca00008f16ff */
[----:B------:R1:W-:Y:S02]  /*49850*/  STL.64 [R1+0x1268], R218 ;  /* 0x001268da01007387 */ /* 0x0003e40000100a00 */
[----:B-1----:R-:W-:Y:S02]  /*49860*/  IMAD.MOV.U32 R219, RZ, RZ, R208 ;  /* 0x000000ffffdb7224 */ /* 0x002fe400078e00d0 */
        /* <DEDUP_REMOVED lines=13> */
[----:B------:R-:W-:Y:S01]  /*49940*/  LEA R214, P2, R213, R2, 0x2 ;  /* 0x00000002d5d67211 */ /* 0x000fe200078410ff */
[----:B------:R-:W-:-:S02]  /*49950*/  IMAD.MOV.U32 R144, RZ, RZ, R145 ;  /* 0x000000ffff907224 */ /* 0x000fc400078e0091 */
[----:B------:R-:W-:Y:S02]  /*49960*/  IMAD.MOV.U32 R145, RZ, RZ, R146 ;  /* 0x000000ffff917224 */ /* 0x000fe400078e0092 */
        /* <DEDUP_REMOVED lines=9> */
[----:B--2---:R-:W-:-:S03]  /*49a00*/  IMAD.MOV.U32 R22, RZ, RZ, R21 ;  /* 0x000000ffff167224 */ /* 0x004fc600078e0015 */
[----:B------:R-:W2:Y:S01]  /*49a10*/  LDL.LU R21, [R1+0x434] ;  /* 0x0004340001157983 */ /* 0x000ea20000300800 */
[----:B------:R-:W-:-:S04]  /*49a20*/  IMAD.MOV.U32 R210, RZ, RZ, R198 ;  /* 0x000000ffffd27224 */ /* 0x000fc800078e00c6 */
[----:B------:R-:W-:Y:S02]  /*49a30*/  IMAD.MOV.U32 R213, RZ, RZ, R210 ;  /* 0x000000ffffd57224 */ /* 0x000fe400078e00d2 */
[----:B------:R-:W-:-:S03]  /*49a40*/  IMAD.MOV.U32 R210, RZ, RZ, R209 ;  /* 0x000000ffffd27224 */ /* 0x000fc600078e00d1 */
[----:B------:R-:W-:Y:S01]  /*49a50*/  LEA R220, P1, R213, R2, 0x2 ;  /* 0x00000002d5dc7211 */ /* 0x000fe200078210ff */
[----:B------:R-:W-:-:S03]  /*49a60*/  IMAD.MOV.U32 R209, RZ, RZ, R201 ;  /* 0x000000ffffd17224 */ /* 0x000fc600078e00c9 */
[----:B------:R-:W-:Y:S01]  /*49a70*/  LEA.HI.X.SX32 R221, R213, R0, 0x2, P1 ;  /* 0x00000000d5dd7211 */ /* 0x000fe200008f16ff */
        /* <DEDUP_REMOVED lines=27> */
[----:B--2---:R-:W-:-:S02]  /*49c30*/  IMAD.MOV.U32 R22, RZ, RZ, R21 ;  /* 0x000000ffff167224 */ /* 0x004fc400078e0015 */
[----:B------:R-:W2:Y:S01]  /*49c40*/  LDL.LU R21, [R1+0x43c] ;  /* 0x00043c0001157983 */ /* 0x000ea20000300800 */
[----:B------:R-:W-:-:S04]  /*49c50*/  IMAD.MOV.U32 R193, RZ, RZ, R194 ;  /* 0x000000ffffc17224 */ /* 0x000fc800078e00c2 */
[----:B------:R-:W-:Y:S02]  /*49c60*/  IMAD.MOV.U32 R212, RZ, RZ, R193 ;  /* 0x000000ffffd47224 */ /* 0x000fe400078e00c1 */
[----:B------:R-:W-:-:S03]  /*49c70*/  IMAD.MOV.U32 R216, RZ, RZ, R213 ;  /* 0x000000ffffd87224 */ /* 0x000fc600078e00d5 */
[----:B-1----:R-:W-:-:S04]  /*49c80*/  LEA R214, P2, R212, R2, 0x2 ;  /* 0x00000002d4d67211 */ /* 0x002fc800078410ff */
[----:B------:R-:W-:Y:S01]  /*49c90*/  LEA.HI.X.SX32 R215, R212, R0, 0x2, P2 ;  /* 0x00000000d4d77211 */ /* 0x000fe200010f16ff */
[----:B------:R-:W-:Y:S01]  /*49ca0*/  IMAD.MOV.U32 R212, RZ, RZ, R208 ;  /* 0x000000ffffd47224 */ /* 0x000fe200078e00d0 */
[----:B----4-:R-:W-:-:S03]  /*49cb0*/  LEA R220, P1, R216, R2, 0x2 ;  /* 0x00000002d8dc7211 */ /* 0x010fc600078210ff */
[----:B------:R1:W-:Y:S01]  /*49cc0*/  STL.64 [R1+0x1250], R214 ;  /* 0x001250d601007387 */ /* 0x0003e20000100a00 */
[----:B------:R-:W-:Y:S01]  /*49cd0*/  IMAD.MOV.U32 R213, RZ, RZ, R209 ;  /* 0x000000ffffd57224 */ /* 0x000fe200078e00d1 */
[----:B------:R-:W-:Y:S01]  /*49ce0*/  LEA.HI.X.SX32 R221, R216, R0, 0x2, P1 ;  /* 0x00000000d8dd7211 */ /* 0x000fe200008f16ff */
[----:B------:R-:W-:Y:S01]  /*49cf0*/  IMAD.MOV.U32 R208, RZ, RZ, R206 ;  /* 0x000000ffffd07224 */ /* 0x000fe200078e00ce */
[----:B------:R-:W-:Y:S01]  /*49d00*/  MOV R206, R207 ;  /* 0x000000cf00ce7202 */ /* 0x000fe20000000f00 */
[----:B------:R-:W-:Y:S02]  /*49d10*/  IMAD.MOV.U32 R209, RZ, RZ, R200 ;  /* 0x000000ffffd17224 */ /* 0x000fe400078e00c8 */
[----:B------:R-:W-:Y:S02]  /*49d20*/  IMAD.MOV.U32 R207, RZ, RZ, R7 ;  /* 0x000000ffffcf7224 */ /* 0x000fe400078e0007 */
[----:B------:R-:W4:Y:S01]  /*49d30*/  LDL.LU R7, [R1+0x197c] ;  /* 0x00197c0001077983 */ /* 0x000f220000300800 */
[----:B-1----:R-:W-:-:S03]  /*49d40*/  LEA R214, P2, R212, R2, 0x2 ;  /* 0x00000002d4d67211 */ /* 0x002fc600078410ff */
[----:B------:R1:W-:Y:S01]  /*49d50*/  STL.64 [R1+0x1248], R220 ;  /* 0x001248dc01007387 */ /* 0x0003e20000100a00 */
[----:B------:R-:W-:Y:S01]  /*49d60*/  LEA.HI.X.SX32 R215, R212, R0, 0x2, P2 ;  /* 0x00000000d4d77211 */ /* 0x000fe200010f16ff */
[----:B------:R-:W-:Y:S02]  /*49d70*/  IMAD.MOV.U32 R212, RZ, RZ, R208 ;  /* 0x000000ffffd47224 */ /* 0x000fe400078e00d0 */
[----:B------:R-:W-:Y:S02]  /*49d80*/  IMAD.MOV.U32 R208, RZ, RZ, R209 ;  /* 0x000000ffffd07224 */ /* 0x000fe400078e00d1 */
[----:B------:R-:W-:Y:S01]  /*49d90*/  IMAD.MOV.U32 R209, RZ, RZ, R203 ;  /* 0x000000ffffd17224 */ /* 0x000fe200078e00cb */
[----:B------:R3:W-:Y:S01]  /*49da0*/  STL.64 [R1+0x1240], R214 ;  /* 0x001240d601007387 */ /* 0x0007e20000100a00 */
[----:B-1----:R-:W-:Y:S01]  /*49db0*/  LEA R220, P1, R213, R2, 0x2 ;  /* 0x00000002d5dc7211 */ /* 0x002fe200078210ff */
[----:B------:R-:W-:-:S03]  /*49dc0*/  IMAD.MOV.U32 R216, RZ, RZ, R208 ;  /* 0x000000ffffd87224 */ /* 0x000fc600078e00d0 */
[----:B------:R-:W-:Y:S01]  /*49dd0*/  LEA.HI.X.SX32 R221, R213, R0, 0x2, P1 ;  /* 0x00000000d5dd7211 */ /* 0x000fe200008f16ff */
[----:B------:R-:W-:Y:S01]  /*49de0*/  IMAD.MOV.U32 R208, RZ, RZ, R131 ;  /* 0x000000ffffd07224 */ /* 0x000fe200078e0083 */
[----:B------:R-:W-:Y:S02]  /*49df0*/  MOV R213, R209 ;  /* 0x000000d100d57202 */ /* 0x000fe40000000f00 */
[C---:B---3--:R-:W-:Y:S01]  /*49e00*/  LEA R214, P2, R211.reuse, R2, 0x2 ;  /* 0x00000002d3d67211 */ /* 0x048fe200078410ff */
[----:B------:R-:W-:Y:S02]  /*49e10*/  IMAD.MOV.U32 R209, RZ, RZ, R206 ;  /* 0x000000ffffd17224 */ /* 0x000fe400078e00ce */
[----:B------:R-:W-:Y:S01]  /*49e20*/  IMAD.MOV.U32 R206, RZ, RZ, R132 ;  /* 0x000000ffffce7224 */ /* 0x000fe200078e0084 */
[----:B------:R-:W-:Y:S01]  /*49e30*/  LEA.HI.X.SX32 R215, R211, R0, 0x2, P2 ;  /* 0x00000000d3d77211 */ /* 0x000fe200010f16ff */
        /* <DEDUP_REMOVED lines=11> */
[----:B------:R-:W-:Y:S01]  /*49ef0*/  STL.64 [R1+0x1238], R220 ;  /* 0x001238dc01007387 */ /* 0x000fe20000100a00 */
[----:B------:R-:W-:Y:S01]  /*49f00*/  IMAD.MOV.U32 R139, RZ, RZ, R142 ;  /* 0x000000ffff8b7224 */ /* 0x000fe200078e008e */
[----:B------:R-:W-:Y:S01]  /*49f10*/  MOV R142, R145 ;  /* 0x00000091008e7202 */ /* 0x000fe20000000f00 */
[----:B------:R-:W-:Y:S02]  /*49f20*/  IMAD.MOV.U32 R141, RZ, RZ, R144 ;  /* 0x000000ffff8d7224 */ /* 0x000fe400078e0090 */
[----:B------:R-:W-:Y:S01]  /*49f30*/  IMAD.MOV.U32 R143, RZ, RZ, R146 ;  /* 0x000000ffff8f7224 */ /* 0x000fe200078e0092 */
[----:B------:R1:W-:Y:S01]  /*49f40*/  STL.64 [R1+0x1230], R214 ;  /* 0x001230d601007387 */ /* 0x0003e20000100a00 */
[----:B------:R-:W-:-:S02]  /*49f50*/  IMAD.MOV.U32 R144, RZ, RZ, R147 ;  /* 0x000000ffff907224 */ /* 0x000fc400078e0093 */
[----:B------:R-:W-:Y:S02]  /*49f60*/  IMAD.MOV.U32 R146, RZ, RZ, R149 ;  /* 0x000000ffff927224 */ /* 0x000fe400078e0095 */
[----:B------:R-:W-:Y:S02]  /*49f70*/  IMAD.MOV.U32 R145, RZ, RZ, R148 ;  /* 0x000000ffff917224 */ /* 0x000fe400078e0094 */
[----:B------:R-:W-:Y:S02]  /*49f80*/  IMAD.MOV.U32 R147, RZ, RZ, R150 ;  /* 0x000000ffff937224 */ /* 0x000fe400078e0096 */
[----:B------:R-:W-:Y:S02]  /*49f90*/  IMAD.MOV.U32 R149, RZ, RZ, R17 ;  /* 0x000000ffff957224 */ /* 0x000fe400078e0011 */
[----:B------:R-:W-:Y:S01]  /*49fa0*/  IMAD.MOV.U32 R148, RZ, RZ, R151 ;  /* 0x000000ffff947224 */ /* 0x000fe200078e0097 */
[----:B------:R-:W3:Y:S01]  /*49fb0*/  LDL.LU R17, [R1+0x34] ;  /* 0x0000340001117983 */ /* 0x000ee20000300800 */
[----:B------:R-:W-:-:S03]  /*49fc0*/  IMAD.MOV.U32 R150, RZ, RZ, R22 ;  /* 0x000000ffff967224 */ /* 0x000fc600078e0016 */
[----:B------:R-:W4:Y:S01]  /*49fd0*/  LDL.LU R22, [R1+0x3c] ;  /* 0x00003c0001167983 */ /* 0x000f220000300800 */
[----:B--2---:R-:W-:-:S03]  /*49fe0*/  MOV R151, R21 ;  /* 0x0000001500977202 */ /* 0x004fc60000000f00 */
[----:B------:R-:W2:Y:S01]  /*49ff0*/  LDL.LU R21, [R1+0x440] ;  /* 0x0004400001157983 */ /* 0x000ea20000300800 */
[----:B------:R-:W-:-:S04]  /*4a000*/  IMAD.MOV.U32 R203, RZ, RZ, R204 ;  /* 0x000000ffffcb7224 */ /* 0x000fc800078e00cc */
[----:B------:R-:W-:Y:S01]  /*4a010*/  IMAD.MOV.U32 R218, RZ, RZ, R203 ;  /* 0x000000ffffda7224 */ /* 0x000fe200078e00cb */
[----:B-1----:R-:W-:-:S04]  /*4a020*/  LEA R214, P2, R217, R2, 0x2 ;  /* 0x00000002d9d67211 */ /* 0x002fc800078410ff */
[C---:B------:R-:W-:Y:S02]  /*4a030*/  LEA R220, P1, R218.reuse, R2, 0x2 ;  /* 0x00000002dadc7211 */ /* 0x040fe400078210ff */
[-C--:B------:R-:W-:Y:S02]  /*4a040*/  LEA.HI.X.SX32 R215, R217, R0.reuse, 0x2, P2 ;  /* 0x00000000d9d77211 */ /* 0x080fe400010f16ff */
[----:B------:R-:W-:Y:S01]  /*4a050*/  LEA.HI.X.SX32 R221, R218, R0, 0x2, P1 ;  /* 0x00000000dadd7211 */ /* 0x000fe200008f16ff */
[----:B------:R-:W-:-:S04]  /*4a060*/  IMAD.MOV.U32 R217, RZ, RZ, R208 ;  /* 0x000000ffffd97224 */ /* 0x000fc800078e00d0 */
[----:B------:R-:W-:Y:S01]  /*4a070*/  STL.64 [R1+0x1228], R220 ;  /* 0x001228dc01007387 */ /* 0x000fe20000100a00 */
[----:B------:R-:W-:-:S03]  /*4a080*/  IMAD.MOV.U32 R208, RZ, RZ, R207 ;  /* 0x000000ffffd07224 */ /* 0x000fc600078e00cf */
[----:B------:R1:W-:Y:S02]  /*4a090*/  STL.64 [R1+0x1220], R214 ;  /* 0x001220d601007387 */ /* 0x0003e40000100a00 */
[----:B-1----:R-:W-:-:S04]  /*4a0a0*/  LEA R214, P2, R219, R2, 0x2 ;  /* 0x00000002dbd67211 */ /* 0x002fc800078410ff */
[----:B------:R-:W-:Y:S01]  /*4a0b0*/  LEA.HI.X.SX32 R215, R219, R0, 0x2, P2 ;  /* 0x00000000dbd77211 */ /* 0x000fe200010f16ff */
        /* <DEDUP_REMOVED lines=16> */
[C---:B------:R-:W-:Y:S01]  /*4a1c0*/  LEA R220, P1, R218.reuse, R2, 0x2 ;  /* 0x00000002dadc7211 */ /* 0x040fe200078210ff */
[----:B------:R-:W-:Y:S02]  /*4a1d0*/  IMAD.MOV.U32 R142, RZ, RZ, R143 ;  /* 0x000000ffff8e7224 */ /* 0x000fe400078e008f */
[----:B------:R-:W-:Y:S02]  /*4a1e0*/  IMAD.MOV.U32 R143, RZ, RZ, R144 ;  /* 0x000000ffff8f7224 */ /* 0x000fe400078e0090 */
[----:B------:R-:W-:Y:S01]  /*4a1f0*/  IMAD.MOV.U32 R144, RZ, RZ, R145 ;  /* 0x000000ffff907224 */ /* 0x000fe200078e0091 */
[----:B------:R-:W-:Y:S01]  /*4a200*/  MOV R145, R146 ;  /* 0x0000009200917202 */ /* 0x000fe20000000f00 */
[----:B------:R-:W-:Y:S01]  /*4a210*/  IMAD.MOV.U32 R146, RZ, RZ, R147 ;  /* 0x000000ffff927224 */ /* 0x000fe200078e0093 */
[----:B------:R-:W-:Y:S01]  /*4a220*/  LEA.HI.X.SX32 R221, R218, R0, 0x2, P1 ;  /* 0x00000000dadd7211 */ /* 0x000fe200008f16ff */
[----:B------:R-:W-:-:S02]  /*4a230*/  IMAD.MOV.U32 R147, RZ, RZ, R148 ;  /* 0x000000ffff937224 */ /* 0x000fc400078e0094 */
[----:B------:R-:W-:Y:S02]  /*4a240*/  IMAD.MOV.U32 R148, RZ, RZ, R149 ;  /* 0x000000ffff947224 */ /* 0x000fe400078e0095 */
[----:B------:R-:W-:Y:S02]  /*4a250*/  IMAD.MOV.U32 R149, RZ, RZ, R150 ;  /* 0x000000ffff957224 */ /* 0x000fe400078e0096 */
[----:B------:R-:W-:Y:S02]  /*4a260*/  IMAD.MOV.U32 R211, RZ, RZ, R20 ;  /* 0x000000ffffd37224 */ /* 0x000fe400078e0014 */
[----:B------:R-:W-:Y:S01]  /*4a270*/  IMAD.MOV.U32 R150, RZ, RZ, R151 ;  /* 0x000000ffff967224 */ /* 0x000fe200078e0097 */
[----:B------:R-:W2:Y:S04]  /*4a280*/  LDL.LU R20, [R1+0x1978] ;  /* 0x0019780001147983 */ /* 0x000ea80000300800 */
[----:B------:R-:W-:Y:S01]  /*4a290*/  STL.64 [R1+0x1218], R220 ;  /* 0x001218dc01007387 */ /* 0x000fe20000100a00 */
[----:B---3--:R-:W-:-:S03]  /*4a2a0*/  IMAD.MOV.U32 R151, RZ, RZ, R17 ;  /* 0x000000ffff977224 */ /* 0x008fc600078e0011 */
[----:B------:R1:W-:Y:S01]  /*4a2b0*/  STL.64 [R1+0x1210], R214 ;  /* 0x001210d601007387 */ /* 0x0003e20000100a00 */
[----:B----4-:R-:W-:Y:S02]  /*4a2c0*/  IMAD.MOV.U32 R17, RZ, RZ, R22 ;  /* 0x000000ffff117224 */ /* 0x010fe400078e0016 */
[----:B--2---:R-:W-:Y:S02]  /*4a2d0*/  IMAD.MOV.U32 R22, RZ, RZ, R21 ;  /* 0x000000ffff167224 */ /* 0x004fe400078e0015 */
[----:B------:R-:W2:Y:S01]  /*4a2e0*/  LDL.LU R21, [R1+0x448] ;  /* 0x0004480001157983 */ /* 0x000ea20000300800 */
[----:B------:R-:W-:Y:S01]  /*4a2f0*/  IMAD.MOV.U32 R218, RZ, RZ, R211 ;  /* 0x000000ffffda7224 */ /* 0x000fe200078e00d3 */
[----:B-1----:R-:W-:-:S04]  /*4a300*/  LEA R214, P2, R210, R2, 0x2 ;  /* 0x00000002d2d67211 */ /* 0x002fc800078410ff */
[----:B------:R-:W-:Y:S02]  /*4a310*/  LEA R220, P1, R218, R2, 0x2 ;  /* 0x00000002dadc7211 */ /* 0x000fe400078210ff */
[-C--:B------:R-:W-:Y:S02]  /*4a320*/  LEA.HI.X.SX32 R215, R210, R0.reuse, 0x2, P2 ;  /* 0x00000000d2d77211 */ /* 0x080fe400010f16ff */
[----:B------:R-:W-:-:S05]  /*4a330*/  LEA.HI.X.SX32 R221, R218, R0, 0x2, P1 ;  /* 0x00000000dadd7211 */ /* 0x000fca00008f16ff */
[----:B------:R-:W-:Y:S04]  /*4a340*/  STL.64 [R1+0x1208], R220 ;  /* 0x001208dc01007387 */ /* 0x000fe80000100a00 */
        /* <DEDUP_REMOVED lines=19> */
[C---:B------:R-:W-:Y:S01]  /*4a480*/  LEA R218, P1, R221.reuse, R2, 0x2 ;  /* 0x00000002ddda7211 */ /* 0x040fe200078210ff */
[----:B------:R-:W-:Y:S02]  /*4a490*/  IMAD.MOV.U32 R142, RZ, RZ, R143 ;  /* 0x000000ffff8e7224 */ /* 0x000fe400078e008f */
[----:B------:R-:W-:Y:S02]  /*4a4a0*/  IMAD.MOV.U32 R143, RZ, RZ, R144 ;  /* 0x000000ffff8f7224 */ /* 0x000fe400078e0090 */
[----:B------:R-:W-:Y:S02]  /*4a4b0*/  IMAD.MOV.U32 R144, RZ, RZ, R145 ;  /* 0x000000ffff907224 */ /* 0x000fe400078e0091 */
[----:B------:R-:W-:Y:S01]  /*4a4c0*/  IMAD.MOV.U32 R145, RZ, RZ, R146 ;  /* 0x000000ffff917224 */ /* 0x000fe200078e0092 */
[----:B------:R-:W-:Y:S01]  /*4a4d0*/  LEA.HI.X.SX32 R219, R221, R0, 0x2, P1 ;  /* 0x00000000dddb7211 */ /* 0x000fe200008f16ff */
[----:B------:R-:W-:Y:S01]  /*4a4e0*/  IMAD.MOV.U32 R146, RZ, RZ, R147 ;  /* 0x000000ffff927224 */ /* 0x000fe200078e0093 */
[----:B------:R-:W-:Y:S01]  /*4a4f0*/  MOV R147, R148 ;  /* 0x0000009400937202 */ /* 0x000fe20000000f00 */
[----:B------:R-:W-:-:S02]  /*4a500*/  IMAD.MOV.U32 R148, RZ, RZ, R149 ;  /* 0x000000ffff947224 */ /* 0x000fc400078e0095 */
[----:B------:R-:W-:Y:S02]  /*4a510*/  IMAD.MOV.U32 R149, RZ, RZ, R150 ;  /* 0x000000ffff957224 */ /* 0x000fe400078e0096 */
[----:B------:R-:W-:Y:S01]  /*4a520*/  IMAD.MOV.U32 R150, RZ, RZ, R151 ;  /* 0x000000ffff967224 */ /* 0x000fe200078e0097 */
[----:B------:R-:W-:Y:S01]  /*4a530*/  STL.64 [R1+0x11f8], R218 ;  /* 0x0011f8da01007387 */ /* 0x000fe20000100a00 */
[----:B------:R-:W-:Y:S02]  /*4a540*/  IMAD.MOV.U32 R151, RZ, RZ, R17 ;  /* 0x000000ffff977224 */ /* 0x000fe400078e0011 */
[----:B------:R-:W-:Y:S01]  /*4a550*/  IMAD.MOV.U32 R17, RZ, RZ, R22 ;  /* 0x000000ffff117224 */ /* 0x000fe200078e0016 */
[----:B------:R1:W-:Y:S01]  /*4a560*/  STL.64 [R1+0x11f0], R214 ;  /* 0x0011f0d601007387 */ /* 0x0003e20000100a00 */
[----:B--2---:R-:W-:-:S03]  /*4a570*/  IMAD.MOV.U32 R22, RZ, RZ, R21 ;  /* 0x000000ffff167224 */ /* 0x004fc600078e0015 */
[----:B------:R-:W2:Y:S01]  /*4a580*/  LDL.LU R21, [R1+0x40] ;  /* 0x0000400001157983 */ /* 0x000ea20000300800 */
[----:B------:R-:W-:Y:S01]  /*4a590*/  MOV R211, R206 ;  /* 0x000000ce00d37202 */ /* 0x000fe20000000f00 */
[----:B------:R-:W-:Y:S01]  /*4a5a0*/  IMAD.MOV.U32 R210, RZ, RZ, R209 ;  /* 0x000000ffffd27224 */ /* 0x000fe200078e00d1 */
[----:B-1----:R-:W-:-:S03]  /*4a5b0*/  LEA R214, P2, R216, R2, 0x2 ;  /* 0x00000002d8d67211 */ /* 0x002fc600078410ff */
[----:B------:R-:W-:Y:S02]  /*4a5c0*/  IMAD.MOV.U32 R221, RZ, RZ, R210 ;  /* 0x000000ffffdd7224 */ /* 0x000fe400078e00d2 */
[----:B------:R-:W-:Y:S02]  /*4a5d0*/  IMAD.MOV.U32 R210, RZ, RZ, R211 ;  /* 0x000000ffffd27224 */ /* 0x000fe400078e00d3 */
[----:B------:R-:W-:Y:S01]  /*4a5e0*/  IMAD.MOV.U32 R211, RZ, RZ, R208 ;  /* 0x000000ffffd37224 */ /* 0x000fe200078e00d0 */
[----:B------:R-:W-:-:S04]  /*4a5f0*/  LEA.HI.X.SX32 R215, R216, R0, 0x2, P2 ;  /* 0x00000000d8d77211 */ /* 0x000fc800010f16ff */
[----:B------:R-:W-:Y:S01]  /*4a600*/  MOV R216, R211 ;  /* 0x000000d300d87202 */ /* 0x000fe20000000f00 */
        /* <DEDUP_REMOVED lines=28> */
[----:B------:R-:W-:Y:S01]  /*4a7d0*/  IMAD.MOV.U32 R151, RZ, RZ, R17 ;  /* 0x000000ffff977224 */ /* 0x000fe200078e0011 */
[----:B------:R-:W-:Y:S02]  /*4a7e0*/  MOV R17, R22 ;  /* 0x0000001600117202 */ /* 0x000fe40000000f00 */
[----:B------:R1:W-:Y:S01]  /*4a7f0*/  STL.64 [R1+0x11e0], R214 ;  /* 0x0011e0d601007387 */ /* 0x0003e20000100a00 */
[----:B--2---:R-:W-:-:S03]  /*4a800*/  IMAD.MOV.U32 R22, RZ, RZ, R21 ;  /* 0x000000ffff167224 */ /* 0x004fc600078e0015 */
[----:B------:R-:W2:Y:S01]  /*4a810*/  LDL.LU R21, [R1+0x48] ;  /* 0x0000480001157983 */ /* 0x000ea20000300800 */
[----:B------:R-:W-:Y:S01]  /*4a820*/  IMAD.MOV.U32 R221, RZ, RZ, R212 ;  /* 0x000000ffffdd7224 */ /* 0x000fe200078e00d4 */
[----:B-1----:R-:W-:-:S04]  /*4a830*/  LEA R214, P2, R213, R2, 0x2 ;  /* 0x00000002d5d67211 */ /* 0x002fc800078410ff */
[----:B------:R-:W-:Y:S02]  /*4a840*/  LEA R218, P1, R221, R2, 0x2 ;  /* 0x00000002ddda7211 */ /* 0x000fe400078210ff */
[-C--:B------:R-:W-:Y:S02]  /*4a850*/  LEA.HI.X.SX32 R215, R213, R0.reuse, 0x2, P2 ;  /* 0x00000000d5d77211 */ /* 0x080fe400010f16ff */
[----:B------:R-:W-:-:S05]  /*4a860*/  LEA.HI.X.SX32 R219, R221, R0, 0x2, P1 ;  /* 0x00000000dddb7211 */ /* 0x000fca00008f16ff */
[----:B------:R1:W-:Y:S04]  /*4a870*/  STL.64 [R1+0x11d8], R218 ;  /* 0x0011d8da01007387 */ /* 0x0003e80000100a00 */
[----:B------:R3:W-:Y:S01]  /*4a880*/  STL.64 [R1+0x11d0], R214 ;  /* 0x0011d0d601007387 */ /* 0x0007e20000100a00 */
[----:B------:R-:W-:Y:S01]  /*4a890*/  IMAD.MOV.U32 R213, RZ, RZ, R211 ;  /* 0x000000ffffd57224 */ /* 0x000fe200078e00d3 */
[CC--:B-1----:R-:W-:Y:S02]  /*4a8a0*/  LEA R218, P1, R216.reuse, R2.reuse, 0x2 ;  /* 0x00000002d8da7211 */ /* 0x0c2fe400078210ff */
[----:B---3--:R-:W-:Y:S02]  /*4a8b0*/  LEA R214, P2, R217, R2, 0x2 ;  /* 0x00000002d9d67211 */ /* 0x008fe400078410ff */
[----:B------:R-:W-:-:S02]  /*4a8c0*/  LEA.HI.X.SX32 R219, R216, R0, 0x2, P1 ;  /* 0x00000000d8db7211 */ /* 0x000fc400008f16ff */
[----:B------:R-:W-:-:S03]  /*4a8d0*/  LEA.HI.X.SX32 R215, R217, R0, 0x2, P2 ;  /* 0x00000000d9d77211 */ /* 0x000fc600010f16ff */
[----:B------:R-:W-:Y:S04]  /*4a8e0*/  STL.64 [R1+0x11c8], R218 ;  /* 0x0011c8da01007387 */ /* 0x000fe80000100a00 */
[----:B------:R1:W-:Y:S02]  /*4a8f0*/  STL.64 [R1+0x11c0], R214 ;  /* 0x0011c0d601007387 */ /* 0x0003e40000100a00 */
[----:B-1----:R-:W-:Y:S02]  /*4a900*/  IMAD.MOV.U32 R214, RZ, RZ, R213 ;  /* 0x000000ffffd67224 */ /* 0x002fe400078e00d5 */
        /* <DEDUP_REMOVED lines=28> */
[----:B--2---:R-:W-:-:S02]  /*4aad0*/  IMAD.MOV.U32 R22, RZ, RZ, R21 ;  /* 0x000000ffff167224 */ /* 0x004fc400078e0015 */
[----:B------:R-:W2:Y:S01]  /*4aae0*/  LDL.LU R21, [R1+0x444] ;  /* 0x0004440001157983 */ /* 0x000ea20000300800 */
[----:B------:R-:W-:-:S04]  /*4aaf0*/  LEA R218, P1, R214, R2, 0x2 ;  /* 0x00000002d6da7211 */ /* 0x000fc800078210ff */
[----:B------:R-:W-:-:S05]  /*4ab00*/  LEA.HI.X.SX32 R219, R214, R0, 0x2, P1 ;  /* 0x00000000d6db7211 */ /* 0x000fca00008f16ff */
        /* <DEDUP_REMOVED lines=8> */
[----:B------:R-:W-:Y:S01]  /*4ab90*/  IMAD.MOV.U32 R130, RZ, RZ, R131 ;  /* 0x000000ffff827224 */ /* 0x000fe200078e0083 */
[----:B------:R-:W-:Y:S01]  /*4aba0*/  LEA R216, P2, R213, R2, 0x2 ;  /* 0x00000002d5d87211 */ /* 0x000fe200078410ff */
[----:B------:R-:W-:Y:S01]  /*4abb0*/  IMAD.MOV.U32 R131, RZ, RZ, R132 ;  /* 0x000000ffff837224 */ /* 0x000fe200078e0084 */
[----:B------:R-:W-:Y:S01]  /*4abc0*/  MOV R132, R133 ;  /* 0x0000008500847202 */ /* 0x000fe20000000f00 */
[----:B------:R-:W-:-:S02]  /*4abd0*/  IMAD.MOV.U32 R133, RZ, RZ, R134 ;  /* 0x000000ffff857224 */ /* 0x000fc400078e0086 */
        /* <DEDUP_REMOVED lines=12> */
[----:B------:R-:W-:Y:S01]  /*4aca0*/  IMAD.MOV.U32 R143, RZ, RZ, R144 ;  /* 0x000000ffff8f7224 */ /* 0x000fe200078e0090 */
[----:B------:R3:W-:Y:S01]  /*4acb0*/  STL.64 [R1+0x11a8], R218 ;  /* 0x0011a8da01007387 */ /* 0x0007e20000100a00 */
[----:B------:R-:W-:Y:S01]  /*4acc0*/  IMAD.MOV.U32 R144, RZ, RZ, R145 ;  /* 0x000000ffff907224 */ /* 0x000fe200078e0091 */
[C---:B-1----:R-:W-:Y:S01]  /*4acd0*/  LEA R216, P2, R93.reuse, R2, 0x2 ;  /* 0x000000025dd87211 */ /* 0x042fe200078410ff */
[----:B------:R-:W-:Y:S02]  /*4ace0*/  IMAD.MOV.U32 R145, RZ, RZ, R146 ;  /* 0x000000ffff917224 */ /* 0x000fe400078e0092 */
[----:B------:R-:W-:Y:S01]  /*4acf0*/  IMAD.MOV.U32 R146, RZ, RZ, R147 ;  /* 0x000000ffff927224 */ /* 0x000fe200078e0093 */
[----:B------:R-:W-:Y:S01]  /*4ad00*/  LEA.HI.X.SX32 R217, R93, R0, 0x2, P2 ;  /* 0x000000005dd97211 */ /* 0x000fe200010f16ff */
[----:B------:R-:W-:Y:S01]  /*4ad10*/  IMAD.MOV.U32 R147, RZ, RZ, R148 ;  /* 0x000000ffff937224 */ /* 0x000fe200078e0094 */
[----:B------:R-:W-:-:S02]  /*4ad20*/  LEA R92, P2, R210, R2, 0x2 ;  /* 0x00000002d25c7211 */ /* 0x000fc400078410ff */
[C---:B---3--:R-:W-:Y:S01]  /*4ad30*/  LEA R218, P1, R213.reuse, R2, 0x2 ;  /* 0x00000002d5da7211 */ /* 0x048fe200078210ff */
[----:B------:R-:W-:Y:S02]  /*4ad40*/  IMAD.MOV.U32 R148, RZ, RZ, R149 ;  /* 0x000000ffff947224 */ /* 0x000fe400078e0095 */
[----:B------:R-:W-:Y:S01]  /*4ad50*/  IMAD.MOV.U32 R149, RZ, RZ, R150 ;  /* 0x000000ffff957224 */ /* 0x000fe200078e0096 */
[----:B------:R-:W-:Y:S01]  /*4ad60*/  MOV R150, R151 ;  /* 0x0000009700967202 */ /* 0x000fe20000000f00 */
[----:B------:R-:W-:Y:S01]  /*4ad70*/  IMAD.MOV.U32 R151, RZ, RZ, R17 ;  /* 0x000000ffff977224 */ /* 0x000fe200078e0011 */
[-C--:B------:R-:W-:Y:S01]  /*4ad80*/  LEA.HI.X.SX32 R219, R213, R0.reuse, 0x2, P1 ;  /* 0x00000000d5db7211 */ /* 0x080fe200008f16ff */
[----:B------:R-:W-:Y:S01]  /*4ad90*/  IMAD.MOV.U32 R17, RZ, RZ, R22 ;  /* 0x000000ffff117224 */ /* 0x000fe200078e0016 */
[----:B------:R-:W-:Y:S01]  /*4ada0*/  LEA.HI.X.SX32 R93, R210, R0, 0x2, P2 ;  /* 0x00000000d25d7211 */ /* 0x000fe200010f16ff */
[----:B------:R-:W-:Y:S01]  /*4adb0*/  STL.64 [R1+0x11a0], R216 ;  /* 0x0011a0d801007387 */ /* 0x000fe20000100a00 */
        /* <DEDUP_REMOVED lines=35> */
[----:B------:R-:W-:-:S03]  /*4aff0*/  ULDC UR48, c[0x0][0x248] ;  /* 0x0000920000307ab9 */ /* 0x000fc60000000800 */
        /* <DEDUP_REMOVED lines=9> */
[----:B------:R-:W-:Y:S01]  /*4b090*/  ULDC UR53, c[0x0][0x248] ;  /* 0x0000920000357ab9 */ /* 0x000fe20000000800 */
[----:B--2---:R-:W-:Y:S02]  /*4b0a0*/  IMAD.MOV.U32 R22, RZ, RZ, R21 ;  /* 0x000000ffff167224 */ /* 0x004fe400078e0015 */
[----:B------:R-:W2:Y:S04]  /*4b0b0*/  LDL.LU R21, [R1+0x44c] ;  /* 0x00044c0001157983 */ /* 0x000ea80000300800 */
[----:B------:R1:W-:Y:S04]  /*4b0c0*/  STL.64 [R1+0x1198], R218 ;  /* 0x001198da01007387 */ /* 0x0003e80000100a00 */
[----:B------:R3:W-:Y:S01]  /*4b0d0*/  STL.64 [R1+0x1190], R92 ;  /* 0x0011905c01007387 */ /* 0x0007e20000100a00 */
[----:B-1----:R-:W-:-:S02]  /*4b0e0*/  LEA R218, P1, R123, R2, 0x2 ;  /* 0x000000027bda7211 */ /* 0x002fc400078210ff */
[C---:B---3--:R-:W-:Y:S02]  /*4b0f0*/  LEA R92, P2, R122.reuse, R2, 0x2 ;  /* 0x000000027a5c7211 */ /* 0x048fe400078410ff */
[-C--:B------:R-:W-:Y:S02]  /*4b100*/  LEA.HI.X.SX32 R219, R123, R0.reuse, 0x2, P1 ;  /* 0x000000007bdb7211 */ /* 0x080fe400008f16ff */
[----:B------:R-:W-:Y:S02]  /*4b110*/  LEA.HI.X.SX32 R93, R122, R0, 0x2, P2 ;  /* 0x000000007a5d7211 */ /* 0x000fe400010f16ff */
[C---:B------:R-:W-:Y:S01]  /*4b120*/  LEA R122, P1, R121.reuse, R2, 0x2 ;  /* 0x00000002797a7211 */ /* 0x040fe200078210ff */
[----:B------:R-:W-:Y:S04]  /*4b130*/  STL.64 [R1+0x1188], R218 ;  /* 0x001188da01007387 */ /* 0x000fe80000100a00 */
[----:B------:R1:W-:Y:S01]  /*4b140*/  STL.64 [R1+0x1180], R92 ;  /* 0x0011805c01007387 */ /* 0x0003e20000100a00 */
[----:B------:R-:W-:-:S02]  /*4b150*/  LEA.HI.X.SX32 R123, R121, R0, 0x2, P1 ;  /* 0x00000000797b7211 */ /* 0x000fc400008f16ff */
[----:B-1----:R-:W-:-:S04]  /*4b160*/  LEA R92, P2, R120, R2, 0x2 ;  /* 0x00000002785c7211 */ /* 0x002fc800078410ff */
[----:B------:R-:W-:Y:S01]  /*4b170*/  LEA.HI.X.SX32 R93, R120, R0, 0x2, P2 ;  /* 0x00000000785d7211 */ /* 0x000fe200010f16ff */
[----:B------:R-:W-:Y:S01]  /*4b180*/  STL.64 [R1+0x1178], R122 ;  /* 0x0011787a01007387 */ /* 0x000fe20000100a00 */
[----:B------:R-:W-:-:S03]  /*4b190*/  LEA R120, P1, R119, R2, 0x2 ;  /* 0x0000000277787211 */ /* 0x000fc600078210ff */
[----:B------:R1:W-:Y:S01]  /*4b1a0*/  STL.64 [R1+0x1170], R92 ;  /* 0x0011705c01007387 */ /* 0x0003e20000100a00 */
[----:B------:R-:W-:Y:S02]  /*4b1b0*/  LEA.HI.X.SX32 R121, R119, R0, 0x2, P1 ;  /* 0x0000000077797211 */ /* 0x000fe400008f16ff */
        /* <DEDUP_REMOVED lines=57> */
[C---:B------:R-:W-:Y:S01]  /*4b550*/  LEA R100, P1, R99.reuse, R2, 0x2 ;  /* 0x0000000263647211 */ /* 0x040fe200078210ff */
[C---:B------:R-:W-:Y:S01]  /*4b560*/  VIADD R97, R98.reuse, UR54 ;  /* 0x0000003662617c36 */ /* 0x040fe20008000000 */
[----:B------:R-:W-:Y:S01]  /*4b570*/  ULDC UR54, c[0x0][0x248] ;  /* 0x0000920000367ab9 */ /* 0x000fe20000000800 */
[----:B------:R1:W-:Y:S01]  /*4b580*/  STL.64 [R1+0x10d0], R92 ;  /* 0x0010d05c01007387 */ /* 0x0003e20000100a00 */
[----:B------:R-:W-:Y:S01]  /*4b590*/  LEA.HI.X.SX32 R101, R99, R0, 0x2, P1 ;  /* 0x0000000063657211 */ /* 0x000fe200008f16ff */
[----:B------:R-:W-:Y:S01]  /*4b5a0*/  VIADD R96, R97, UR55 ;  /* 0x0000003761607c36 */ /* 0x000fe20008000000 */
[----:B------:R-:W-:Y:S01]  /*4b5b0*/  ULDC UR55, c[0x0][0x248] ;  /* 0x0000920000377ab9 */ /* 0x000fe20000000800 */
        /* <DEDUP_REMOVED lines=23> */
[----:B------:R-:W-:Y:S01]  /*4b730*/  LEA R94, P1, R91, R2, 0x2 ;  /* 0x000000025b5e7211 */ /* 0x000fe200078210ff */
[----:B------:R-:W-:Y:S01]  /*4b740*/  VIADD R205, R89, UR60 ;  /* 0x0000003c59cd7c36 */ /* 0x000fe20008000000 */
[----:B------:R-:W-:Y:S01]  /*4b750*/  ULDC UR60, c[0x0][0x248] ;  /* 0x00009200003c7ab9 */ /* 0x000fe20000000800 */
[----:B------:R1:W-:Y:S01]  /*4b760*/  STL.64 [R1+0x10a0], R92 ;  /* 0x0010a05c01007387 */ /* 0x0003e20000100a00 */
[----:B------:R-:W-:Y:S01]  /*4b770*/  LEA.HI.X.SX32 R95, R91, R0, 0x2, P1 ;  /* 0x000000005b5f7211 */ /* 0x000fe200008f16ff */
[----:B------:R-:W-:Y:S01]  /*4b780*/  VIADD R202, R205, UR61 ;  /* 0x0000003dcdca7c36 */ /* 0x000fe20008000000 */
[----:B------:R-:W-:Y:S01]  /*4b790*/  ULDC UR61, c[0x0][0x248] ;  /* 0x00009200003d7ab9 */ /* 0x000fe20000000800 */
[----:B-1----:R-:W-:-:S04]  /*4b7a0*/  LEA R92, P2, R89, R2, 0x2 ;  /* 0x00000002595c7211 */ /* 0x002fc800078410ff */
[----:B------:R-:W-:Y:S01]  /*4b7b0*/  LEA.HI.X.SX32 R93, R89, R0, 0x2, P2 ;  /* 0x00000000595d7211 */ /* 0x000fe200010f16ff */
[----:B------:R1:W-:Y:S01]  /*4b7c0*/  STL.64 [R1+0x1098], R94 ;  /* 0x0010985e01007387 */ /* 0x0003e20000100a00 */
[C---:B------:R-:W-:Y:S01]  /*4b7d0*/  VIADD R197, R202.reuse, UR6 ;  /* 0x00000006cac57c36 */ /* 0x040fe20008000000 */
[----:B------:R-:W-:Y:S02]  /*4b7e0*/  ULDC UR6, c[0x0][0x248] ;  /* 0x0000920000067ab9 */ /* 0x000fe40000000800 */
[----:B------:R3:W-:Y:S01]  /*4b7f0*/  STL.64 [R1+0x1090], R92 ;  /* 0x0010905c01007387 */ /* 0x0007e20000100a00 */
[----:B------:R-:W-:Y:S01]  /*4b800*/  VIADD R168, R197, UR8 ;  /* 0x00000008c5a87c36 */ /* 0x000fe20008000000 */
[----:B------:R-:W-:Y:S01]  /*4b810*/  ULDC UR8, c[0x0][0x248] ;  /* 0x0000920000087ab9 */ /* 0x000fe20000000800 */
[-C--:B-1----:R-:W-:Y:S02]  /*4b820*/  LEA R94, P1, R205, R2.reuse, 0x2 ;  /* 0x00000002cd5e7211 */ /* 0x082fe400078210ff */
[----:B---3--:R-:W-:-:S02]  /*4b830*/  LEA R92, P2, R202, R2, 0x2 ;  /* 0x00000002ca5c7211 */ /* 0x008fc400078410ff */
[-C--:B------:R-:W-:Y:S02]  /*4b840*/  LEA.HI.X.SX32 R95, R205, R0.reuse, 0x2, P1 ;  /* 0x00000000cd5f7211 */ /* 0x080fe400008f16ff */
[----:B------:R-:W-:-:S03]  /*4b850*/  LEA.HI.X.SX32 R93, R202, R0, 0x2, P2 ;  /* 0x00000000ca5d7211 */ /* 0x000fc600010f16ff */
[----:B------:R1:W-:Y:S01]  /*4b860*/  STL.64 [R1+0x1088], R94 ;  /* 0x0010885e01007387 */ /* 0x0003e20000100a00 */
[C---:B------:R-:W-:Y:S01]  /*4b870*/  VIADD R167, R168.reuse, UR9 ;  /* 0x00000009a8a77c36 */ /* 0x040fe20008000000 */
[----:B------:R-:W-:Y:S02]  /*4b880*/  ULDC UR9, c[0x0][0x248] ;  /* 0x0000920000097ab9 */ /* 0x000fe40000000800 */
[----:B------:R3:W-:Y:S01]  /*4b890*/  STL.64 [R1+0x1080], R92 ;  /* 0x0010805c01007387 */ /* 0x0007e20000100a00 */
[CC--:B-1----:R-:W-:Y:S02]  /*4b8a0*/  LEA R94, P1, R197.reuse, R2.reuse, 0x2 ;  /* 0x00000002c55e7211 */ /* 0x0c2fe400078210ff */
[C---:B---3--:R-:W-:Y:S02]  /*4b8b0*/  LEA R92, P2, R168.reuse, R2, 0x2 ;  /* 0x00000002a85c7211 */ /* 0x048fe400078410ff */
[-C--:B------:R-:W-:Y:S02]  /*4b8c0*/  LEA.HI.X.SX32 R95, R197, R0.reuse, 0x2, P1 ;  /* 0x00000000c55f7211 */ /* 0x080fe400008f16ff */
[----:B------:R-:W-:-:S02]  /*4b8d0*/  LEA.HI.X.SX32 R93, R168, R0, 0x2, P2 ;  /* 0x00000000a85d7211 */ /* 0x000fc400010f16ff */
[----:B------:R-:W-:Y:S01]  /*4b8e0*/  IADD3 R166, R167, UR10, RZ ;  /* 0x0000000aa7a67c10 */ /* 0x000fe2000fffe0ff */
[----:B------:R1:W-:Y:S01]  /*4b8f0*/  STL.64 [R1+0x1078], R94 ;  /* 0x0010785e01007387 */ /* 0x0003e20000100a00 */
[----:B------:R-:W-:-:S03]  /*4b900*/  ULDC UR10, c[0x0][0x248] ;  /* 0x00009200000a7ab9 */ /* 0x000fc60000000800 */
[----:B------:R3:W-:Y:S01]  /*4b910*/  STL.64 [R1+0x1070], R92 ;  /* 0x0010705c01007387 */ /* 0x0007e20000100a00 */
[C---:B------:R-:W-:Y:S01]  /*4b920*/  VIADD R165, R166.reuse, UR11 ;  /* 0x0000000ba6a57c36 */ /* 0x040fe20008000000 */
[----:B------:R-:W-:Y:S01]  /*4b930*/  ULDC UR11, c[0x0][0x248] ;  /* 0x00009200000b7ab9 */ /* 0x000fe20000000800 */
[CC--:B-1----:R-:W-:Y:S02]  /*4b940*/  LEA R94, P1, R167.reuse, R2.reuse, 0x2 ;  /* 0x00000002a75e7211 */ /* 0x0c2fe400078210ff */
[C---:B---3--:R-:W-:Y:S02]  /*4b950*/  LEA R92, P2, R166.reuse, R2, 0x2 ;  /* 0x00000002a65c7211 */ /* 0x048fe400078410ff */
[-C--:B------:R-:W-:Y:S01]  /*4b960*/  LEA.HI.X.SX32 R95, R167, R0.reuse, 0x2, P1 ;  /* 0x00000000a75f7211 */ /* 0x080fe200008f16ff */
[----:B------:R-:W-:Y:S01]  /*4b970*/  VIADD R164, R165, UR12 ;  /* 0x0000000ca5a47c36 */ /* 0x000fe20008000000 */
[----:B------:R-:W-:Y:S01]  /*4b980*/  LEA.HI.X.SX32 R93, R166, R0, 0x2, P2 ;  /* 0x00000000a65d7211 */ /* 0x000fe200010f16ff */
[----:B------:R-:W-:-:S02]  /*4b990*/  ULDC UR12, c[0x0][0x248] ;  /* 0x00009200000c7ab9 */ /* 0x000fc40000000800 */
[----:B------:R1:W-:Y:S01]  /*4b9a0*/  STL.64 [R1+0x1068], R94 ;  /* 0x0010685e01007387 */ /* 0x0003e20000100a00 */
[C---:B------:R-:W-:Y:S01]  /*4b9b0*/  VIADD R163, R164.reuse, UR13 ;  /* 0x0000000da4a37c36 */ /* 0x040fe20008000000 */
[----:B------:R-:W-:Y:S02]  /*4b9c0*/  ULDC UR13, c[0x0][0x248] ;  /* 0x00009200000d7ab9 */ /* 0x000fe40000000800 */
[----:B------:R3:W-:Y:S01]  /*4b9d0*/  STL.64 [R1+0x1060], R92 ;  /* 0x0010605c01007387 */ /* 0x0007e20000100a00 */
[----:B------:R-:W-:Y:S01]  /*4b9e0*/  VIADD R162, R163, UR14 ;  /* 0x0000000ea3a27c36 */ /* 0x000fe20008000000 */
[----:B------:R-:W-:Y:S01]  /*4b9f0*/  ULDC UR14, c[0x0][0x248] ;  /* 0x00009200000e7ab9 */ /* 0x000fe20000000800 */
[CC--:B-1----:R-:W-:Y:S02]  /*4ba00*/  LEA R94, P1, R165.reuse, R2.reuse, 0x2 ;  /* 0x00000002a55e7211 */ /* 0x0c2fe400078210ff */
[----:B---3--:R-:W-:Y:S02]  /*4ba10*/  LEA R92, P2, R164, R2, 0x2 ;  /* 0x00000002a45c7211 */ /* 0x008fe400078410ff */
[----:B------:R-:W-:-:S02]  /*4ba20*/  LEA.HI.X.SX32 R95, R165, R0, 0x2, P1 ;  /* 0x00000000a55f7211 */ /* 0x000fc400008f16ff */
[----:B------:R-:W-:-:S03]  /*4ba30*/  LEA.HI.X.SX32 R93, R164, R0, 0x2, P2 ;  /* 0x00000000a45d7211 */ /* 0x000fc600010f16ff */
        /* <DEDUP_REMOVED lines=21> */
[C---:B------:R-:W-:Y:S01]  /*4bb90*/  IADD3 R157, R158.reuse, UR19, RZ ;  /* 0x000000139e9d7c10 */ /* 0x040fe2000fffe0ff */
[----:B------:R-:W-:Y:S02]  /*4bba0*/  ULDC UR19, c[0x0][0x248] ;  /* 0x0000920000137ab9 */ /* 0x000fe40000000800 */
[----:B------:R3:W-:Y:S02]  /*4bbb0*/  STL.64 [R1+0x1030], R92 ;  /* 0x0010305c01007387 */ /* 0x0007e40000100a00 */
        /* <DEDUP_REMOVED lines=15> */
[----:B------:R-:W-:Y:S01]  /*4bcb0*/  LEA.HI.X.SX32 R93, R156, R0, 0x2, P2 ;  /* 0x000000009c5d7211 */ /* 0x000fe200010f16ff */
[----:B------:R-:W-:Y:S01]  /*4bcc0*/  VIADD R153, R154, UR23 ;  /* 0x000000179a997c36 */ /* 0x000fe20008000000 */
[----:B------:R-:W-:Y:S01]  /*4bcd0*/  ULDC UR23, c[0x0][0x248] ;  /* 0x0000920000177ab9 */ /* 0x000fe20000000800 */
[----:B------:R1:W-:Y:S04]  /*4bce0*/  STL.64 [R1+0x1018], R94 ;  /* 0x0010185e01007387 */ /* 0x0003e80000100a00 */
[----:B------:R3:W-:Y:S01]  /*4bcf0*/  STL.64 [R1+0x1010], R92 ;  /* 0x0010105c01007387 */ /* 0x0007e20000100a00 */
[----:B------:R-:W-:Y:S01]  /*4bd00*/  VIADD R152, R153, UR24 ;  /* 0x0000001899987c36 */ /* 0x000fe20008000000 */
[----:B------:R-:W-:Y:S01]  /*4bd10*/  ULDC UR24, c[0x0][0x248] ;  /* 0x0000920000187ab9 */ /* 0x000fe20000000800 */
[----:B-1----:R-:W-:-:S02]  /*4bd20*/  LEA R94, P1, R155, R2, 0x2 ;  /* 0x000000029b5e7211 */ /* 0x002fc400078210ff */
[C---:B---3--:R-:W-:Y:S02]  /*4bd30*/  LEA R92, P2, R154.reuse, R2, 0x2 ;  /* 0x000000029a5c7211 */ /* 0x048fe400078410ff */
[-C--:B------:R-:W-:Y:S02]  /*4bd40*/  LEA.HI.X.SX32 R95, R155, R0.reuse, 0x2, P1 ;  /* 0x000000009b5f7211 */ /* 0x080fe400008f16ff */
        /* <DEDUP_REMOVED lines=13> */
[----:B------:R1:W-:Y:S02]  /*4be20*/  STL.64 [R1+0xff8], R94 ;  /* 0x000ff85e01007387 */ /* 0x0003e40000100a00 */
[----:B------:R-:W-:Y:S01]  /*4be30*/  VIADD R12, R13, UR28 ;  /* 0x0000001c0d0c7c36 */ /* 0x000fe20008000000 */
[----:B------:R-:W-:Y:S01]  /*4be40*/  ULDC UR28, c[0x0][0x248] ;  /* 0x00009200001c7ab9 */ /* 0x000fe20000000800 */
[----:B------:R3:W-:Y:S01]  /*4be50*/  STL.64 [R1+0xff0], R92 ;  /* 0x000ff05c01007387 */ /* 0x0007e20000100a00 */
[----:B-1----:R-:W-:-:S02]  /*4be60*/  LEA R94, P1, R15, R2, 0x2 ;  /* 0x000000020f5e7211 */ /* 0x002fc400078210ff */
[C---:B---3--:R-:W-:Y:S02]  /*4be70*/  LEA R92, P2, R14.reuse, R2, 0x2 ;  /* 0x000000020e5c7211 */ /* 0x048fe400078410ff */
[-C--:B------:R-:W-:Y:S02]  /*4be80*/  LEA.HI.X.SX32 R95, R15, R0.reuse, 0x2, P1 ;  /* 0x000000000f5f7211 */ /* 0x080fe400008f16ff */
[----:B------:R-:W-:Y:S02]  /*4be90*/  LEA.HI.X.SX32 R93, R14, R0, 0x2, P2 ;  /* 0x000000000e5d7211 */ /* 0x000fe400010f16ff */
[----:B------:R-:W-:Y:S01]  /*4bea0*/  IADD3 R11, R12, UR29, RZ ;  /* 0x0000001d0c0b7c10 */ /* 0x000fe2000fffe0ff */
[----:B------:R-:W-:Y:S01]  /*4beb0*/  STL.64 [R1+0xfe8], R94 ;  /* 0x000fe85e01007387 */ /* 0x000fe20000100a00 */
[----:B------:R-:W-:Y:S01]  /*4bec0*/  LEA R14, P1, R13, R2, 0x2 ;  /* 0x000000020d0e7211 */ /* 0x000fe200078210ff */
[----:B------:R-:W-:Y:S02]  /*4bed0*/  ULDC UR29, c[0x0][0x248] ;  /* 0x00009200001d7ab9 */ /* 0x000fe40000000800 */
[----:B------:R1:W-:Y:S01]  /*4bee0*/  STL.64 [R1+0xfe0], R92 ;  /* 0x000fe05c01007387 */ /* 0x0003e20000100a00 */
[----:B------:R-:W-:Y:S01]  /*4bef0*/  VIADD R10, R11, UR30 ;  /* 0x0000001e0b0a7c36 */ /* 0x000fe20008000000 */
[----:B------:R-:W-:Y:S01]  /*4bf00*/  LEA.HI.X.SX32 R15, R13, R0, 0x2, P1 ;  /* 0x000000000d0f7211 */ /* 0x000fe200008f16ff */
[----:B------:R-:W-:-:S02]  /*4bf10*/  ULDC UR30, c[0x0][0x248] ;  /* 0x00009200001e7ab9 */ /* 0x000fc40000000800 */
[----:B------:R-:W-:Y:S01]  /*4bf20*/  VIADD R9, R10, UR31 ;  /* 0x0000001f0a097c36 */ /* 0x000fe20008000000 */
[----:B------:R-:W-:Y:S01]  /*4bf30*/  ULDC UR31, c[0x0][0x248] ;  /* 0x00009200001f7ab9 */ /* 0x000fe20000000800 */
[----:B------:R3:W-:Y:S01]  /*4bf40*/  STL.64 [R1+0xfd8], R14 ;  /* 0x000fd80e01007387 */ /* 0x0007e20000100a00 */
[----:B-1----:R-:W-:-:S04]  /*4bf50*/  LEA R92, P2, R12, R2, 0x2 ;  /* 0x000000020c5c7211 */ /* 0x002fc800078410ff */
[----:B------:R-:W-:Y:S02]  /*4bf60*/  LEA.HI.X.SX32 R93, R12, R0, 0x2, P2 ;  /* 0x000000000c5d7211 */ /* 0x000fe400010f16ff */
[-C--:B------:R-:W-:Y:S02]  /*4bf70*/  LEA R12, P1, R11, R2.reuse, 0x2 ;  /* 0x000000020b0c7211 */ /* 0x080fe400078210ff */
[C---:B---3--:R-:W-:Y:S01]  /*4bf80*/  LEA R14, P2, R10.reuse, R2, 0x2 ;  /* 0x000000020a0e7211 */ /* 0x048fe200078410ff */
[----:B------:R-:W-:Y:S01]  /*4bf90*/  VIADD R8, R9, UR32 ;  /* 0x0000002009087c36 */ /* 0x000fe20008000000 */
[-C--:B------:R-:W-:Y:S01]  /*4bfa0*/  LEA.HI.X.SX32 R13, R11, R0.reuse, 0x2, P1 ;  /* 0x000000000b0d7211 */ /* 0x080fe200008f16ff */
[----:B------:R-:W-:Y:S01]  /*4bfb0*/  STL.64 [R1+0xfd0], R92 ;  /* 0x000fd05c01007387 */ /* 0x000fe20000100a00 */
[----:B------:R-:W-:Y:S01]  /*4bfc0*/  LEA.HI.X.SX32 R15, R10, R0, 0x2, P2 ;  /* 0x000000000a0f7211 */ /* 0x000fe200010f16ff */
[----:B------:R-:W-:Y:S01]  /*4bfd0*/  VIADD R170, R8, UR33 ;  /* 0x0000002108aa7c36 */ /* 0x000fe20008000000 */
[C---:B------:R-:W-:Y:S01]  /*4bfe0*/  LEA R10, P1, R9.reuse, R2, 0x2 ;  /* 0x00000002090a7211 */ /* 0x040fe200078210ff */
[----:B------:R1:W-:Y:S01]  /*4bff0*/  STL.64 [R1+0xfc8], R12 ;  /* 0x000fc80c01007387 */ /* 0x0003e20000100a00 */
[----:B------:R-:W-:Y:S01]  /*4c000*/  ULDC UR32, c[0x0][0x248] ;  /* 0x0000920000207ab9 */ /* 0x000fe20000000800 */
[----:B------:R-:W-:Y:S01]  /*4c010*/  VIADD R169, R170, UR34 ;  /* 0x00000022aaa97c36 */ /* 0x000fe20008000000 */
[----:B------:R-:W-:Y:S01]  /*4c020*/  LEA.HI.X.SX32 R11, R9, R0, 0x2, P1 ;  /* 0x00000000090b7211 */ /* 0x000fe200008f16ff */
[----:B------:R-:W-:Y:S01]  /*4c030*/  STL.64 [R1+0xfc0], R14 ;  /* 0x000fc00e01007387 */ /* 0x000fe20000100a00 */
[----:B------:R-:W-:Y:S01]  /*4c040*/  ULDC UR33, c[0x0][0x248] ;  /* 0x0000920000217ab9 */ /* 0x000fe20000000800 */
[----:B------:R-:W-:Y:S01]  /*4c050*/  ULDC UR34, c[0x0][0x248] ;  /* 0x0000920000227ab9 */ /* 0x000fe20000000800 */
[C---:B-1----:R-:W-:Y:S01]  /*4c060*/  LEA R12, P2, R8.reuse, R2, 0x2 ;  /* 0x00000002080c7211 */ /* 0x042fe200078410ff */
[----:B------:R1:W-:Y:S03]  /*4c070*/  STL.64 [R1+0xfb8], R10 ;  /* 0x000fb80a01007387 */ /* 0x0003e60000100a00 */
[----:B------:R-:W-:-:S02]  /*4c080*/  LEA.HI.X.SX32 R13, R8, R0, 0x2, P2 ;  /* 0x00000000080d7211 */ /* 0x000fc400010f16ff */
[C---:B------:R-:W-:Y:S01]  /*4c090*/  LEA R8, P1, R170.reuse, R2, 0x2 ;  /* 0x00000002aa087211 */ /* 0x040fe200078210ff */
[C---:B------:R-:W-:Y:S01]  /*4c0a0*/  VIADD R172, R169.reuse, UR35 ;  /* 0x00000023a9ac7c36 */ /* 0x040fe20008000000 */
[----:B------:R-:W-:Y:S02]  /*4c0b0*/  ULDC UR35, c[0x0][0x248] ;  /* 0x0000920000237ab9 */ /* 0x000fe40000000800 */
[----:B------:R-:W-:Y:S02]  /*4c0c0*/  LEA.HI.X.SX32 R9, R170, R0, 0x2, P1 ;  /* 0x00000000aa097211 */ /* 0x000fe400008f16ff */
[C---:B-1----:R-:W-:Y:S01]  /*4c0d0*/  LEA R10, P2, R169.reuse, R2, 0x2 ;  /* 0x00000002a90a7211 */ /* 0x042fe200078410ff */
[----:B------:R-:W-:Y:S01]  /*4c0e0*/  VIADD R171, R172, UR36 ;  /* 0x00000024acab7c36 */ /* 0x000fe20008000000 */
[----:B------:R-:W-:Y:S01]  /*4c0f0*/  STL.64 [R1+0xfb0], R12 ;  /* 0x000fb00c01007387 */ /* 0x000fe20000100a00 */
[----:B------:R-:W-:Y:S01]  /*4c100*/  ULDC UR36, c[0x0][0x248] ;  /* 0x0000920000247ab9 */ /* 0x000fe20000000800 */
[----:B------:R-:W-:-:S02]  /*4c110*/  LEA.HI.X.SX32 R11, R169, R0, 0x2, P2 ;  /* 0x00000000a90b7211 */ /* 0x000fc400010f16ff */
        /* <DEDUP_REMOVED lines=11> */
[----:B------:R-:W-:-:S03]  /*4c1d0*/  ULDC UR39, c[0x0][0x248] ;  /* 0x0000920000277ab9 */ /* 0x000fc60000000800 */
[----:B------:R1:W-:Y:S04]  /*4c1e0*/  STL.64 [R1+0xf98], R10 ;  /* 0x000f980a01007387 */ /* 0x0003e80000100a00 */
        /* <DEDUP_REMOVED lines=76> */
[----:B------:R-:W-:Y:S02]  /*4c6b0*/  LEA.HI.X.SX32 R9, R187, R0, 0x2, P2 ;  /* 0x00000000bb097211 */ /* 0x000fe400010f16ff */
[C---:B------:R-:W-:Y:S01]  /*4c6c0*/  LEA R92, P1, R190.reuse, R2, 0x2 ;  /* 0x00000002be5c7211 */ /* 0x040fe200078210ff */
[----:B------:R-:W-:Y:S01]  /*4c6d0*/  VIADD R192, R189, UR55 ;  /* 0x00000037bdc07c36 */ /* 0x000fe20008000000 */
[----:B------:R-:W-:Y:S01]  /*4c6e0*/  STL.64 [R1+0xf18], R10 ;  /* 0x000f180a01007387 */ /* 0x000fe20000100a00 */
[----:B------:R-:W-:Y:S01]  /*4c6f0*/  ULDC UR55, c[0x0][0x248] ;  /* 0x0000920000377ab9 */ /* 0x000fe20000000800 */
[----:B------:R-:W-:-:S02]  /*4c700*/  LEA.HI.X.SX32 R93, R190, R0, 0x2, P1 ;  /* 0x00000000be5d7211 */ /* 0x000fc400008f16ff */
[----:B------:R1:W-:Y:S01]  /*4c710*/  STL.64 [R1+0xf10], R8 ;  /* 0x000f100801007387 */ /* 0x0003e20000100a00 */
[----:B------:R-:W-:Y:S01]  /*4c720*/  VIADD R191, R192, UR56 ;  /* 0x00000038c0bf7c36 */ /* 0x000fe20008000000 */
[----:B------:R-:W-:Y:S02]  /*4c730*/  ULDC UR56, c[0x0][0x248] ;  /* 0x0000920000387ab9 */ /* 0x000fe40000000800 */
[----:B------:R3:W-:Y:S01]  /*4c740*/  STL.64 [R1+0xf08], R92 ;  /* 0x000f085c01007387 */ /* 0x0007e20000100a00 */
[----:B------:R-:W-:Y:S01]  /*4c750*/  VIADD R194, R191, UR57 ;  /* 0x00000039bfc27c36 */ /* 0x000fe20008000000 */
[----:B------:R-:W-:Y:S01]  /*4c760*/  ULDC UR57, c[0x0][0x248] ;  /* 0x0000920000397ab9 */ /* 0x000fe20000000800 */
[----:B-1----:R-:W-:-:S04]  /*4c770*/  LEA R8, P2, R189, R2, 0x2 ;  /* 0x00000002bd087211 */ /* 0x002fc800078410ff */
[----:B------:R-:W-:Y:S02]  /*4c780*/  LEA.HI.X.SX32 R9, R189, R0, 0x2, P2 ;  /* 0x00000000bd097211 */ /* 0x000fe400010f16ff */
[----:B---3--:R-:W-:Y:S01]  /*4c790*/  LEA R92, P1, R192, R2, 0x2 ;  /* 0x00000002c05c7211 */ /* 0x008fe200078210ff */
[----:B------:R-:W-:Y:S01]  /*4c7a0*/  VIADD R193, R194, UR58 ;  /* 0x0000003ac2c17c36 */ /* 0x000fe20008000000 */
[----:B------:R-:W-:Y:S01]  /*4c7b0*/  ULDC UR58, c[0x0][0x248] ;  /* 0x00009200003a7ab9 */ /* 0x000fe20000000800 */
[----:B------:R1:W-:Y:S01]  /*4c7c0*/  STL.64 [R1+0xf00], R8 ;  /* 0x000f000801007387 */ /* 0x0003e20000100a00 */
[----:B------:R-:W-:Y:S02]  /*4c7d0*/  LEA.HI.X.SX32 R93, R192, R0, 0x2, P1 ;  /* 0x00000000c05d7211 */ /* 0x000fe400008f16ff */
[-C--:B------:R-:W-:Y:S01]  /*4c7e0*/  LEA R94, P1, R194, R2.reuse, 0x2 ;  /* 0x00000002c25e7211 */ /* 0x080fe200078210ff */
[----:B------:R-:W-:Y:S01]  /*4c7f0*/  VIADD R196, R193, UR59 ;  /* 0x0000003bc1c47c36 */ /* 0x000fe20008000000 */
[----:B------:R-:W-:Y:S01]  /*4c800*/  ULDC UR59, c[0x0][0x248] ;  /* 0x00009200003b7ab9 */ /* 0x000fe20000000800 */
[----:B------:R3:W-:Y:S01]  /*4c810*/  STL.64 [R1+0xef8], R92 ;  /* 0x000ef85c01007387 */ /* 0x0007e20000100a00 */
[----:B-1----:R-:W-:-:S04]  /*4c820*/  LEA R8, P2, R191, R2, 0x2 ;  /* 0x00000002bf087211 */ /* 0x002fc800078410ff */
[----:B------:R-:W-:Y:S02]  /*4c830*/  LEA.HI.X.SX32 R9, R191, R0, 0x2, P2 ;  /* 0x00000000bf097211 */ /* 0x000fe400010f16ff */
[C---:B---3--:R-:W-:Y:S02]  /*4c840*/  LEA R92, P2, R193.reuse, R2, 0x2 ;  /* 0x00000002c15c7211 */ /* 0x048fe400078410ff */
[-C--:B------:R-:W-:Y:S01]  /*4c850*/  LEA.HI.X.SX32 R95, R194, R0.reuse, 0x2, P1 ;  /* 0x00000000c25f7211 */ /* 0x080fe200008f16ff */
[----:B------:R-:W-:Y:S01]  /*4c860*/  VIADD R195, R196, UR60 ;  /* 0x0000003cc4c37c36 */ /* 0x000fe20008000000 */
[----:B------:R-:W-:Y:S01]  /*4c870*/  LEA.HI.X.SX32 R93, R193, R0, 0x2, P2 ;  /* 0x00000000c15d7211 */ /* 0x000fe200010f16ff */
[----:B------:R-:W-:Y:S01]  /*4c880*/  STL.64 [R1+0xef0], R8 ;  /* 0x000ef00801007387 */ /* 0x000fe20000100a00 */
[----:B------:R-:W-:-:S03]  /*4c890*/  ULDC UR60, c[0x0][0x248] ;  /* 0x00009200003c7ab9 */ /* 0x000fc60000000800 */
[----:B------:R1:W-:Y:S01]  /*4c8a0*/  STL.64 [R1+0xee8], R94 ;  /* 0x000ee85e01007387 */ /* 0x0003e20000100a00 */
[----:B------:R-:W-:Y:S01]  /*4c8b0*/  VIADD R199, R195, UR61 ;  /* 0x0000003dc3c77c36 */ /* 0x000fe20008000000 */
        /* <DEDUP_REMOVED lines=139> */
[----:B------:R-:W-:Y:S01]  /*4d170*/  IADD3 R236, R232, UR34, RZ ;  /* 0x00000022e8ec7c10 */ /* 0x000fe2000fffe0ff */
        /* <DEDUP_REMOVED lines=137> */
[----:B------:R-:W-:Y:S01]  /*4da10*/  STL.64 [R1+0xd20], R94 ;  /* 0x000d205e01007387 */ /* 0x000fe20000100a00 */
[----:B------:R-:W-:-:S03]  /*4da20*/  ULDC UR61, c[0x0][0x248] ;  /* 0x00009200003d7ab9 */ /* 0x000fc60000000800 */
[----:B------:R1:W-:Y:S01]  /*4da30*/  STL.64 [R1+0xd18], R92 ;  /* 0x000d185c01007387 */ /* 0x0003e20000100a00 */
[C---:B------:R-:W-:Y:S01]  /*4da40*/  LEA R14, P2, R11.reuse, R2, 0x2 ;  /* 0x000000020b0e7211 */ /* 0x040fe200078410ff */
[C---:B------:R-:W-:Y:S01]  /*4da50*/  VIADD R10, R11.reuse, UR6 ;  /* 0x000000060b0a7c36 */ /* 0x040fe20008000000 */
[----:B------:R-:W-:Y:S02]  /*4da60*/  ULDC UR6, c[0x0][0x248] ;  /* 0x0000920000067ab9 */ /* 0x000fe40000000800 */
[----:B------:R-:W-:Y:S02]  /*4da70*/  LEA.HI.X.SX32 R15, R11, R0, 0x2, P2 ;  /* 0x000000000b0f7211 */ /* 0x000fe400010f16ff */
[----:B-1----:R-:W-:Y:S01]  /*4da80*/  LEA R92, P1, R12, R2, 0x2 ;  /* 0x000000020c5c7211 */ /* 0x002fe200078210ff */
[----:B------:R-:W-:Y:S01]  /*4da90*/  VIADD R9, R10, UR8 ;  /* 0x000000080a097c36 */ /* 0x000fe20008000000 */
[----:B------:R-:W-:Y:S02]  /*4daa0*/  ULDC UR8, c[0x0][0x248] ;  /* 0x0000920000087ab9 */ /* 0x000fe40000000800 */
[----:B------:R-:W-:-:S02]  /*4dab0*/  LEA.HI.X.SX32 R93, R12, R0, 0x2, P1 ;  /* 0x000000000c5d7211 */ /* 0x000fc400008f16ff */
[----:B------:R-:W-:-:S03]  /*4dac0*/  LEA R12, P2, R9, R2, 0x2 ;  /* 0x00000002090c7211 */ /* 0x000fc600078410ff */
[----:B------:R-:W-:Y:S04]  /*4dad0*/  STL.64 [R1+0xd10], R92 ;  /* 0x000d105c01007387 */ /* 0x000fe80000100a00 */
[----:B------:R1:W-:Y:S01]  /*4dae0*/  STL.64 [R1+0xd08], R14 ;  /* 0x000d080e01007387 */ /* 0x0003e20000100a00 */
[C---:B------:R-:W-:Y:S01]  /*4daf0*/  VIADD R8, R9.reuse, UR9 ;  /* 0x0000000909087c36 */ /* 0x040fe20008000000 */
[----:B------:R-:W-:Y:S01]  /*4db00*/  LEA.HI.X.SX32 R13, R9, R0, 0x2, P2 ;  /* 0x00000000090d7211 */ /* 0x000fe200010f16ff */
[----:B------:R-:W-:Y:S02]  /*4db10*/  ULDC UR9, c[0x0][0x248] ;  /* 0x0000920000097ab9 */ /* 0x000fe40000000800 */
[----:B------:R-:W-:Y:S01]  /*4db20*/  VIADD R158, R8, UR10 ;  /* 0x0000000a089e7c36 */ /* 0x000fe20008000000 */
[----:B------:R-:W-:Y:S01]  /*4db30*/  ULDC UR10, c[0x0][0x248] ;  /* 0x00009200000a7ab9 */ /* 0x000fe20000000800 */
[----:B-1----:R-:W-:-:S04]  /*4db40*/  LEA R14, P1, R10, R2, 0x2 ;  /* 0x000000020a0e7211 */ /* 0x002fc800078210ff */
[----:B------:R-:W-:Y:S02]  /*4db50*/  LEA.HI.X.SX32 R15, R10, R0, 0x2, P1 ;  /* 0x000000000a0f7211 */ /* 0x000fe400008f16ff */
        /* <DEDUP_REMOVED lines=9> */
[----:B------:R-:W-:Y:S01]  /*4dbf0*/  LEA.HI.X.SX32 R13, R8, R0, 0x2, P1 ;  /* 0x00000000080d7211 */ /* 0x000fe200008f16ff */
[C---:B------:R-:W-:Y:S01]  /*4dc00*/  VIADD R162, R159.reuse, UR13 ;  /* 0x0000000d9fa27c36 */ /* 0x040fe20008000000 */
[C---:B------:R-:W-:Y:S01]  /*4dc10*/  LEA R8, P2, R159.reuse, R2, 0x2 ;  /* 0x000000029f087211 */ /* 0x040fe200078410ff */
[----:B------:R-:W-:Y:S02]  /*4dc20*/  ULDC UR13, c[0x0][0x248] ;  /* 0x00009200000d7ab9 */ /* 0x000fe40000000800 */
[----:B------:R-:W-:Y:S04]  /*4dc30*/  STL.64 [R1+0xcf0], R12 ;  /* 0x000cf00c01007387 */ /* 0x000fe80000100a00 */
[----:B------:R1:W-:Y:S01]  /*4dc40*/  STL.64 [R1+0xce8], R10 ;  /* 0x000ce80a01007387 */ /* 0x0003e20000100a00 */
[----:B------:R-:W-:Y:S01]  /*4dc50*/  LEA.HI.X.SX32 R9, R159, R0, 0x2, P2 ;  /* 0x000000009f097211 */ /* 0x000fe200010f16ff */
[----:B------:R-:W-:Y:S01]  /*4dc60*/  VIADD R161, R162, UR14 ;  /* 0x0000000ea2a17c36 */ /* 0x000fe20008000000 */
[----:B------:R-:W-:Y:S01]  /*4dc70*/  ULDC UR14, c[0x0][0x248] ;  /* 0x00009200000e7ab9 */ /* 0x000fe20000000800 */
[----:B-1----:R-:W-:-:S04]  /*4dc80*/  LEA R10, P1, R160, R2, 0x2 ;  /* 0x00000002a00a7211 */ /* 0x002fc800078210ff */
[----:B------:R-:W-:Y:S02]  /*4dc90*/  LEA.HI.X.SX32 R11, R160, R0, 0x2, P1 ;  /* 0x00000000a00b7211 */ /* 0x000fe400008f16ff */
[----:B------:R-:W-:Y:S01]  /*4dca0*/  IADD3 R163, R161, UR15, RZ ;  /* 0x0000000fa1a37c10 */ /* 0x000fe2000fffe0ff */
[----:B------:R-:W-:Y:S02]  /*4dcb0*/  ULDC UR15, c[0x0][0x248] ;  /* 0x00009200000f7ab9 */ /* 0x000fe40000000800 */
        /* <DEDUP_REMOVED lines=29> */
[C---:B------:R-:W-:Y:S01]  /*4de90*/  LEA R92, P1, R169.reuse, R2, 0x2 ;  /* 0x00000002a95c7211 */ /* 0x040fe200078210ff */
[----:B------:R-:W-:Y:S01]  /*4dea0*/  STL.64 [R1+0xcb0], R10 ;  /* 0x000cb00a01007387 */ /* 0x000fe20000100a00 */
[----:B------:R-:W-:Y:S01]  /*4deb0*/  ULDC UR21, c[0x0][0x248] ;  /* 0x0000920000157ab9 */ /* 0x000fe20000000800 */
[C---:B------:R-:W-:Y:S01]  /*4dec0*/  VIADD R173, R170.reuse, UR22 ;  /* 0x00000016aaad7c36 */ /* 0x040fe20008000000 */
[----:B------:R-:W-:Y:S01]  /*4ded0*/  LEA.HI.X.SX32 R93, R169, R0, 0x2, P1 ;  /* 0x00000000a95d7211 */ /* 0x000fe200008f16ff */
[----:B------:R1:W-:Y:S01]  /*4dee0*/  STL.64 [R1+0xca8], R8 ;  /* 0x000ca80801007387 */ /* 0x0003e20000100a00 */
[-C--:B------:R-:W-:Y:S01]  /*4def0*/  LEA R94, P1, R170, R2.reuse, 0x2 ;  /* 0x00000002aa5e7211 */ /* 0x080fe200078210ff */
[----:B------:R-:W-:Y:S01]  /*4df00*/  VIADD R175, R173, UR23 ;  /* 0x00000017adaf7c36 */ /* 0x000fe20008000000 */
[----:B------:R-:W-:Y:S01]  /*4df10*/  ULDC UR22, c[0x0][0x248] ;  /* 0x0000920000167ab9 */ /* 0x000fe20000000800 */
[----:B------:R3:W-:Y:S01]  /*4df20*/  STL.64 [R1+0xca0], R92 ;  /* 0x000ca05c01007387 */ /* 0x0007e20000100a00 */
[----:B-1----:R-:W-:Y:S01]  /*4df30*/  LEA R8, P2, R168, R2, 0x2 ;  /* 0x00000002a8087211 */ /* 0x002fe200078410ff */
[----:B------:R-:W-:-:S03]  /*4df40*/  ULDC UR23, c[0x0][0x248] ;  /* 0x0000920000177ab9 */ /* 0x000fc60000000800 */
[----:B------:R-:W-:Y:S02]  /*4df50*/  LEA.HI.X.SX32 R9, R168, R0, 0x2, P2 ;  /* 0x00000000a8097211 */ /* 0x000fe400010f16ff */
[C---:B---3--:R-:W-:Y:S02]  /*4df60*/  LEA R92, P2, R173.reuse, R2, 0x2 ;  /* 0x00000002ad5c7211 */ /* 0x048fe400078410ff */
[-C--:B------:R-:W-:Y:S02]  /*4df70*/  LEA.HI.X.SX32 R95, R170, R0.reuse, 0x2, P1 ;  /* 0x00000000aa5f7211 */ /* 0x080fe400008f16ff */
[----:B------:R-:W-:Y:S01]  /*4df80*/  LEA.HI.X.SX32 R93, R173, R0, 0x2, P2 ;  /* 0x00000000ad5d7211 */ /* 0x000fe200010f16ff */
[----:B------:R-:W-:Y:S01]  /*4df90*/  STL.64 [R1+0xc98], R8 ;  /* 0x000c980801007387 */ /* 0x000fe20000100a00 */
[C---:B------:R-:W-:Y:S01]  /*4dfa0*/  IADD3 R174, R175.reuse, UR24, RZ ;  /* 0x00000018afae7c10 */ /* 0x040fe2000fffe0ff */
[----:B------:R-:W-:Y:S02]  /*4dfb0*/  ULDC UR24, c[0x0][0x248] ;  /* 0x0000920000187ab9 */ /* 0x000fe40000000800 */
[----:B------:R1:W-:Y:S02]  /*4dfc0*/  STL.64 [R1+0xc90], R94 ;  /* 0x000c905e01007387 */ /* 0x0003e40000100a00 */
[----:B------:R-:W-:Y:S01]  /*4dfd0*/  VIADD R178, R174, UR25 ;  /* 0x00000019aeb27c36 */ /* 0x000fe20008000000 */
[----:B------:R-:W-:Y:S01]  /*4dfe0*/  ULDC UR25, c[0x0][0x248] ;  /* 0x0000920000197ab9 */ /* 0x000fe20000000800 */
[----:B------:R3:W-:Y:S02]  /*4dff0*/  STL.64 [R1+0xc88], R92 ;  /* 0x000c885c01007387 */ /* 0x0007e40000100a00 */
[----:B------:R-:W-:Y:S01]  /*4e000*/  VIADD R177, R178, UR26 ;  /* 0x0000001ab2b17c36 */ /* 0x000fe20008000000 */
[----:B------:R-:W-:Y:S01]  /*4e010*/  ULDC UR26, c[0x0][0x248] ;  /* 0x00009200001a7ab9 */ /* 0x000fe20000000800 */
[----:B-1----:R-:W-:-:S02]  /*4e020*/  LEA R94, P1, R175, R2, 0x2 ;  /* 0x00000002af5e7211 */ /* 0x002fc400078210ff */
[C---:B---3--:R-:W-:Y:S02]  /*4e030*/  LEA R92, P2, R174.reuse, R2, 0x2 ;  /* 0x00000002ae5c7211 */ /* 0x048fe400078410ff */
        /* <DEDUP_REMOVED lines=18> */
[-C--:B-1----:R-:W-:Y:S02]  /*4e160*/  LEA R94, P1, R180, R2.reuse, 0x2 ;  /* 0x00000002b45e7211 */ /* 0x082fe400078210ff */
        /* <DEDUP_REMOVED lines=57> */
[----:B------:R-:W-:Y:S01]  /*4e500*/  IADD3 R154, R167, UR42, RZ ;  /* 0x0000002aa79a7c10 */ /* 0x000fe2000fffe0ff */
        /* <DEDUP_REMOVED lines=36> */
[----:B------:R-:W-:Y:S02]  /*4e750*/  LEA.HI.X.SX32 R93, R14, R0, 0x2, P2 ;  /* 0x000000000e5d7211 */ /* 0x000fe400010f16ff */
[----:B------:R-:W-:Y:S01]  /*4e760*/  LEA R14, P1, R13, R2, 0x2 ;  /* 0x000000020d0e7211 */ /* 0x000fe200078210ff */
[----:B------:R-:W-:Y:S01]  /*4e770*/  VIADD R10, R11, UR50 ;  /* 0x000000320b0a7c36 */ /* 0x000fe20008000000 */
[----:B------:R-:W-:Y:S01]  /*4e780*/  STL.64 [R1+0xb28], R94 ;  /* 0x000b285e01007387 */ /* 0x000fe20000100a00 */
[----:B------:R-:W-:Y:S01]  /*4e790*/  ULDC UR50, c[0x0][0x248] ;  /* 0x0000920000327ab9 */ /* 0x000fe20000000800 */
[----:B------:R-:W-:-:S02]  /*4e7a0*/  LEA.HI.X.SX32 R15, R13, R0, 0x2, P1 ;  /* 0x000000000d0f7211 */ /* 0x000fc400008f16ff */
[----:B------:R1:W-:Y:S01]  /*4e7b0*/  STL.64 [R1+0xc18], R92 ;  /* 0x000c185c01007387 */ /* 0x0003e20000100a00 */
[----:B------:R-:W-:Y:S01]  /*4e7c0*/  IADD3 R9, R10, UR51, RZ ;  /* 0x000000330a097c10 */ /* 0x000fe2000fffe0ff */
[----:B------:R-:W-:Y:S02]  /*4e7d0*/  ULDC UR51, c[0x0][0x248] ;  /* 0x0000920000337ab9 */ /* 0x000fe40000000800 */
        /* <DEDUP_REMOVED lines=12> */
[----:B------:R-:W-:Y:S01]  /*4e8a0*/  IMAD.MOV.U32 R122, RZ, RZ, R127 ;  /* 0x000000ffff7a7224 */ /* 0x000fe200078e007f */
[----:B------:R-:W-:Y:S01]  /*4e8b0*/  MOV R123, R128 ;  /* 0x00000080007b7202 */ /* 0x000fe20000000f00 */
[----:B------:R-:W-:Y:S01]  /*4e8c0*/  VIADD R155, R156, UR54 ;  /* 0x000000369c9b7c36 */ /* 0x000fe20008000000 */
[----:B------:R-:W-:Y:S01]  /*4e8d0*/  LEA.HI.X.SX32 R11, R9, R0, 0x2, P1 ;  /* 0x00000000090b7211 */ /* 0x000fe200008f16ff */
[----:B------:R-:W-:Y:S01]  /*4e8e0*/  STL.64 [R1+0xc08], R14 ;  /* 0x000c080e01007387 */ /* 0x000fe20000100a00 */
[----:B------:R-:W-:Y:S01]  /*4e8f0*/  IMAD.MOV.U32 R120, RZ, RZ, R125 ;  /* 0x000000ffff787224 */ /* 0x000fe200078e007d */
[----:B------:R-:W-:Y:S01]  /*4e900*/  LOP3.LUT R3, R3, 0xffffffef, RZ, 0xc0, !PT ;  /* 0xffffffef03037812 */ /* 0x000fe200078ec0ff */
[----:B------:R-:W-:Y:S01]  /*4e910*/  IMAD.MOV.U32 R121, RZ, RZ, R126 ;  /* 0x000000ffff797224 */ /* 0x000fe200078e007e */
[----:B------:R-:W-:Y:S01]  /*4e920*/  LOP3.LUT R5, R5, 0xffff7fff, RZ, 0xc0, !PT ;  /* 0xffff7fff05057812 */ /* 0x000fe200078ec0ff */
[----:B------:R-:W-:Y:S01]  /*4e930*/  ULDC UR53, c[0x0][0x22c] ;  /* 0x00008b0000357ab9 */ /* 0x000fe20000000800 */
[----:B------:R-:W-:Y:S01]  /*4e940*/  LOP3.LUT R19, R19, 0xffffbfff, RZ, 0xc0, !PT ;  /* 0xffffbfff13137812 */ /* 0x000fe200078ec0ff */
[----:B------:R-:W-:Y:S01]  /*4e950*/  ULDC UR52, c[0x0][0x22c] ;  /* 0x00008b0000347ab9 */ /* 0x000fe20000000800 */
[C---:B-1----:R-:W-:Y:S01]  /*4e960*/  LEA R12, P2, R8.reuse, R2, 0x2 ;  /* 0x00000002080c7211 */ /* 0x042fe200078410ff */
[----:B------:R1:W-:Y:S01]  /*4e970*/  STL.64 [R1+0xb10], R10 ;  /* 0x000b100a01007387 */ /* 0x0003e20000100a00 */
[----:B------:R-:W-:Y:S01]  /*4e980*/  IMAD.MOV.U32 R127, RZ, RZ, R131 ;  /* 0x000000ffff7f7224 */ /* 0x000fe200078e0083 */
[----:B------:R-:W-:Y:S01]  /*4e990*/  ULDC UR54, c[0x0][0x22c] ;  /* 0x00008b0000367ab9 */ /* 0x000fe20000000800 */
        /* <DEDUP_REMOVED lines=8> */
[----:B------:R-:W-:Y:S01]  /*4ea20*/  IMAD.MOV.U32 R125, RZ, RZ, R129 ;  /* 0x000000ffff7d7224 */ /* 0x000fe200078e0081 */
[----:B------:R-:W-:Y:S01]  /*4ea30*/  LEA.HI.X.SX32 R11, R155, R0, 0x2, P2 ;  /* 0x000000009b0b7211 */ /* 0x000fe200010f16ff */
[----:B------:R-:W-:Y:S01]  /*4ea40*/  VIADD R159, R157, UR57 ;  /* 0x000000399d9f7c36 */ /* 0x000fe20008000000 */
[----:B------:R1:W-:Y:S01]  /*4ea50*/  STL.64 [R1+0xb08], R8 ;  /* 0x000b080801007387 */ /* 0x0003e20000100a00 */
[----:B------:R-:W-:Y:S01]  /*4ea60*/  IMAD.MOV.U32 R128, RZ, RZ, R132 ;  /* 0x000000ffff807224 */ /* 0x000fe200078e0084 */
[----:B------:R-:W-:Y:S01]  /*4ea70*/  ULDC UR57, c[0x0][0x22c] ;  /* 0x00008b0000397ab9 */ /* 0x000fe20000000800 */
[----:B------:R-:W-:Y:S01]  /*4ea80*/  IMAD.MOV.U32 R131, RZ, RZ, R135 ;  /* 0x000000ffff837224 */ /* 0x000fe200078e0087 */
[----:B------:R3:W-:Y:S01]  /*4ea90*/  STL.64 [R1+0xbf8], R10 ;  /* 0x000bf80a01007387 */ /* 0x0007e20000100a00 */
[----:B------:R-:W-:Y:S01]  /*4eaa0*/  VIADD R160, R159, UR58 ;  /* 0x0000003a9fa07c36 */ /* 0x000fe20008000000 */
[----:B------:R-:W-:Y:S01]  /*4eab0*/  ULDC UR58, c[0x0][0x22c] ;  /* 0x00008b00003a7ab9 */ /* 0x000fe20000000800 */
[----:B------:R-:W-:Y:S01]  /*4eac0*/  IMAD.MOV.U32 R126, RZ, RZ, R130 ;  /* 0x000000ffff7e7224 */ /* 0x000fe200078e0082 */
[----:B------:R-:W-:Y:S01]  /*4ead0*/  ULDC UR56, c[0x0][0x22c] ;  /* 0x00008b0000387ab9 */ /* 0x000fe20000000800 */
[----:B-1----:R-:W-:-:S02]  /*4eae0*/  LEA R8, P2, R157, R2, 0x2 ;  /* 0x000000029d087211 */ /* 0x002fc400078410ff */
[C---:B---3--:R-:W-:Y:S02]  /*4eaf0*/  LEA R10, P1, R158.reuse, R2, 0x2 ;  /* 0x000000029e0a7211 */ /* 0x048fe400078210ff */
[-C--:B------:R-:W-:Y:S02]  /*4eb00*/  LEA.HI.X.SX32 R9, R157, R0.reuse, 0x2, P2 ;  /* 0x000000009d097211 */ /* 0x080fe400010f16ff */
[----:B------:R-:W-:Y:S01]  /*4eb10*/  LEA.HI.X.SX32 R11, R158, R0, 0x2, P1 ;  /* 0x000000009e0b7211 */ /* 0x000fe200008f16ff */
[----:B------:R-:W-:Y:S01]  /*4eb20*/  VIADD R162, R160, UR59 ;  /* 0x0000003ba0a27c36 */ /* 0x000fe20008000000 */
[----:B------:R-:W-:-:S03]  /*4eb30*/  ULDC UR59, c[0x0][0x22c] ;  /* 0x00008b00003b7ab9 */ /* 0x000fc60000000800 */
[----:B------:R1:W-:Y:S01]  /*4eb40*/  STL.64 [R1+0xb00], R10 ;  /* 0x000b000a01007387 */ /* 0x0003e20000100a00 */
[----:B------:R-:W-:Y:S01]  /*4eb50*/  IADD3 R161, R162, UR60, RZ ;  /* 0x0000003ca2a17c10 */ /* 0x000fe2000fffe0ff */
[----:B------:R-:W-:Y:S01]  /*4eb60*/  IMAD.MOV.U32 R129, RZ, RZ, R133 ;  /* 0x000000ffff817224 */ /* 0x000fe200078e0085 */
[----:B------:R-:W-:Y:S01]  /*4eb70*/  ULDC UR60, c[0x0][0x22c] ;  /* 0x00008b00003c7ab9 */ /* 0x000fe20000000800 */
[----:B------:R3:W-:Y:S01]  /*4eb80*/  STL.64 [R1+0xbf0], R8 ;  /* 0x000bf00801007387 */ /* 0x0007e20000100a00 */
[CC--:B-1----:R-:W-:Y:S02]  /*4eb90*/  LEA R10, P1, R159.reuse, R2.reuse, 0x2 ;  /* 0x000000029f0a7211 */ /* 0x0c2fe400078210ff */
[C---:B---3--:R-:W-:Y:S02]  /*4eba0*/  LEA R8, P2, R160.reuse, R2, 0x2 ;  /* 0x00000002a0087211 */ /* 0x048fe400078410ff */
[-C--:B------:R-:W-:Y:S02]  /*4ebb0*/  LEA.HI.X.SX32 R11, R159, R0.reuse, 0x2, P1 ;  /* 0x000000009f0b7211 */ /* 0x080fe400008f16ff */
[----:B------:R-:W-:Y:S01]  /*4ebc0*/  LEA.HI.X.SX32 R9, R160, R0, 0x2, P2 ;  /* 0x00000000a0097211 */ /* 0x000fe200010f16ff */
[----:B------:R-:W-:Y:S01]  /*4ebd0*/  VIADD R166, R161, UR61 ;  /* 0x0000003da1a67c36 */ /* 0x000fe20008000000 */
[----:B------:R-:W-:Y:S01]  /*4ebe0*/  LEA R92, P1, R162, R2, 0x2 ;  /* 0x00000002a25c7211 */ /* 0x000fe200078210ff */
[----:B------:R-:W-:Y:S01]  /*4ebf0*/  STL.64 [R1+0xaf8], R10 ;  /* 0x000af80a01007387 */ /* 0x000fe20000100a00 */
[----:B------:R-:W-:Y:S01]  /*4ec00*/  IMAD.MOV.U32 R132, RZ, RZ, R136 ;  /* 0x000000ffff847224 */ /* 0x000fe200078e0088 */
[----:B------:R-:W-:Y:S01]  /*4ec10*/  MOV R133, R137 ;  /* 0x0000008900857202 */ /* 0x000fe20000000f00 */
[----:B------:R-:W-:Y:S01]  /*4ec20*/  VIADD R165, R166, UR6 ;  /* 0x00000006a6a57c36 */ /* 0x000fe20008000000 */
[----:B------:R1:W-:Y:S01]  /*4ec30*/  STL.64 [R1+0xbe8], R8 ;  /* 0x000be80801007387 */ /* 0x0003e20000100a00 */
[----:B------:R-:W-:Y:S01]  /*4ec40*/  LEA.HI.X.SX32 R93, R162, R0, 0x2, P1 ;  /* 0x00000000a25d7211 */ /* 0x000fe200008f16ff */
[----:B------:R-:W-:Y:S01]  /*4ec50*/  ULDC UR6, c[0x0][0x248] ;  /* 0x0000920000067ab9 */ /* 0x000fe20000000800 */
[-C--:B------:R-:W-:Y:S01]  /*4ec60*/  LEA R94, P1, R166, R2.reuse, 0x2 ;  /* 0x00000002a65e7211 */ /* 0x080fe200078210ff */
[----:B------:R-:W-:Y:S01]  /*4ec70*/  VIADD R168, R165, UR8 ;  /* 0x00000008a5a87c36 */ /* 0x000fe20008000000 */
[----:B------:R-:W-:Y:S01]  /*4ec80*/  ULDC UR8, c[0x0][0x248] ;  /* 0x0000920000087ab9 */ /* 0x000fe20000000800 */
[----:B------:R3:W-:Y:S01]  /*4ec90*/  STL.64 [R1+0xaf0], R92 ;  /* 0x000af05c01007387 */ /* 0x0007e20000100a00 */
[----:B------:R-:W-:Y:S01]  /*4eca0*/  IMAD.MOV.U32 R135, RZ, RZ, R139 ;  /* 0x000000ffff877224 */ /* 0x000fe200078e008b */
[----:B------:R-:W-:Y:S01]  /*4ecb0*/  LOP3.LUT R23, R23, 0x7fffffff, RZ, 0xc0, !PT ;  /* 0x7fffffff17177812 */ /* 0x000fe200078ec0ff */
[----:B------:R-:W-:Y:S01]  /*4ecc0*/  IMAD.MOV.U32 R130, RZ, RZ, R134 ;  /* 0x000000ffff827224 */ /* 0x000fe200078e0086 */
[----:B------:R-:W-:Y:S01]  /*4ecd0*/  LOP3.LUT R18, R18, 0x7fffffff, RZ, 0xc0, !PT ;  /* 0x7fffffff12127812 */ /* 0x000fe200078ec0ff */
[----:B------:R-:W-:Y:S01]  /*4ece0*/  IMAD.MOV.U32 R117, RZ, RZ, R125 ;  /* 0x000000ffff757224 */ /* 0x000fe200078e007d */
[----:B-1----:R-:W-:Y:S01]  /*4ecf0*/  LEA R8, P2, R161, R2, 0x2 ;  /* 0x00000002a1087211 */ /* 0x002fe200078410ff */
[----:B------:R-:W-:Y:S01]  /*4ed00*/  IMAD.MOV.U32 R118, RZ, RZ, R126 ;  /* 0x000000ffff767224 */ /* 0x000fe200078e007e */
[----:B------:R-:W-:-:S02]  /*4ed10*/  ULDC UR61, c[0x0][0x22c] ;  /* 0x00008b00003d7ab9 */ /* 0x000fc40000000800 */
        /* <DEDUP_REMOVED lines=103> */
[----:B------:R-:W-:Y:S01]  /*4f390*/  VIADD R9, R10, UR30 ;  /* 0x0000001e0a097c36 */ /* 0x000fe20008000000 */
[----:B------:R-:W-:Y:S01]  /*4f3a0*/  LEA.HI.X.SX32 R15, R13, R0, 0x2, P1 ;  /* 0x000000000d0f7211 */ /* 0x000fe200008f16ff */
[----:B------:R1:W-:Y:S01]  /*4f3b0*/  STL.64 [R1+0xb90], R92 ;  /* 0x000b905c01007387 */ /* 0x0003e20000100a00 */
[----:B------:R-:W-:Y:S01]  /*4f3c0*/  ULDC UR30, c[0x0][0x248] ;  /* 0x00009200001e7ab9 */ /* 0x000fe20000000800 */
[----:B------:R-:W-:Y:S01]  /*4f3d0*/  VIADD R8, R9, UR31 ;  /* 0x0000001f09087c36 */ /* 0x000fe20008000000 */
[----:B------:R-:W-:Y:S01]  /*4f3e0*/  ULDC UR31, c[0x0][0x248] ;  /* 0x00009200001f7ab9 */ /* 0x000fe20000000800 */
[----:B------:R3:W-:Y:S01]  /*4f3f0*/  STL.64 [R1+0xa98], R14 ;  /* 0x000a980e01007387 */ /* 0x0007e20000100a00 */
[----:B-1----:R-:W-:-:S04]  /*4f400*/  LEA R92, P2, R12, R2, 0x2 ;  /* 0x000000020c5c7211 */ /* 0x002fc800078410ff */
[----:B------:R-:W-:Y:S02]  /*4f410*/  LEA.HI.X.SX32 R93, R12, R0, 0x2, P2 ;  /* 0x000000000c5d7211 */ /* 0x000fe400010f16ff */
[CC--:B------:R-:W-:Y:S02]  /*4f420*/  LEA R12, P1, R11.reuse, R2.reuse, 0x2 ;  /* 0x000000020b0c7211 */ /* 0x0c0fe400078210ff */
[----:B------:R-:W-:Y:S02]  /*4f430*/  IADD3 R153, R8, UR32, RZ ;  /* 0x0000002008997c10 */ /* 0x000fe4000fffe0ff */
[C---:B---3--:R-:W-:Y:S01]  /*4f440*/  LEA R14, P2, R10.reuse, R2, 0x2 ;  /* 0x000000020a0e7211 */ /* 0x048fe200078410ff */
[----:B------:R-:W-:Y:S01]  /*4f450*/  STL.64 [R1+0xb88], R92 ;  /* 0x000b885c01007387 */ /* 0x000fe20000100a00 */
[-C--:B------:R-:W-:Y:S01]  /*4f460*/  LEA.HI.X.SX32 R13, R11, R0.reuse, 0x2, P1 ;  /* 0x000000000b0d7211 */ /* 0x080fe200008f16ff */
[----:B------:R-:W-:Y:S01]  /*4f470*/  VIADD R154, R153, UR33 ;  /* 0x00000021999a7c36 */ /* 0x000fe20008000000 */
[----:B------:R-:W-:Y:S01]  /*4f480*/  LEA.HI.X.SX32 R15, R10, R0, 0x2, P2 ;  /* 0x000000000a0f7211 */ /* 0x000fe200010f16ff */
[----:B------:R-:W-:Y:S01]  /*4f490*/  ULDC UR32, c[0x0][0x248] ;  /* 0x0000920000207ab9 */ /* 0x000fe20000000800 */
[C---:B------:R-:W-:Y:S01]  /*4f4a0*/  LEA R10, P1, R9.reuse, R2, 0x2 ;  /* 0x00000002090a7211 */ /* 0x040fe200078210ff */
[----:B------:R1:W-:Y:S01]  /*4f4b0*/  STL.64 [R1+0xa90], R12 ;  /* 0x000a900c01007387 */ /* 0x0003e20000100a00 */
[----:B------:R-:W-:Y:S01]  /*4f4c0*/  VIADD R156, R154, UR34 ;  /* 0x000000229a9c7c36 */ /* 0x000fe20008000000 */
[----:B------:R-:W-:Y:S01]  /*4f4d0*/  ULDC UR33, c[0x0][0x248] ;  /* 0x0000920000217ab9 */ /* 0x000fe20000000800 */
[----:B------:R-:W-:Y:S01]  /*4f4e0*/  LEA.HI.X.SX32 R11, R9, R0, 0x2, P1 ;  /* 0x00000000090b7211 */ /* 0x000fe200008f16ff */
[----:B------:R3:W-:Y:S01]  /*4f4f0*/  STL.64 [R1+0xb80], R14 ;  /* 0x000b800e01007387 */ /* 0x0007e20000100a00 */
[----:B------:R-:W-:Y:S01]  /*4f500*/  VIADD R155, R156, UR35 ;  /* 0x000000239c9b7c36 */ /* 0x000fe20008000000 */
[----:B------:R-:W-:Y:S01]  /*4f510*/  ULDC UR35, c[0x0][0x22c] ;  /* 0x00008b0000237ab9 */ /* 0x000fe20000000800 */
[----:B------:R-:W-:Y:S01]  /*4f520*/  IMAD.MOV.U32 R136, RZ, RZ, R140 ;  /* 0x000000ffff887224 */ /* 0x000fe200078e008c */
[----:B-1----:R-:W-:Y:S01]  /*4f530*/  LEA R12, P2, R8, R2, 0x2 ;  /* 0x00000002080c7211 */ /* 0x002fe200078410ff */
[----:B------:R-:W-:Y:S01]  /*4f540*/  IMAD.MOV.U32 R139, RZ, RZ, R143 ;  /* 0x000000ffff8b7224 */ /* 0x000fe200078e008f */
[----:B------:R-:W-:-:S02]  /*4f550*/  ULDC UR34, c[0x0][0x22c] ;  /* 0x00008b0000227ab9 */ /* 0x000fc40000000800 */
[----:B------:R-:W-:Y:S02]  /*4f560*/  LEA.HI.X.SX32 R13, R8, R0, 0x2, P2 ;  /* 0x00000000080d7211 */ /* 0x000fe400010f16ff */
[----:B------:R-:W-:Y:S01]  /*4f570*/  LEA R8, P1, R153, R2, 0x2 ;  /* 0x0000000299087211 */ /* 0x000fe200078210ff */
[----:B------:R1:W-:Y:S01]  /*4f580*/  STL.64 [R1+0xa88], R10 ;  /* 0x000a880a01007387 */ /* 0x0003e20000100a00 */
[----:B------:R-:W-:Y:S01]  /*4f590*/  VIADD R158, R155, UR36 ;  /* 0x000000249b9e7c36 */ /* 0x000fe20008000000 */
[----:B------:R-:W-:Y:S01]  /*4f5a0*/  ULDC UR36, c[0x0][0x22c] ;  /* 0x00008b0000247ab9 */ /* 0x000fe20000000800 */
[----:B------:R-:W-:Y:S02]  /*4f5b0*/  LEA.HI.X.SX32 R9, R153, R0, 0x2, P1 ;  /* 0x0000000099097211 */ /* 0x000fe400008f16ff */
[-C--:B---3--:R-:W-:Y:S01]  /*4f5c0*/  LEA R14, P1, R156, R2.reuse, 0x2 ;  /* 0x000000029c0e7211 */ /* 0x088fe200078210ff */
[----:B------:R-:W-:Y:S01]  /*4f5d0*/  STL.64 [R1+0xb78], R12 ;  /* 0x000b780c01007387 */ /* 0x000fe20000100a00 */
[----:B-1----:R-:W-:-:S03]  /*4f5e0*/  LEA R10, P2, R154, R2, 0x2 ;  /* 0x000000029a0a7211 */ /* 0x002fc600078410ff */
[----:B------:R1:W-:Y:S01]  /*4f5f0*/  STL.64 [R1+0xa80], R8 ;  /* 0x000a800801007387 */ /* 0x0003e20000100a00 */
[-C--:B------:R-:W-:Y:S02]  /*4f600*/  LEA.HI.X.SX32 R15, R156, R0.reuse, 0x2, P1 ;  /* 0x000000009c0f7211 */ /* 0x080fe400008f16ff */
[----:B------:R-:W-:Y:S01]  /*4f610*/  LEA.HI.X.SX32 R11, R154, R0, 0x2, P2 ;  /* 0x000000009a0b7211 */ /* 0x000fe200010f16ff */
[C---:B------:R-:W-:Y:S01]  /*4f620*/  VIADD R157, R158.reuse, UR37 ;  /* 0x000000259e9d7c36 */ /* 0x040fe20008000000 */
[-C--:B------:R-:W-:Y:S01]  /*4f630*/  LEA R92, P1, R158, R2.reuse, 0x2 ;  /* 0x000000029e5c7211 */ /* 0x080fe200078210ff */
[----:B------:R-:W-:Y:S01]  /*4f640*/  IMAD.MOV.U32 R134, RZ, RZ, R138 ;  /* 0x000000ffff867224 */ /* 0x000fe200078e008a */
[----:B------:R-:W-:Y:S01]  /*4f650*/  ULDC UR37, c[0x0][0x22c] ;  /* 0x00008b0000257ab9 */ /* 0x000fe20000000800 */
[----:B------:R-:W-:Y:S01]  /*4f660*/  STL.64 [R1+0xa78], R10 ;  /* 0x000a780a01007387 */ /* 0x000fe20000100a00 */
[----:B-1----:R-:W-:-:S03]  /*4f670*/  LEA R8, P2, R155, R2, 0x2 ;  /* 0x000000029b087211 */ /* 0x002fc600078410ff */
[----:B------:R1:W-:Y:S01]  /*4f680*/  STL.64 [R1+0xa70], R14 ;  /* 0x000a700e01007387 */ /* 0x0003e20000100a00 */
[-C--:B------:R-:W-:Y:S01]  /*4f690*/  LEA.HI.X.SX32 R9, R155, R0.reuse, 0x2, P2 ;  /* 0x000000009b097211 */ /* 0x080fe200010f16ff */
[C---:B------:R-:W-:Y:S01]  /*4f6a0*/  VIADD R161, R157.reuse, UR38 ;  /* 0x000000269da17c36 */ /* 0x040fe20008000000 */
[----:B------:R-:W-:Y:S01]  /*4f6b0*/  LEA.HI.X.SX32 R93, R158, R0, 0x2, P1 ;  /* 0x000000009e5d7211 */ /* 0x000fe200008f16ff */
[----:B------:R-:W-:Y:S01]  /*4f6c0*/  IMAD.MOV.U32 R137, RZ, RZ, R141 ;  /* 0x000000ffff897224 */ /* 0x000fe200078e008d */
[----:B------:R-:W-:Y:S01]  /*4f6d0*/  ULDC UR38, c[0x0][0x22c] ;  /* 0x00008b0000267ab9 */ /* 0x000fe20000000800 */
[----:B-1----:R-:W-:Y:S01]  /*4f6e0*/  LEA R14, P2, R157, R2, 0x2 ;  /* 0x000000029d0e7211 */ /* 0x002fe200078410ff */
[----:B------:R-:W-:Y:S01]  /*4f6f0*/  VIADD R162, R161, UR39 ;  /* 0x00000027a1a27c36 */ /* 0x000fe20008000000 */
[----:B------:R-:W-:Y:S01]  /*4f700*/  STL.64 [R1+0xa68], R8 ;  /* 0x000a680801007387 */ /* 0x000fe20000100a00 */
[----:B------:R-:W-:Y:S01]  /*4f710*/  IMAD.MOV.U32 R140, RZ, RZ, R144 ;  /* 0x000000ffff8c7224 */ /* 0x000fe200078e0090 */
[----:B------:R-:W-:Y:S01]  /*4f720*/  LEA.HI.X.SX32 R15, R157, R0, 0x2, P2 ;  /* 0x000000009d0f7211 */ /* 0x000fe200010f16ff */
[----:B------:R-:W-:Y:S01]  /*4f730*/  IMAD.MOV.U32 R143, RZ, RZ, R147 ;  /* 0x000000ffff8f7224 */ /* 0x000fe200078e0093 */
[----:B------:R1:W-:Y:S01]  /*4f740*/  STL.64 [R1+0xa60], R92 ;  /* 0x000a605c01007387 */ /* 0x0003e20000100a00 */
[C---:B------:R-:W-:Y:S01]  /*4f750*/  VIADD R171, R162.reuse, UR40 ;  /* 0x00000028a2ab7c36 */ /* 0x040fe20008000000 */
[----:B------:R-:W-:Y:S01]  /*4f760*/  ULDC UR40, c[0x0][0x22c] ;  /* 0x00008b0000287ab9 */ /* 0x000fe20000000800 */
[----:B------:R-:W-:Y:S01]  /*4f770*/  IMAD.MOV.U32 R138, RZ, RZ, R142 ;  /* 0x000000ffff8a7224 */ /* 0x000fe200078e008e */
[----:B------:R3:W-:Y:S01]  /*4f780*/  STL.64 [R1+0xa58], R14 ;  /* 0x000a580e01007387 */ /* 0x0007e20000100a00 */
[----:B------:R-:W-:Y:S01]  /*4f790*/  IMAD.MOV.U32 R141, RZ, RZ, R145 ;  /* 0x000000ffff8d7224 */ /* 0x000fe200078e0091 */
[----:B------:R-:W-:Y:S01]  /*4f7a0*/  IADD3 R167, R171, UR41, RZ ;  /* 0x00000029aba77c10 */ /* 0x000fe2000fffe0ff */
[----:B------:R-:W-:Y:S01]  /*4f7b0*/  IMAD.MOV.U32 R125, RZ, RZ, R133 ;  /* 0x000000ffff7d7224 */ /* 0x000fe200078e0085 */
[----:B------:R-:W-:Y:S01]  /*4f7c0*/  ULDC UR39, c[0x0][0x22c] ;  /* 0x00008b0000277ab9 */ /* 0x000fe20000000800 */
[----:B-1----:R-:W-:-:S02]  /*4f7d0*/  LEA R92, P2, R162, R2, 0x2 ;  /* 0x00000002a25c7211 */ /* 0x002fc400078410ff */
[C---:B---3--:R-:W-:Y:S01]  /*4f7e0*/  LEA R14, P1, R161.reuse, R2, 0x2 ;  /* 0x00000002a10e7211 */ /* 0x048fe200078210ff */
[----:B------:R-:W-:Y:S01]  /*4f7f0*/  IMAD.MOV.U32 R144, RZ, RZ, R148 ;  /* 0x000000ffff907224 */ /* 0x000fe200078e0094 */
[-C--:B------:R-:W-:Y:S01]  /*4f800*/  LEA.HI.X.SX32 R93, R162, R0.reuse, 0x2, P2 ;  /* 0x00000000a25d7211 */ /* 0x080fe200010f16ff */
[----:B------:R-:W-:Y:S01]  /*4f810*/  IMAD.MOV.U32 R147, RZ, RZ, R151 ;  /* 0x000000ffff937224 */ /* 0x000fe200078e0097 */
[----:B------:R-:W-:Y:S01]  /*4f820*/  LEA.HI.X.SX32 R15, R161, R0, 0x2, P1 ;  /* 0x00000000a10f7211 */ /* 0x000fe200008f16ff */
[----:B------:R-:W-:Y:S01]  /*4f830*/  IMAD.MOV.U32 R145, RZ, RZ, R149 ;  /* 0x000000ffff917224 */ /* 0x000fe200078e0095 */
[----:B------:R-:W-:Y:S01]  /*4f840*/  LEA R94, P1, R171, R2, 0x2 ;  /* 0x00000002ab5e7211 */ /* 0x000fe200078210ff */
[----:B------:R-:W-:Y:S01]  /*4f850*/  IMAD.MOV.U32 R119, RZ, RZ, R127 ;  /* 0x000000ffff777224 */ /* 0x000fe200078e007f */
[----:B------:R-:W-:Y:S01]  /*4f860*/  MOV R142, R146 ;  /* 0x00000092008e7202 */ /* 0x000fe20000000f00 */
[----:B------:R-:W-:Y:S01]  /*4f870*/  STL.64 [R1+0xa50], R14 ;  /* 0x000a500e01007387 */ /* 0x000fe20000100a00 */
[----:B------:R-:W-:Y:S01]  /*4f880*/  VIADD R170, R167, UR42 ;  /* 0x0000002aa7aa7c36 */ /* 0x000fe20008000000 */
[----:B------:R-:W-:Y:S01]  /*4f890*/  LEA.HI.X.SX32 R95, R171, R0, 0x2, P1 ;  /* 0x00000000ab5f7211 */ /* 0x000fe200008f16ff */
[----:B------:R-:W-:Y:S01]  /*4f8a0*/  IMAD.MOV.U32 R148, RZ, RZ, R17 ;  /* 0x000000ffff947224 */ /* 0x000fe200078e0011 */
[----:B------:R1:W-:Y:S01]  /*4f8b0*/  STL.64 [R1+0xa48], R92 ;  /* 0x000a485c01007387 */ /* 0x0003e20000100a00 */
[----:B------:R-:W-:Y:S01]  /*4f8c0*/  VIADD R169, R170, UR43 ;  /* 0x0000002baaa97c36 */ /* 0x000fe20008000000 */
[----:B------:R-:W-:Y:S01]  /*4f8d0*/  ULDC UR43, c[0x0][0x22c] ;  /* 0x00008b00002b7ab9 */ /* 0x000fe20000000800 */
[----:B------:R-:W-:Y:S01]  /*4f8e0*/  IMAD.MOV.U32 R146, RZ, RZ, R150 ;  /* 0x000000ffff927224 */ /* 0x000fe200078e0096 */
[----:B------:R3:W-:Y:S01]  /*4f8f0*/  STL.64 [R1+0xa40], R94 ;  /* 0x000a405e01007387 */ /* 0x0007e20000100a00 */
[----:B------:R-:W-:Y:S01]  /*4f900*/  IMAD.MOV.U32 R149, RZ, RZ, R22 ;  /* 0x000000ffff957224 */ /* 0x000fe200078e0016 */
[----:B------:R-:W-:Y:S01]  /*4f910*/  ULDC UR42, c[0x0][0x22c] ;  /* 0x00008b00002a7ab9 */ /* 0x000fe20000000800 */
[----:B------:R-:W-:Y:S01]  /*4f920*/  IMAD.MOV.U32 R126, RZ, RZ, R134 ;  /* 0x000000ffff7e7224 */ /* 0x000fe200078e0086 */
[----:B------:R-:W-:Y:S01]  /*4f930*/  ULDC UR41, c[0x0][0x22c] ;  /* 0x00008b0000297ab9 */ /* 0x000fe20000000800 */
[----:B-1----:R-:W-:-:S04]  /*4f940*/  LEA R92, P2, R167, R2, 0x2 ;  /* 0x00000002a75c7211 */ /* 0x002fc800078410ff */
[----:B------:R-:W-:Y:S02]  /*4f950*/  LEA.HI.X.SX32 R93, R167, R0, 0x2, P2 ;  /* 0x00000000a75d7211 */ /* 0x000fe400010f16ff */
[C---:B---3--:R-:W-:Y:S01]  /*4f960*/  LEA R94, P1, R170.reuse, R2, 0x2 ;  /* 0x00000002aa5e7211 */ /* 0x048fe200078210ff */
        /* <DEDUP_REMOVED lines=9> */
[----:B------:R-:W-:Y:S01]  /*4fa00*/  VIADD R165, R168, UR46 ;  /* 0x0000002ea8a57c36 */ /* 0x000fe20008000000 */
        /* <DEDUP_REMOVED lines=19> */
[----:B------:R-:W-:Y:S01]  /*4fb40*/  IADD3 R159, R160, UR50, RZ ;  /* 0x00000032a09f7c10 */ /* 0x000fe2000fffe0ff */
[----:B--2---:R-:W-:Y:S01]  /*4fb50*/  IMAD.MOV.U32 R150, RZ, RZ, R21 ;  /* 0x000000ffff967224 */ /* 0x004fe200078e0015 */
[----:B------:R-:W-:Y:S01]  /*4fb60*/  ULDC UR50, c[0x0][0x22c] ;  /* 0x00008b0000327ab9 */ /* 0x000fe20000000800 */
[----:B------:R2:W-:Y:S02]  /*4fb70*/  STL.64 [R1+0xa08], R92 ;  /* 0x000a085c01007387 */ /* 0x0005e40000100a00 */
[----:B------:R-:W-:Y:S01]  /*4fb80*/  VIADD R13, R159, UR51 ;  /* 0x000000339f0d7c36 */ /* 0x000fe20008000000 */
[----:B------:R-:W-:Y:S01]  /*4fb90*/  ULDC UR51, c[0x0][0x22c] ;  /* 0x00008b0000337ab9 */ /* 0x000fe20000000800 */
[-C--:B-1----:R-:W-:Y:S02]  /*4fba0*/  LEA R94, P1, R164, R2.reuse, 0x2 ;  /* 0x00000002a45e7211 */ /* 0x082fe400078210ff */
[----:B--2---:R-:W-:-:S02]  /*4fbb0*/  LEA R92, P2, R160, R2, 0x2 ;  /* 0x00000002a05c7211 */ /* 0x004fc400078410ff */
        /* <DEDUP_REMOVED lines=9> */
[----:B--2---:R-:W-:Y:S02]  /*4fc50*/  LEA R92, P2, R13, R2, 0x2 ;  /* 0x000000020d5c7211 */ /* 0x004fe400078410ff */
        /* <DEDUP_REMOVED lines=9> */
[----:B--2---:R-:W-:Y:S02]  /*4fcf0*/  LEA R92, P2, R11, R2, 0x2 ;  /* 0x000000020b5c7211 */ /* 0x004fe400078410ff */
[----:B------:R-:W-:-:S02]  /*4fd00*/  LEA.HI.X.SX32 R95, R12, R0, 0x2, P1 ;  /* 0x000000000c5f7211 */ /* 0x000fc400008f16ff */
[----:B------:R-:W-:-:S03]  /*4fd10*/  LEA.HI.X.SX32 R93, R11, R0, 0x2, P2 ;  /* 0x000000000b5d7211 */ /* 0x000fc600010f16ff */
[----:B------:R-:W-:Y:S01]  /*4fd20*/  STL.64 [R1+0x9e0], R94 ;  /* 0x0009e05e01007387 */ /* 0x000fe20000100a00 */
[C---:B------:R-:W-:Y:S01]  /*4fd30*/  VIADD R8, R9.reuse, UR11 ;  /* 0x0000000b09087c36 */ /* 0x040fe20008000000 */
[C---:B------:R-:W-:Y:S01]  /*4fd40*/  LEA R12, P2, R9.reuse, R2, 0x2 ;  /* 0x00000002090c7211 */ /* 0x040fe200078410ff */
[----:B------:R-:W-:Y:S01]  /*4fd50*/  ULDC UR11, c[0x0][0x248] ;  /* 0x00009200000b7ab9 */ /* 0x000fe20000000800 */
[----:B------:R1:W-:Y:S01]  /*4fd60*/  STL.64 [R1+0x9d8], R92 ;  /* 0x0009d85c01007387 */ /* 0x0003e20000100a00 */
[----:B------:R-:W-:Y:S01]  /*4fd70*/  VIADD R14, R8, UR12 ;  /* 0x0000000c080e7c36 */ /* 0x000fe20008000000 */
[----:B------:R-:W-:Y:S01]  /*4fd80*/  LEA.HI.X.SX32 R13, R9, R0, 0x2, P2 ;  /* 0x00000000090d7211 */ /* 0x000fe200010f16ff */
[----:B------:R-:W-:Y:S01]  /*4fd90*/  ULDC UR12, c[0x0][0x248] ;  /* 0x00009200000c7ab9 */ /* 0x000fe20000000800 */
[----:B-1----:R-:W-:-:S04]  /*4fda0*/  LEA R92, P1, R10, R2, 0x2 ;  /* 0x000000020a5c7211 */ /* 0x002fc800078210ff */
[----:B------:R-:W-:Y:S01]  /*4fdb0*/  LEA.HI.X.SX32 R93, R10, R0, 0x2, P1 ;  /* 0x000000000a5d7211 */ /* 0x000fe200008f16ff */
[C---:B------:R-:W-:Y:S01]  /*4fdc0*/  VIADD R152, R14.reuse, UR13 ;  /* 0x0000000d0e987c36 */ /* 0x040fe20008000000 */
[----:B------:R-:W-:Y:S01]  /*4fdd0*/  LEA R10, P2, R14, R2, 0x2 ;  /* 0x000000020e0a7211 */ /* 0x000fe200078410ff */
[----:B------:R-:W-:Y:S02]  /*4fde0*/  ULDC UR13, c[0x0][0x248] ;  /* 0x00009200000d7ab9 */ /* 0x000fe40000000800 */
[----:B------:R-:W-:Y:S04]  /*4fdf0*/  STL.64 [R1+0x9d0], R92 ;  /* 0x0009d05c01007387 */ /* 0x000fe80000100a00 */
[----:B------:R1:W-:Y:S01]  /*4fe00*/  STL.64 [R1+0x9c8], R12 ;  /* 0x0009c80c01007387 */ /* 0x0003e20000100a00 */
[----:B------:R-:W-:Y:S01]  /*4fe10*/  IADD3 R15, R152, UR14, RZ ;  /* 0x0000000e980f7c10 */ /* 0x000fe2000fffe0ff */
[----:B------:R-:W-:Y:S01]  /*4fe20*/  ULDC UR14, c[0x0][0x248] ;  /* 0x00009200000e7ab9 */ /* 0x000fe20000000800 */
[----:B------:R-:W-:-:S02]  /*4fe30*/  LEA.HI.X.SX32 R11, R14, R0, 0x2, P2 ;  /* 0x000000000e0b7211 */ /* 0x000fc400010f16ff */
[----:B-1----:R-:W-:-:S04]  /*4fe40*/  LEA R12, P1, R8, R2, 0x2 ;  /* 0x00000002080c7211 */ /* 0x002fc800078210ff */
[----:B------:R-:W-:Y:S01]  /*4fe50*/  LEA.HI.X.SX32 R13, R8, R0, 0x2, P1 ;  /* 0x00000000080d7211 */ /* 0x000fe200008f16ff */
[C---:B------:R-:W-:Y:S01]  /*4fe60*/  VIADD R155, R15.reuse, UR15 ;  /* 0x0000000f0f9b7c36 */ /* 0x040fe20008000000 */
[----:B------:R-:W-:Y:S01]  /*4fe70*/  LEA R8, P2, R15, R2, 0x2 ;  /* 0x000000020f087211 */ /* 0x000fe200078410ff */
[----:B------:R-:W-:Y:S02]  /*4fe80*/  ULDC UR15, c[0x0][0x248] ;  /* 0x00009200000f7ab9 */ /* 0x000fe40000000800 */
[----:B------:R-:W-:Y:S01]  /*4fe90*/  STL.64 [R1+0x9c0], R12 ;  /* 0x0009c00c01007387 */ /* 0x000fe20000100a00 */
[----:B------:R-:W-:Y:S01]  /*4fea0*/  VIADD R154, R155, UR16 ;  /* 0x000000109b9a7c36 */ /* 0x000fe20008000000 */
[----:B------:R-:W-:Y:S01]  /*4feb0*/  LEA.HI.X.SX32 R9, R15, R0, 0x2, P2 ;  /* 0x000000000f097211 */ /* 0x000fe200010f16ff */
[----:B------:R-:W-:Y:S01]  /*4fec0*/  ULDC UR16, c[0x0][0x248] ;  /* 0x0000920000107ab9 */ /* 0x000fe20000000800 */
[----:B------:R1:W-:Y:S01]  /*4fed0*/  STL.64 [R1+0x9b8], R10 ;  /* 0x0009b80a01007387 */ /* 0x0003e20000100a00 */
[----:B------:R-:W-:Y:S01]  /*4fee0*/  VIADD R156, R154, UR17 ;  /* 0x000000119a9c7c36 */ /* 0x000fe20008000000 */
[----:B------:R-:W-:Y:S01]  /*4fef0*/  ULDC UR17, c[0x0][0x248] ;  /* 0x0000920000117ab9 */ /* 0x000fe20000000800 */
[----:B-1----:R-:W-:-:S04]  /*4ff00*/  LEA R10, P1, R152, R2, 0x2 ;  /* 0x00000002980a7211 */ /* 0x002fc800078210ff */
[----:B------:R-:W-:Y:S02]  /*4ff10*/  LEA.HI.X.SX32 R11, R152, R0, 0x2, P1 ;  /* 0x00000000980b7211 */ /* 0x000fe400008f16ff */
[C---:B------:R-:W-:Y:S01]  /*4ff20*/  LEA R14, P1, R155.reuse, R2, 0x2 ;  /* 0x000000029b0e7211 */ /* 0x040fe200078210ff */
[----:B------:R-:W-:Y:S01]  /*4ff30*/  VIADD R157, R156, UR18 ;  /* 0x000000129c9d7c36 */ /* 0x000fe20008000000 */
[----:B------:R-:W-:Y:S01]  /*4ff40*/  ULDC UR18, c[0x0][0x248] ;  /* 0x0000920000127ab9 */ /* 0x000fe20000000800 */
[----:B------:R-:W-:Y:S01]  /*4ff50*/  STL.64 [R1+0x9b0], R10 ;  /* 0x0009b00a01007387 */ /* 0x000fe20000100a00 */
[----:B------:R-:W-:-:S03]  /*4ff60*/  LEA.HI.X.SX32 R15, R155, R0, 0x2, P1 ;  /* 0x000000009b0f7211 */ /* 0x000fc600008f16ff */
[----:B------:R1:W-:Y:S01]  /*4ff70*/  STL.64 [R1+0x9a8], R8 ;  /* 0x0009a80801007387 */ /* 0x0003e20000100a00 */
[C---:B------:R-:W-:Y:S01]  /*4ff80*/  LEA R92, P1, R156.reuse, R2, 0x2 ;  /* 0x000000029c5c7211 */ /* 0x040fe200078210ff */
[----:B------:R-:W-:Y:S01]  /*4ff90*/  VIADD R163, R157, UR19 ;  /* 0x000000139da37c36 */ /* 0x000fe20008000000 */
[----:B------:R-:W-:Y:S01]  /*4ffa0*/  ULDC UR19, c[0x0][0x248] ;  /* 0x0000920000137ab9 */ /* 0x000fe20000000800 */
[----:B------:R2:W-:Y:S01]  /*4ffb0*/  STL.64 [R1+0x9a0], R14 ;  /* 0x0009a00e01007387 */ /* 0x0005e20000100a00 */
[----:B------:R-:W-:Y:S01]  /*4ffc0*/  LEA.HI.X.SX32 R93, R156, R0, 0x2, P1 ;  /* 0x000000009c5d7211 */ /* 0x000fe200008f16ff */
[----:B------:R-:W-:Y:S01]  /*4ffd0*/  VIADD R162, R163, UR20 ;  /* 0x00000014a3a27c36 */ /* 0x000fe20008000000 */
[----:B-1----:R-:W-:Y:S01]  /*4ffe0*/  LEA R8, P2, R154, R2, 0x2 ;  /* 0x000000029a087211 */ /* 0x002fe200078410ff */
[----:B------:R-:W-:-:S03]  /*4fff0*/  ULDC UR20, c[0x0][0x248] ;  /* 0x0000920000147ab9 */ /* 0x000fc60000000800 */
[----:B------:R-:W-:Y:S02]  /*50000*/  LEA.HI.X.SX32 R9, R154, R0, 0x2, P2 ;  /* 0x000000009a097211 */ /* 0x000fe400010f16ff */
[-C--:B--2---:R-:W-:Y:S02]  /*50010*/  LEA R14, P2, R157, R2.reuse, 0x2 ;  /* 0x000000029d0e7211 */ /* 0x084fe400078410ff */
[----:B------:R-:W-:Y:S01]  /*50020*/  LEA R94, P1, R163, R2, 0x2 ;  /* 0x00000002a35e7211 */ /* 0x000fe200078210ff */
[----:B------:R-:W-:Y:S01]  /*50030*/  STL.64 [R1+0x998], R8 ;  /* 0x0009980801007387 */ /* 0x000fe20000100a00 */
[-C--:B------:R-:W-:Y:S01]  /*50040*/  LEA.HI.X.SX32 R15, R157, R0.reuse, 0x2, P2 ;  /* 0x000000009d0f7211 */ /* 0x080fe200010f16ff */
[----:B------:R-:W-:Y:S01]  /*50050*/  VIADD R164, R162, UR21 ;  /* 0x00000015a2a47c36 */ /* 0x000fe20008000000 */
[----:B------:R-:W-:Y:S01]  /*50060*/  LEA.HI.X.SX32 R95, R163, R0, 0x2, P1 ;  /* 0x00000000a35f7211 */ /* 0x000fe200008f16ff */
[----:B------:R1:W-:Y:S01]  /*50070*/  STL.64 [R1+0x990], R92 ;  /* 0x0009905c01007387 */ /* 0x0003e20000100a00 */
[----:B------:R-:W-:Y:S01]  /*50080*/  ULDC UR21, c[0x0][0x248] ;  /* 0x0000920000157ab9 */ /* 0x000fe20000000800 */
[----:B------:R-:W-:Y:S01]  /*50090*/  VIADD R161, R164, UR22 ;  /* 0x00000016a4a17c36 */ /* 0x000fe20008000000 */
[----:B------:R-:W-:Y:S01]  /*500a0*/  ULDC UR22, c[0x0][0x248] ;  /* 0x0000920000167ab9 */ /* 0x000fe20000000800 */
[----:B------:R-:W-:Y:S01]  /*500b0*/  STL.64 [R1+0x988], R14 ;  /* 0x0009880e01007387 */ /* 0x000fe20000100a00 */
[----:B-1----:R-:W-:-:S04]  /*500c0*/  LEA R92, P2, R162, R2, 0x2 ;  /* 0x00000002a25c7211 */ /* 0x002fc800078410ff */
[----:B------:R-:W-:Y:S01]  /*500d0*/  LEA.HI.X.SX32 R93, R162, R0, 0x2, P2 ;  /* 0x00000000a25d7211 */ /* 0x000fe200010f16ff */
[----:B------:R1:W-:Y:S01]  /*500e0*/  STL.64 [R1+0x980], R94 ;  /* 0x0009805e01007387 */ /* 0x0003e20000100a00 */
[C---:B------:R-:W-:Y:S01]  /*500f0*/  IADD3 R160, R161.reuse, UR23, RZ ;  /* 0x00000017a1a07c10 */ /* 0x040fe2000fffe0ff */
[----:B------:R-:W-:Y:S01]  /*50100*/  IMAD.MOV.U32 R133, RZ, RZ, R141 ;  /* 0x000000ffff857224 */ /* 0x000fe200078e008d */
[----:B------:R-:W-:Y:S01]  /*50110*/  ULDC UR23, c[0x0][0x22c] ;  /* 0x00008b0000177ab9 */ /* 0x000fe20000000800 */
[----:B------:R2:W-:Y:S02]  /*50120*/  STL.64 [R1+0x978], R92 ;  /* 0x0009785c01007387 */ /* 0x0005e40000100a00 */
[----:B------:R-:W-:Y:S01]  /*50130*/  VIADD R158, R160, UR24 ;  /* 0x00000018a09e7c36 */ /* 0x000fe20008000000 */
[----:B------:R-:W-:Y:S01]  /*50140*/  ULDC UR24, c[0x0][0x22c] ;  /* 0x00008b0000187ab9 */ /* 0x000fe20000000800 */
[-C--:B-1----:R-:W-:Y:S02]  /*50150*/  LEA R94, P1, R164, R2.reuse, 0x2 ;  /* 0x00000002a45e7211 */ /* 0x082fe400078210ff */
[----:B--2---:R-:W-:-:S02]  /*50160*/  LEA R92, P2, R161, R2, 0x2 ;  /* 0x00000002a15c7211 */ /* 0x004fc400078410ff */
        /* <DEDUP_REMOVED lines=9> */
[----:B--2---:R-:W-:Y:S02]  /*50200*/  LEA R92, P2, R158, R2, 0x2 ;  /* 0x000000029e5c7211 */ /* 0x004fe400078410ff */
        /* <DEDUP_REMOVED lines=21> */
[C---:B--2---:R-:W-:Y:S02]  /*50360*/  LEA R92, P2, R12.reuse, R2, 0x2 ;  /* 0x000000020c5c7211 */ /* 0x044fe400078410ff */
[-C--:B------:R-:W-:Y:S02]  /*50370*/  LEA.HI.X.SX32 R95, R13, R0.reuse, 0x2, P1 ;  /* 0x000000000d5f7211 */ /* 0x080fe400008f16ff */
[----:B------:R-:W-:Y:S02]  /*50380*/  LEA.HI.X.SX32 R93, R12, R0, 0x2, P2 ;  /* 0x000000000c5d7211 */ /* 0x000fe400010f16ff */
[----:B------:R-:W-:Y:S01]  /*50390*/  LEA R12, P1, R11, R2, 0x2 ;  /* 0x000000020b0c7211 */ /* 0x000fe200078210ff */
[----:B------:R-:W-:Y:S01]  /*503a0*/  STL.64 [R1+0x940], R94 ;  /* 0x0009405e01007387 */ /* 0x000fe20000100a00 */
[----:B------:R-:W-:Y:S01]  /*503b0*/  IADD3 R8, R9, UR32, RZ ;  /* 0x0000002009087c10 */ /* 0x000fe2000fffe0ff */
[----:B------:R-:W-:Y:S01]  /*503c0*/  IMAD.MOV.U32 R127, RZ, RZ, R135 ;  /* 0x000000ffff7f7224 */ /* 0x000fe200078e0087 */
[----:B------:R-:W-:Y:S01]  /*503d0*/  LEA.HI.X.SX32 R13, R11, R0, 0x2, P1 ;  /* 0x000000000b0d7211 */ /* 0x000fe200008f16ff */
[----:B------:R1:W-:Y:S01]  /*503e0*/  STL.64 [R1+0x938], R92 ;  /* 0x0009385c01007387 */ /* 0x0003e20000100a00 */
[----:B------:R-:W-:Y:S01]  /*503f0*/  IMAD.MOV.U32 R134, RZ, RZ, R142 ;  /* 0x000000ffff867224 */ /* 0x000fe200078e008e */
[----:B------:R-:W-:Y:S01]  /*50400*/  ULDC UR32, c[0x0][0x22c] ;  /* 0x00008b0000207ab9 */ /* 0x000fe20000000800 */
[----:B------:R-:W-:Y:S01]  /*50410*/  VIADD R15, R8, UR33 ;  /* 0x00000021080f7c36 */ /* 0x000fe20008000000 */
[----:B------:R2:W-:Y:S01]  /*50420*/  STL.64 [R1+0x930], R12 ;  /* 0x0009300c01007387 */ /* 0x0005e20000100a00 */
[----:B-1----:R-:W-:Y:S01]  /*50430*/  LEA R92, P2, R10, R2, 0x2 ;  /* 0x000000020a5c7211 */ /* 0x002fe200078410ff */
[----:B------:R-:W-:Y:S01]  /*50440*/  IMAD.MOV.U32 R141, RZ, RZ, R149 ;  /* 0x000000ffff8d7224 */ /* 0x000fe200078e0095 */
[----:B------:R-:W-:-:S02]  /*50450*/  ULDC UR33, c[0x0][0x22c] ;  /* 0x00008b0000217ab9 */ /* 0x000fc40000000800 */
[----:B------:R-:W-:Y:S02]  /*50460*/  LEA.HI.X.SX32 R93, R10, R0, 0x2, P2 ;  /* 0x000000000a5d7211 */ /* 0x000fe400010f16ff */
[-C--:B------:R-:W-:Y:S02]  /*50470*/  LEA R10, P1, R9, R2.reuse, 0x2 ;  /* 0x00000002090a7211 */ /* 0x080fe400078210ff */
[C---:B--2---:R-:W-:Y:S01]  /*50480*/  LEA R12, P2, R8.reuse, R2, 0x2 ;  /* 0x00000002080c7211 */ /* 0x044fe200078410ff */
[----:B------:R-:W-:Y:S01]  /*50490*/  VIADD R14, R15, UR6 ;  /* 0x000000060f0e7c36 */ /* 0x000fe20008000000 */
[-C--:B------:R-:W-:Y:S01]  /*504a0*/  LEA.HI.X.SX32 R11, R9, R0.reuse, 0x2, P1 ;  /* 0x00000000090b7211 */ /* 0x080fe200008f16ff */
[----:B------:R-:W-:Y:S01]  /*504b0*/  STL.64 [R1+0x928], R92 ;  /* 0x0009285c01007387 */ /* 0x000fe20000100a00 */
        /* <DEDUP_REMOVED lines=11> */
[----:B------:R-:W-:Y:S01]  /*50570*/  STL.64 [R1+0x910], R8 ;  /* 0x0009100801007387 */ /* 0x000fe20000100a00 */
[----:B------:R-:W-:Y:S01]  /*50580*/  ULDC UR10, c[0x0][0x248] ;  /* 0x00009200000a7ab9 */ /* 0x000fe20000000800 */
[----:B-1----:R-:W-:-:S04]  /*50590*/  LEA R12, P2, R14, R2, 0x2 ;  /* 0x000000020e0c7211 */ /* 0x002fc800078410ff */
[----:B------:R-:W-:Y:S02]  /*505a0*/  LEA.HI.X.SX32 R13, R14, R0, 0x2, P2 ;  /* 0x000000000e0d7211 */ /* 0x000fe400010f16ff */
[----:B------:R-:W-:Y:S01]  /*505b0*/  LEA R14, P1, R154, R2, 0x2 ;  /* 0x000000029a0e7211 */ /* 0x000fe200078210ff */
[----:B------:R-:W-:Y:S01]  /*505c0*/  VIADD R157, R160, UR11 ;  /* 0x0000000ba09d7c36 */ /* 0x000fe20008000000 */
[----:B------:R-:W-:Y:S01]  /*505d0*/  ULDC UR11, c[0x0][0x248] ;  /* 0x00009200000b7ab9 */ /* 0x000fe20000000800 */
[----:B------:R1:W-:Y:S01]  /*505e0*/  STL.64 [R1+0x908], R12 ;  /* 0x0009080c01007387 */ /* 0x0003e20000100a00 */
[----:B------:R-:W-:Y:S01]  /*505f0*/  LEA.HI.X.SX32 R15, R154, R0, 0x2, P1 ;  /* 0x000000009a0f7211 */ /* 0x000fe200008f16ff */
[----:B------:R-:W-:Y:S01]  /*50600*/  VIADD R159, R157, UR12 ;  /* 0x0000000c9d9f7c36 */ /* 0x000fe20008000000 */
[C---:B------:R-:W-:Y:S01]  /*50610*/  LEA R92, P1, R160.reuse, R2, 0x2 ;  /* 0x00000002a05c7211 */ /* 0x040fe200078210ff */
[----:B------:R-:W-:Y:S02]  /*50620*/  ULDC UR12, c[0x0][0x248] ;  /* 0x00009200000c7ab9 */ /* 0x000fe40000000800 */
[----:B------:R2:W-:Y:S01]  /*50630*/  STL.64 [R1+0x900], R14 ;  /* 0x0009000e01007387 */ /* 0x0005e20000100a00 */
[----:B------:R-:W-:-:S02]  /*50640*/  LEA.HI.X.SX32 R93, R160, R0, 0x2, P1 ;  /* 0x00000000a05d7211 */ /* 0x000fc400008f16ff */
[CC--:B-1----:R-:W-:Y:S01]  /*50650*/  LEA R12, P2, R156.reuse, R2.reuse, 0x2 ;  /* 0x000000029c0c7211 */ /* 0x0c2fe200078410ff */
[C---:B------:R-:W-:Y:S01]  /*50660*/  VIADD R158, R159.reuse, UR13 ;  /* 0x0000000d9f9e7c36 */ /* 0x040fe20008000000 */
[----:B------:R-:W-:Y:S01]  /*50670*/  LEA R94, P1, R159, R2, 0x2 ;  /* 0x000000029f5e7211 */ /* 0x000fe200078210ff */
[----:B------:R-:W-:Y:S01]  /*50680*/  ULDC UR13, c[0x0][0x248] ;  /* 0x00009200000d7ab9 */ /* 0x000fe20000000800 */
[----:B------:R-:W-:Y:S02]  /*50690*/  LEA.HI.X.SX32 R13, R156, R0, 0x2, P2 ;  /* 0x000000009c0d7211 */ /* 0x000fe400010f16ff */
[----:B--2---:R-:W-:-:S03]  /*506a0*/  LEA R14, P2, R157, R2, 0x2 ;  /* 0x000000029d0e7211 */ /* 0x004fc600078410ff */
[----:B------:R-:W-:Y:S01]  /*506b0*/  STL.64 [R1+0x8f8], R12 ;  /* 0x0008f80c01007387 */ /* 0x000fe20000100a00 */
[-C--:B------:R-:W-:Y:S02]  /*506c0*/  LEA.HI.X.SX32 R15, R157, R0.reuse, 0x2, P2 ;  /* 0x000000009d0f7211 */ /* 0x080fe400010f16ff */
[C---:B------:R-:W-:Y:S01]  /*506d0*/  IADD3 R155, R158.reuse, UR14, RZ ;  /* 0x0000000e9e9b7c10 */ /* 0x040fe2000fffe0ff */
[----:B------:R1:W-:Y:S01]  /*506e0*/  STL.64 [R1+0x8f0], R92 ;  /* 0x0008f05c01007387 */ /* 0x0003e20000100a00 */
[----:B------:R-:W-:Y:S01]  /*506f0*/  LEA.HI.X.SX32 R95, R159, R0, 0x2, P1 ;  /* 0x000000009f5f7211 */ /* 0x000fe200008f16ff */
[----:B------:R-:W-:Y:S02]  /*50700*/  ULDC UR14, c[0x0][0x248] ;  /* 0x00009200000e7ab9 */ /* 0x000fe40000000800 */
[----:B------:R-:W-:Y:S01]  /*50710*/  VIADD R153, R155, UR15 ;  /* 0x0000000f9b997c36 */ /* 0x000fe20008000000 */
[----:B------:R-:W-:Y:S01]  /*50720*/  STL.64 [R1+0x8e8], R14 ;  /* 0x0008e80e01007387 */ /* 0x000fe20000100a00 */
        /* <DEDUP_REMOVED lines=10> */
[----:B--2---:R-:W-:-:S02]  /*507d0*/  LEA R92, P2, R153, R2, 0x2 ;  /* 0x00000002995c7211 */ /* 0x004fc400078410ff */
        /* <DEDUP_REMOVED lines=23> */
[----:B------:R-:W-:Y:S01]  /*50950*/  VIADD R14, R12, UR22 ;  /* 0x000000160c0e7c36 */ /* 0x000fe20008000000 */
[----:B------:R-:W-:Y:S02]  /*50960*/  ULDC UR22, c[0x0][0x22c] ;  /* 0x00008b0000167ab9 */ /* 0x000fe40000000800 */
[----:B------:R2:W-:Y:S01]  /*50970*/  STL.64 [R1+0x8a8], R92 ;  /* 0x0008a85c01007387 */ /* 0x0005e20000100a00 */
[-C--:B-1----:R-:W-:Y:S02]  /*50980*/  LEA R94, P1, R8, R2.reuse, 0x2 ;  /* 0x00000002085e7211 */ /* 0x082fe400078210ff */
[----:B--2---:R-:W-:Y:S02]  /*50990*/  LEA R92, P2, R12, R2, 0x2 ;  /* 0x000000020c5c7211 */ /* 0x004fe400078410ff */
        /* <DEDUP_REMOVED lines=9> */
[C---:B--2---:R-:W-:Y:S02]  /*50a30*/  LEA R92, P2, R13.reuse, R2, 0x2 ;  /* 0x000000020d5c7211 */ /* 0x044fe400078410ff */
        /* <DEDUP_REMOVED lines=30> */
[----:B------:R-:W-:Y:S01]  /*50c20*/  IADD3 R8, R9, UR16, RZ ;  /* 0x0000001009087c10 */ /* 0x000fe2000fffe0ff */
[----:B------:R-:W-:Y:S01]  /*50c30*/  IMAD.MOV.U32 R135, RZ, RZ, R143 ;  /* 0x000000ffff877224 */ /* 0x000fe200078e008f */
        /* <DEDUP_REMOVED lines=12> */
[C---:B--2---:R-:W-:Y:S02]  /*50d00*/  LEA R92, P2, R9.reuse, R2, 0x2 ;  /* 0x00000002095c7211 */ /* 0x044fe400078410ff */
[-C--:B------:R-:W-:Y:S02]  /*50d10*/  LEA.HI.X.SX32 R95, R10, R0.reuse, 0x2, P1 ;  /* 0x000000000a5f7211 */ /* 0x080fe400008f16ff */
[----:B------:R-:W-:Y:S01]  /*50d20*/  LEA.HI.X.SX32 R93, R9, R0, 0x2, P2 ;  /* 0x00000000095d7211 */ /* 0x000fe200010f16ff */
[----:B------:R-:W-:Y:S01]  /*50d30*/  VIADD R14, R15, UR9 ;  /* 0x000000090f0e7c36 */ /* 0x000fe20008000000 */
[----:B------:R-:W-:Y:S01]  /*50d40*/  LEA R10, P1, R8, R2, 0x2 ;  /* 0x00000002080a7211 */ /* 0x000fe200078210ff */
[----:B------:R-:W-:Y:S01]  /*50d50*/  STL.64 [R1+0x850], R94 ;  /* 0x0008505e01007387 */ /* 0x000fe20000100a00 */
[----:B------:R-:W-:Y:S01]  /*50d60*/  ULDC UR9, c[0x0][0x248] ;  /* 0x0000920000097ab9 */ /* 0x000fe20000000800 */
[----:B------:R-:W-:Y:S01]  /*50d70*/  VIADD R154, R14, UR10 ;  /* 0x0000000a0e9a7c36 */ /* 0x000fe20008000000 */
[----:B------:R-:W-:Y:S01]  /*50d80*/  LEA.HI.X.SX32 R11, R8, R0, 0x2, P1 ;  /* 0x00000000080b7211 */ /* 0x000fe200008f16ff */
[----:B------:R1:W-:Y:S01]  /*50d90*/  STL.64 [R1+0x848], R92 ;  /* 0x0008485c01007387 */ /* 0x0003e20000100a00 */
[----:B------:R-:W-:Y:S01]  /*50da0*/  IMAD.MOV.U32 R142, RZ, RZ, R150 ;  /* 0x000000ffff8e7224 */ /* 0x000fe200078e0096 */
[----:B------:R-:W-:Y:S01]  /*50db0*/  ULDC UR10, c[0x0][0x22c] ;  /* 0x00008b00000a7ab9 */ /* 0x000fe20000000800 */
[----:B------:R-:W-:Y:S01]  /*50dc0*/  VIADD R153, R154, UR11 ;  /* 0x0000000b9a997c36 */ /* 0x000fe20008000000 */
[----:B------:R2:W-:Y:S01]  /*50dd0*/  STL.64 [R1+0x840], R10 ;  /* 0x0008400a01007387 */ /* 0x0005e20000100a00 */
[----:B------:R-:W-:Y:S01]  /*50de0*/  ULDC UR11, c[0x0][0x22c] ;  /* 0x00008b00000b7ab9 */ /* 0x000fe20000000800 */
[----:B-1----:R-:W-:-:S04]  /*50df0*/  LEA R92, P2, R12, R2, 0x2 ;  /* 0x000000020c5c7211 */ /* 0x002fc800078410ff */
[----:B------:R-:W-:Y:S01]  /*50e00*/  LEA.HI.X.SX32 R93, R12, R0, 0x2, P2 ;  /* 0x000000000c5d7211 */ /* 0x000fe200010f16ff */
[----:B------:R-:W-:Y:S01]  /*50e10*/  VIADD R152, R153, UR12 ;  /* 0x0000000c99987c36 */ /* 0x000fe20008000000 */
[----:B------:R-:W-:Y:S01]  /*50e20*/  LEA R8, P2, R14, R2, 0x2 ;  /* 0x000000020e087211 */ /* 0x000fe200078410ff */
[----:B------:R-:W-:Y:S02]  /*50e30*/  ULDC UR12, c[0x0][0x22c] ;  /* 0x00008b00000c7ab9 */ /* 0x000fe40000000800 */
[----:B------:R1:W-:Y:S01]  /*50e40*/  STL.64 [R1+0x838], R92 ;  /* 0x0008385c01007387 */ /* 0x0003e20000100a00 */
[----:B------:R-:W-:Y:S01]  /*50e50*/  VIADD R13, R152, UR6 ;  /* 0x00000006980d7c36 */ /* 0x000fe20008000000 */
[----:B------:R-:W-:Y:S01]  /*50e60*/  LEA.HI.X.SX32 R9, R14, R0, 0x2, P2 ;  /* 0x000000000e097211 */ /* 0x000fe200010f16ff */
[----:B------:R-:W-:Y:S02]  /*50e70*/  ULDC UR6, c[0x0][0x248] ;  /* 0x0000920000067ab9 */ /* 0x000fe40000000800 */
[----:B--2---:R-:W-:Y:S01]  /*50e80*/  VIADD R11, R13, UR8 ;  /* 0x000000080d0b7c36 */ /* 0x004fe20008000000 */
[----:B------:R-:W-:Y:S01]  /*50e90*/  ULDC UR8, c[0x0][0x248] ;  /* 0x0000920000087ab9 */ /* 0x000fe20000000800 */
[----:B-1----:R-:W-:-:S04]  /*50ea0*/  LEA R92, P1, R15, R2, 0x2 ;  /* 0x000000020f5c7211 */ /* 0x002fc800078210ff */
[----:B------:R-:W-:Y:S02]  /*50eb0*/  LEA.HI.X.SX32 R93, R15, R0, 0x2, P1 ;  /* 0x000000000f5d7211 */ /* 0x000fe400008f16ff */
[----:B------:R-:W-:-:S03]  /*50ec0*/  LEA R14, P1, R154, R2, 0x2 ;  /* 0x000000029a0e7211 */ /* 0x000fc600078210ff */
[----:B------:R1:W-:Y:S01]  /*50ed0*/  STL.64 [R1+0x830], R92 ;  /* 0x0008305c01007387 */ /* 0x0003e20000100a00 */
[----:B------:R-:W-:Y:S01]  /*50ee0*/  IADD3 R10, R11, UR9, RZ ;  /* 0x000000090b0a7c10 */ /* 0x000fe2000fffe0ff */
[----:B------:R-:W-:Y:S01]  /*50ef0*/  ULDC UR9, c[0x0][0x22c] ;  /* 0x00008b0000097ab9 */ /* 0x000fe20000000800 */
[----:B------:R-:W-:Y:S01]  /*50f00*/  LEA.HI.X.SX32 R15, R154, R0, 0x2, P1 ;  /* 0x000000009a0f7211 */ /* 0x000fe200008f16ff */
[----:B------:R2:W-:Y:S01]  /*50f10*/  STL.64 [R1+0x828], R8 ;  /* 0x0008280801007387 */ /* 0x0005e20000100a00 */
[----:B-1----:R-:W-:-:S04]  /*50f20*/  LEA R92, P2, R153, R2, 0x2 ;  /* 0x00000002995c7211 */ /* 0x002fc800078410ff */
[----:B------:R-:W-:Y:S01]  /*50f30*/  LEA.HI.X.SX32 R93, R153, R0, 0x2, P2 ;  /* 0x00000000995d7211 */ /* 0x000fe200010f16ff */
[----:B--2---:R-:W-:Y:S01]  /*50f40*/  VIADD R9, R10, UR6 ;  /* 0x000000060a097c36 */ /* 0x004fe20008000000 */
[----:B------:R-:W-:Y:S01]  /*50f50*/  STL.64 [R1+0x820], R14 ;  /* 0x0008200e01007387 */ /* 0x000fe20000100a00 */
[----:B------:R-:W-:-:S03]  /*50f60*/  ULDC UR6, c[0x0][0x248] ;  /* 0x0000920000067ab9 */ /* 0x000fc60000000800 */
[----:B------:R1:W-:Y:S01]  /*50f70*/  STL.64 [R1+0x818], R92 ;  /* 0x0008185c01007387 */ /* 0x0003e20000100a00 */
[----:B------:R-:W-:Y:S01]  /*50f80*/  VIADD R8, R9, UR8 ;  /* 0x0000000809087c36 */ /* 0x000fe20008000000 */
[CC--:B------:R-:W-:Y:S01]  /*50f90*/  LEA R94, P2, R13.reuse, R2.reuse, 0x2 ;  /* 0x000000020d5e7211 */ /* 0x0c0fe200078410ff */
[----:B------:R-:W-:Y:S01]  /*50fa0*/  VIADD R153, R6, 0x3a ;  /* 0x0000003a06997836 */ /* 0x000fe20000000000 */
[----:B------:R-:W-:Y:S01]  /*50fb0*/  ULDC UR8, c[0x0][0x22c] ;  /* 0x00008b0000087ab9 */ /* 0x000fe20000000800 */
[----:B------:R-:W-:Y:S01]  /*50fc0*/  VIADD R12, R8, UR6 ;  /* 0x00000006080c7c36 */ /* 0x000fe20008000000 */
[----:B-1----:R-:W-:Y:S01]  /*50fd0*/  LEA R92, P1, R152, R2, 0x2 ;  /* 0x00000002985c7211 */ /* 0x002fe200078210ff */
[----:B------:R-:W-:Y:S01]  /*50fe0*/  VIADD R14, R6, 0x6 ;  /* 0x00000006060e7836 */ /* 0x000fe20000000000 */
[-C--:B------:R-:W-:Y:S01]  /*50ff0*/  LEA.HI.X.SX32 R95, R13, R0.reuse, 0x2, P2 ;  /* 0x000000000d5f7211 */ /* 0x080fe200010f16ff */
[----:B------:R-:W-:Y:S01]  /*51000*/  ULDC UR6, c[0x0][0x22c] ;  /* 0x00008b0000067ab9 */ /* 0x000fe20000000800 */
[----:B------:R-:W-:-:S05]  /*51010*/  LEA.HI.X.SX32 R93, R152, R0, 0x2, P1 ;  /* 0x00000000985d7211 */ /* 0x000fca00008f16ff */
[----:B------:R1:W-:Y:S04]  /*51020*/  STL.64 [R1+0x810], R92 ;  /* 0x0008105c01007387 */ /* 0x0003e80000100a00 */
[----:B------:R2:W-:Y:S01]  /*51030*/  STL.64 [R1+0x808], R94 ;  /* 0x0008085e01007387 */ /* 0x0005e20000100a00 */
[----:B-1----:R-:W-:-:S04]  /*51040*/  LEA R92, P1, R12, R2, 0x2 ;  /* 0x000000020c5c7211 */ /* 0x002fc800078210ff */
[----:B------:R-:W-:Y:S02]  /*51050*/  LEA.HI.X.SX32 R93, R12, R0, 0x2, P1 ;  /* 0x000000000c5d7211 */ /* 0x000fe400008f16ff */
[----:B--2---:R-:W-:-:S03]  /*51060*/  LEA R94, P2, R11, R2, 0x2 ;  /* 0x000000020b5e7211 */ /* 0x004fc600078410ff */
[----:B------:R1:W-:Y:S01]  /*51070*/  STL.64 [R1+0x800], R92 ;  /* 0x0008005c01007387 */ /* 0x0003e20000100a00 */
[----:B------:R-:W-:Y:S02]  /*51080*/  LEA.HI.X.SX32 R95, R11, R0, 0x2, P2 ;  /* 0x000000000b5f7211 */ /* 0x000fe400010f16ff */
[----:B-1----:R-:W-:-:S04]  /*51090*/  LEA R92, P1, R10, R2, 0x2 ;  /* 0x000000020a5c7211 */ /* 0x002fc800078210ff */
[----:B------:R-:W-:Y:S01]  /*510a0*/  LEA.HI.X.SX32 R93, R10, R0, 0x2, P1 ;  /* 0x000000000a5d7211 */ /* 0x000fe200008f16ff */
[----:B------:R1:W-:Y:S04]  /*510b0*/  STL.64 [R1+0x7f8], R94 ;  /* 0x0007f85e01007387 */ /* 0x0003e80000100a00 */
[----:B------:R2:W-:Y:S01]  /*510c0*/  STL.64 [R1+0x7f0], R92 ;  /* 0x0007f05c01007387 */ /* 0x0005e20000100a00 */
[CC--:B-1----:R-:W-:Y:S02]  /*510d0*/  LEA R94, P2, R9.reuse, R2.reuse, 0x2 ;  /* 0x00000002095e7211 */ /* 0x0c2fe400078410ff */
[----:B--2---:R-:W-:Y:S02]  /*510e0*/  LEA R92, P1, R8, R2, 0x2 ;  /* 0x00000002085c7211 */ /* 0x004fe400078210ff */
[----:B------:R-:W-:-:S02]  /*510f0*/  LEA.HI.X.SX32 R95, R9, R0, 0x2, P2 ;  /* 0x00000000095f7211 */ /* 0x000fc400010f16ff */
[----:B------:R-:W-:Y:S01]  /*51100*/  LEA.HI.X.SX32 R93, R8, R0, 0x2, P1 ;  /* 0x00000000085d7211 */ /* 0x000fe200008f16ff */
[----:B------:R-:W-:Y:S02]  /*51110*/  VIADD R13, R6, 0x5 ;  /* 0x00000005060d7836 */ /* 0x000fe40000000000 */
[----:B------:R-:W-:Y:S01]  /*51120*/  STL.64 [R1+0x7e8], R94 ;  /* 0x0007e85e01007387 */ /* 0x000fe20000100a00 */
[----:B------:R-:W-:Y:S01]  /*51130*/  ISETP.LT.AND P2, PT, R14, UR6, !P0 ;  /* 0x000000060e007c0c */ /* 0x000fe2000c741270 */
[----:B------:R-:W-:Y:S02]  /*51140*/  ULDC UR6, c[0x0][0x22c] ;  /* 0x00008b0000067ab9 */ /* 0x000fe40000000800 */
[----:B------:R-:W-:Y:S04]  /*51150*/  STL.64 [R1+0x7e0], R92 ;  /* 0x0007e05c01007387 */ /* 0x000fe80000100a00 */
[----:B------:R-:W2:Y:S01]  /*51160*/  LDL.LU R151, [R1+0x44] ;  /* 0x0000440001977983 */ /* 0x000ea20000300800 */
[----:B------:R-:W-:Y:S01]  /*51170*/  ISETP.LT.AND P1, PT, R13, UR6, !P0 ;  /* 0x000000060d007c0c */ /* 0x000fe2000c721270 */
[----:B------:R-:W-:Y:S01]  /*51180*/  IMAD.MOV.U32 R9, RZ, RZ, R121 ;  /* 0x000000ffff097224 */ /* 0x000fe200078e0079 */
[----:B------:R-:W-:Y:S01]  /*51190*/  MOV R8, R120 ;  /* 0x0000007800087202 */ /* 0x000fe20000000f00 */
[----:B------:R-:W3:Y:S01]  /*511a0*/  LDL.LU R17, [R1+0x4c] ;  /* 0x00004c0001117983 */ /* 0x000ee20000300800 */
[----:B------:R-:W-:-:S02]  /*511b0*/  IMAD.MOV.U32 R10, RZ, RZ, R122 ;  /* 0x000000ffff0a7224 */ /* 0x000fc400078e007a */
[----:B------:R-:W-:Y:S01]  /*511c0*/  IMAD.MOV.U32 R11, RZ, RZ, R123 ;  /* 0x000000ffff0b7224 */ /* 0x000fe200078e007b */
[----:B------:R-:W4:Y:S01]  /*511d0*/  LDL.LU R22, [R1+0x450] ;  /* 0x0004500001167983 */ /* 0x000f220000300800 */
[----:B------:R-:W-:Y:S01]  /*511e0*/  LOP3.LUT R2, R124, 0x7f, RZ, 0xc0, !PT ;  /* 0x0000007f7c027812 */ /* 0x000fe200078ec0ff */
[C---:B------:R-:W-:Y:S01]  /*511f0*/  VIADD R152, R6.reuse, 0x39 ;  /* 0x0000003906987836 */ /* 0x040fe20000000000 */
[----:B------:R-:W-:Y:S01]  /*51200*/  @P2 LOP3.LUT R3, R3, 0x10, RZ, 0xfc, !PT ;  /* 0x0000001003032812 */ /* 0x000fe200078efcff */
[----:B------:R-:W4:Y:S01]  /*51210*/  LDL.LU R21, [R1+0x458] ;  /* 0x0004580001157983 */ /* 0x000f220000300800 */
[----:B------:R-:W-:Y:S01]  /*51220*/  VIADD R154, R6, 0x3b ;  /* 0x0000003b069a7836 */ /* 0x000fe20000000000 */
[----:B------:R-:W-:Y:S02]  /*51230*/  ULDC UR6, c[0x0][0x22c] ;  /* 0x00008b0000067ab9 */ /* 0x000fe40000000800 */
[----:B------:R-:W3:Y:S04]  /*51240*/  LDL.LU R12, [R1+0x404] ;  /* 0x00040400010c7983 */ /* 0x000ee80000300800 */
[----:B------:R-:W3:Y:S04]  /*51250*/  LDL.LU R13, [R1+0x40c] ;  /* 0x00040c00010d7983 */ /* 0x000ee80000300800 */
[----:B------:R-:W3:Y:S04]  /*51260*/  LDL.LU R14, [R1+0x4] ;  /* 0x00000400010e7983 */ /* 0x000ee80000300800 */
[----:B------:R-:W3:Y:S04]  /*51270*/  LDL.LU R15, [R1+0xc] ;  /* 0x00000c00010f7983 */ /* 0x000ee80000300800 */
[----:B------:R1:W-:Y:S04]  /*51280*/  STSM.16.M88.4 [R4], R8 ;  /* 0x0000000804007844 */ /* 0x0003e80000000200 */
[----:B-1----:R-:W4:Y:S04]  /*51290*/  LDL.LU R8, [R1+0x410] ;  /* 0x0004100001087983 */ /* 0x002f280000300800 */
[----:B------:R-:W4:Y:S04]  /*512a0*/  LDL.LU R9, [R1+0x418] ;  /* 0x0004180001097983 */ /* 0x000f280000300800 */
[----:B------:R-:W4:Y:S04]  /*512b0*/  LDL.LU R10, [R1+0x10] ;  /* 0x00001000010a7983 */ /* 0x000f280000300800 */
[----:B------:R-:W4:Y:S01]  /*512c0*/  LDL.LU R11, [R1+0x18] ;  /* 0x00001800010b7983 */ /* 0x000f220000300800 */
[----:B------:R-:W-:Y:S01]  /*512d0*/  BAR.SYNC.DEFER_BLOCKING 0x0 ;  /* 0x0000000000007b1d */ /* 0x000fe20000010000 */
[----:B------:R-:W-:Y:S01]  /*512e0*/  LEA R0, R2, UR7, 0x4 ;  /* 0x0000000702007c11 */ /* 0x000fe2000f8e20ff */
[----:B------:R-:W-:-:S02]  /*512f0*/  IMAD.MOV.U32 R123, RZ, RZ, R131 ;  /* 0x000000ffff7b7224 */ /* 0x000fc400078e0083 */
[----:B------:R-:W-:Y:S02]  /*51300*/  IMAD.MOV.U32 R124, RZ, RZ, R132 ;  /* 0x000000ffff7c7224 */ /* 0x000fe400078e0084 */
[----:B------:R-:W-:Y:S01]  /*51310*/  IMAD.MOV.U32 R120, RZ, RZ, R128 ;  /* 0x000000ffff787224 */ /* 0x000fe200078e0080 */
[----:B------:R-:W-:Y:S01]  /*51320*/  MOV R122, R130 ;  /* 0x00000082007a7202 */ /* 0x000fe20000000f00 */
[----:B------:R-:W-:Y:S02]  /*51330*/  IMAD.MOV.U32 R121, RZ, RZ, R129 ;  /* 0x000000ffff797224 */ /* 0x000fe400078e0081 */
[----:B--2---:R-:W-:Y:S01]  /*51340*/  IMAD.MOV.U32 R143, RZ, RZ, R151 ;  /* 0x000000ffff8f7224 */ /* 0x004fe200078e0097 */
[----:B------:R-:W1:Y:S01]  /*51350*/  LDS.128 R92, [R0] ;  /* 0x00000000005c7984 */ /* 0x000e620000000c00 */
[----:B------:R-:W-:Y:S01]  /*51360*/  LOP3.LUT R3, R3, 0xfffffff7, RZ, 0xc0, !PT ;  /* 0xfffffff703037812 */ /* 0x000fe200078ec0ff */
[----:B------:R-:W-:Y:S01]  /*51370*/  VIADD R2, R6, 0x1 ;  /* 0x0000000106027836 */ /* 0x000fe20000000000 */
[----:B------:R-:W-:Y:S01]  /*51380*/  ULDC UR7, c[0x0][0x22c] ;  /* 0x00008b0000077ab9 */ /* 0x000fe20000000800 */
[----:B------:R-:W-:Y:S06]  /*51390*/  BAR.SYNC.DEFER_BLOCKING 0x0 ;  /* 0x0000000000007b1d */ /* 0x000fec0000010000 */
[----:B---3--:R-:W-:Y:S02]  /*513a0*/  STSM.16.M88.4 [R4], R12 ;  /* 0x0000000c04007844 */ /* 0x008fe40000000200 */
[----:B------:R-:W-:Y:S06]  /*513b0*/  BAR.SYNC.DEFER_BLOCKING 0x0 ;  /* 0x0000000000007b1d */ /* 0x000fec0000010000 */
[----:B------:R-:W2:Y:S01]  /*513c0*/  LDS.128 R12, [R0] ;  /* 0x00000000000c7984 */ /* 0x000ea20000000c00 */
[----:B------:R-:W-:-:S03]  /*513d0*/  MOV R131, R139 ;  /* 0x0000008b00837202 */ /* 0x000fc60000000f00 */
[----:B-1----:R-:W-:Y:S01]  /*513e0*/  STL.64 [R1+0x7d0], R92 ;  /* 0x0007d05c01007387 */ /* 0x002fe20000100a00 */
[----:B------:R-:W-:-:S03]  /*513f0*/  IMAD.MOV.U32 R132, RZ, RZ, R140 ;  /* 0x000000ffff847224 */ /* 0x000fc600078e008c */
[----:B------:R-:W-:Y:S01]  /*51400*/  STL.64 [R1+0x7d8], R94 ;  /* 0x0007d85e01007387 */ /* 0x000fe20000100a00 */
[----:B------:R-:W-:Y:S01]  /*51410*/  IMAD.MOV.U32 R139, RZ, RZ, R147 ;  /* 0x000000ffff8b7224 */ /* 0x000fe200078e0093 */
[----:B------:R-:W-:Y:S01]  /*51420*/  MOV R140, R148 ;  /* 0x00000094008c7202 */ /* 0x000fe20000000f00 */
[----:B------:R-:W-:Y:S01]  /*51430*/  IMAD.MOV.U32 R128, RZ, RZ, R136 ;  /* 0x000000ffff807224 */ /* 0x000fe200078e0088 */
[----:B------:R-:W-:Y:S01]  /*51440*/  BAR.SYNC.DEFER_BLOCKING 0x0 ;  /* 0x0000000000007b1d */ /* 0x000fe20000010000 */
[----:B------:R-:W-:Y:S02]  /*51450*/  IMAD.MOV.U32 R129, RZ, RZ, R137 ;  /* 0x000000ffff817224 */ /* 0x000fe400078e0089 */
[----:B------:R-:W-:Y:S02]  /*51460*/  IMAD.MOV.U32 R136, RZ, RZ, R144 ;  /* 0x000000ffff887224 */ /* 0x000fe400078e0090 */
[----:B------:R-:W-:Y:S02]  /*51470*/  IMAD.MOV.U32 R130, RZ, RZ, R138 ;  /* 0x000000ffff827224 */ /* 0x000fe400078e008a */
[----:B------:R-:W-:-:S02]  /*51480*/  IMAD.MOV.U32 R137, RZ, RZ, R145 ;  /* 0x000000ffff897224 */ /* 0x000fc400078e0091 */
[----:B------:R-:W-:Y:S02]  /*51490*/  IMAD.MOV.U32 R144, RZ, RZ, R17 ;  /* 0x000000ffff907224 */ /* 0x000fe400078e0011 */
[----:B------:R-:W-:Y:S02]  /*514a0*/  IMAD.MOV.U32 R138, RZ, RZ, R146 ;  /* 0x000000ffff8a7224 */ /* 0x000fe400078e0092 */
[----:B----4-:R-:W-:Y:S02]  /*514b0*/  IMAD.MOV.U32 R145, RZ, RZ, R22 ;  /* 0x000000ffff917224 */ /* 0x010fe400078e0016 */
[----:B------:R-:W-:Y:S01]  /*514c0*/  IMAD.MOV.U32 R146, RZ, RZ, R21 ;  /* 0x000000ffff927224 */ /* 0x000fe200078e0015 */
[----:B--2---:R1:W-:Y:S04]  /*514d0*/  STL.64 [R1+0x7c0], R12 ;  /* 0x0007c00c01007387 */ /* 0x0043e80000100a00 */
[----:B------:R2:W-:Y:S04]  /*514e0*/  STL.64 [R1+0x7c8], R14 ;  /* 0x0007c80e01007387 */ /* 0x0005e80000100a00 */
[----:B------:R-:W3:Y:S04]  /*514f0*/  LDL.LU R147, [R1+0x50] ;  /* 0x0000500001937983 */ /* 0x000ee80000300800 */
[----:B------:R-:W4:Y:S04]  /*51500*/  LDL.LU R148, [R1+0x58] ;  /* 0x0000580001947983 */ /* 0x000f280000300800 */
[----:B------:R-:W4:Y:S04]  /*51510*/  LDL.LU R149, [R1+0x454] ;  /* 0x0004540001957983 */ /* 0x000f280000300800 */
[----:B------:R-:W4:Y:S04]  /*51520*/  LDL.LU R150, [R1+0x45c] ;  /* 0x00045c0001967983 */ /* 0x000f280000300800 */
[----:B------:R-:W4:Y:S04]  /*51530*/  LDL.LU R151, [R1+0x54] ;  /* 0x0000540001977983 */ /* 0x000f280000300800 */
[----:B------:R-:W4:Y:S04]  /*51540*/  LDL.LU R17, [R1+0x5c] ;  /* 0x00005c0001117983 */ /* 0x000f280000300800 */
[----:B------:R-:W4:Y:S04]  /*51550*/  LDL.LU R22, [R1+0x460] ;  /* 0x0004600001167983 */ /* 0x000f280000300800 */
[----:B------:R-:W4:Y:S04]  /*51560*/  LDL.LU R21, [R1+0x468] ;  /* 0x0004680001157983 */ /* 0x000f280000300800 */
[----:B------:R2:W-:Y:S01]  /*51570*/  STSM.16.M88.4 [R4], R8 ;  /* 0x0000000804007844 */ /* 0x0005e20000000200 */
[----:B------:R-:W-:Y:S01]  /*51580*/  BAR.SYNC.DEFER_BLOCKING 0x0 ;  /* 0x0000000000007b1d */ /* 0x000fe20000010000 */
[----:B-1----:R-:W-:Y:S01]  /*51590*/  IMAD.MOV.U32 R12, RZ, RZ, R117 ;  /* 0x000000ffff0c7224 */ /* 0x002fe200078e0075 */
[----:B--2---:R-:W-:Y:S01]  /*515a0*/  MOV R14, R119 ;  /* 0x00000077000e7202 */ /* 0x004fe20000000f00 */
[----:B------:R-:W-:-:S03]  /*515b0*/  IMAD.MOV.U32 R13, RZ, RZ, R118 ;  /* 0x000000ffff0d7224 */ /* 0x000fc600078e0076 */
[----:B------:R-:W1:Y:S01]  /*515c0*/  LDS.128 R92, [R0] ;  /* 0x00000000005c7984 */ /* 0x000e620000000c00 */
[----:B------:R-:W-:Y:S01]  /*515d0*/  IMAD.MOV.U32 R15, RZ, RZ, R120 ;  /* 0x000000ffff0f7224 */ /* 0x000fe200078e0078 */
[----:B------:R-:W-:Y:S06]  /*515e0*/  BAR.SYNC.DEFER_BLOCKING 0x0 ;  /* 0x0000000000007b1d */ /* 0x000fec0000010000 */
[----:B------:R-:W-:Y:S02]  /*515f0*/  STSM.16.M88.4 [R4], R12 ;  /* 0x0000000c04007844 */ /* 0x000fe40000000200 */
[----:B------:R-:W-:Y:S06]  /*51600*/  BAR.SYNC.DEFER_BLOCKING 0x0 ;  /* 0x0000000000007b1d */ /* 0x000fec0000010000 */
[----:B------:R-:W2:Y:S01]  /*51610*/  LDS.128 R12, [R0] ;  /* 0x00000000000c7984 */ /* 0x000ea20000000c00 */
[----:B------:R-:W-:-:S02]  /*51620*/  IMAD.MOV.U32 R10, RZ, RZ, R123 ;  /* 0x000000ffff0a7224 */ /* 0x000fc400078e007b */
[----:B------:R-:W-:Y:S01]  /*51630*/  IMAD.MOV.U32 R11, RZ, RZ, R124 ;  /* 0x000000ffff0b7224 */ /* 0x000fe200078e007c */
[----:B-1----:R-:W-:Y:S01]  /*51640*/  STL.64 [R1+0x7b0], R92 ;  /* 0x0007b05c01007387 */ /* 0x002fe20000100a00 */
[----:B------:R-:W-:Y:S02]  /*51650*/  IMAD.MOV.U32 R123, RZ, RZ, R131 ;  /* 0x000000ffff7b7224 */ /* 0x000fe400078e0083 */
[----:B------:R-:W-:Y:S01]  /*51660*/  IMAD.MOV.U32 R117, RZ, RZ, R125 ;  /* 0x000000ffff757224 */ /* 0x000fe200078e007d */
[----:B------:R-:W-:Y:S01]  /*51670*/  STL.64 [R1+0x7b8], R94 ;  /* 0x0007b85e01007387 */ /* 0x000fe20000100a00 */
[----:B------:R-:W-:Y:S02]  /*51680*/  IMAD.MOV.U32 R124, RZ, RZ, R132 ;  /* 0x000000ffff7c7224 */ /* 0x000fe400078e0084 */
[----:B------:R-:W-:Y:S02]  /*51690*/  IMAD.MOV.U32 R131, RZ, RZ, R139 ;  /* 0x000000ffff837224 */ /* 0x000fe400078e008b */
[----:B------:R-:W-:Y:S01]  /*516a0*/  IMAD.MOV.U32 R118, RZ, RZ, R126 ;  /* 0x000000ffff767224 */ /* 0x000fe200078e007e */
[----:B------:R-:W-:Y:S01]  /*516b0*/  MOV R120, R128 ;  /* 0x0000008000787202 */ /* 0x000fe20000000f00 */
[----:B------:R-:W-:Y:S01]  /*516c0*/  IMAD.MOV.U32 R125, RZ, RZ, R133 ;  /* 0x000000ffff7d7224 */ /* 0x000fe200078e0085 */
[----:B------:R-:W-:Y:S01]  /*516d0*/  BAR.SYNC.DEFER_BLOCKING 0x0 ;  /* 0x0000000000007b1d */ /* 0x000fe20000010000 */
        /* <DEDUP_REMOVED lines=11> */
[----:B--2---:R1:W-:Y:S01]  /*51790*/  STL.64 [R1+0x7a0], R12 ;  /* 0x0007a00c01007387 */ /* 0x0043e20000100a00 */
[----:B------:R-:W-:-:S03]  /*517a0*/  IMAD.MOV.U32 R135, RZ, RZ, R143 ;  /* 0x000000ffff877224 */ /* 0x000fc600078e008f */
[----:B------:R2:W-:Y:S01]  /*517b0*/  STL.64 [R1+0x7a8], R14 ;  /* 0x0007a80e01007387 */ /* 0x0005e20000100a00 */
[----:B------:R-:W-:Y:S02]  /*517c0*/  IMAD.MOV.U32 R122, RZ, RZ, R130 ;  /* 0x000000ffff7a7224 */ /* 0x000fe400078e0082 */
[----:B------:R-:W-:Y:S02]  /*517d0*/  IMAD.MOV.U32 R136, RZ, RZ, R144 ;  /* 0x000000ffff887224 */ /* 0x000fe400078e0090 */
[----:B------:R-:W-:Y:S01]  /*517e0*/  IMAD.MOV.U32 R130, RZ, RZ, R138 ;  /* 0x000000ffff827224 */ /* 0x000fe200078e008a */
[----:B------:R-:W-:Y:S01]  /*517f0*/  MOV R138, R146 ;  /* 0x00000092008a7202 */ /* 0x000fe20000000f00 */
[----:B------:R-:W-:Y:S02]  /*51800*/  IMAD.MOV.U32 R137, RZ, RZ, R145 ;  /* 0x000000ffff897224 */ /* 0x000fe400078e0091 */
[----:B---3--:R-:W-:Y:S02]  /*51810*/  IMAD.MOV.U32 R139, RZ, RZ, R147 ;  /* 0x000000ffff8b7224 */ /* 0x008fe400078e0093 */
[----:B------:R-:W3:Y:S01]  /*51820*/  LDL.LU R147, [R1+0x60] ;  /* 0x0000600001937983 */ /* 0x000ee20000300800 */
[----:B----4-:R-:W-:-:S03]  /*51830*/  IMAD.MOV.U32 R140, RZ, RZ, R148 ;  /* 0x000000ffff8c7224 */ /* 0x010fc600078e0094 */
[----:B------:R-:W4:Y:S01]  /*51840*/  LDL.LU R148, [R1+0x68] ;  /* 0x0000680001947983 */ /* 0x000f220000300800 */
[----:B------:R-:W-:-:S03]  /*51850*/  IMAD.MOV.U32 R141, RZ, RZ, R149 ;  /* 0x000000ffff8d7224 */ /* 0x000fc600078e0095 */
        /* <DEDUP_REMOVED lines=10> */
[----:B------:R-:W4:Y:S04]  /*51900*/  LDL.LU R21, [R1+0x478] ;  /* 0x0004780001157983 */ /* 0x000f280000300800 */
[----:B------:R2:W-:Y:S01]  /*51910*/  STSM.16.M88.4 [R4], R8 ;  /* 0x0000000804007844 */ /* 0x0005e20000000200 */
[----:B------:R-:W-:Y:S01]  /*51920*/  BAR.SYNC.DEFER_BLOCKING 0x0 ;  /* 0x0000000000007b1d */ /* 0x000fe20000010000 */
[----:B-1----:R-:W-:Y:S01]  /*51930*/  MOV R12, R117 ;  /* 0x00000075000c7202 */ /* 0x002fe20000000f00 */
[----:B------:R-:W-:Y:S02]  /*51940*/  IMAD.MOV.U32 R13, RZ, RZ, R118 ;  /* 0x000000ffff0d7224 */ /* 0x000fe400078e0076 */
[----:B--2---:R-:W-:Y:S02]  /*51950*/  IMAD.MOV.U32 R14, RZ, RZ, R119 ;  /* 0x000000ffff0e7224 */ /* 0x004fe400078e0077 */
        /* <DEDUP_REMOVED lines=9> */
[----:B------:R-:W-:Y:S01]  /*519f0*/  IMAD.MOV.U32 R123, RZ, RZ, R131 ;  /* 0x000000ffff7b7224 */ /* 0x000fe200078e0083 */
[----:B------:R-:W-:Y:S01]  /*51a00*/  MOV R118, R126 ;  /* 0x0000007e00767202 */ /* 0x000fe20000000f00 */
[----:B------:R-:W-:Y:S01]  /*51a10*/  IMAD.MOV.U32 R117, RZ, RZ, R125 ;  /* 0x000000ffff757224 */ /* 0x000fe200078e007d */
[----:B------:R-:W-:Y:S01]  /*51a20*/  STL.64 [R1+0x798], R94 ;  /* 0x0007985e01007387 */ /* 0x000fe20000100a00 */
[----:B------:R-:W-:Y:S02]  /*51a30*/  IMAD.MOV.U32 R124, RZ, RZ, R132 ;  /* 0x000000ffff7c7224 */ /* 0x000fe400078e0084 */
[----:B------:R-:W-:Y:S01]  /*51a40*/  IMAD.MOV.U32 R131, RZ, RZ, R139 ;  /* 0x000000ffff837224 */ /* 0x000fe200078e008b */
[----:B------:R-:W-:Y:S01]  /*51a50*/  BAR.SYNC.DEFER_BLOCKING 0x0 ;  /* 0x0000000000007b1d */ /* 0x000fe20000010000 */
        /* <DEDUP_REMOVED lines=14> */
[----:B--2---:R1:W-:Y:S04]  /*51b40*/  STL.64 [R1+0x780], R12 ;  /* 0x0007800c01007387 */ /* 0x0043e80000100a00 */
[----:B------:R2:W-:Y:S01]  /*51b50*/  STL.64 [R1+0x788], R14 ;  /* 0x0007880e01007387 */ /* 0x0005e20000100a00 */
[----:B------:R-:W-:-:S02]  /*51b60*/  IMAD.MOV.U32 R122, RZ, RZ, R130 ;  /* 0x000000ffff7a7224 */ /* 0x000fc400078e0082 */
[----:B------:R-:W-:Y:S02]  /*51b70*/  IMAD.MOV.U32 R129, RZ, RZ, R137 ;  /* 0x000000ffff817224 */ /* 0x000fe400078e0089 */
[----:B------:R-:W-:Y:S02]  /*51b80*/  IMAD.MOV.U32 R130, RZ, RZ, R138 ;  /* 0x000000ffff827224 */ /* 0x000fe400078e008a */
[----:B------:R-:W-:Y:S02]  /*51b90*/  IMAD.MOV.U32 R137, RZ, RZ, R145 ;  /* 0x000000ffff897224 */ /* 0x000fe400078e0091 */
        /* <DEDUP_REMOVED lines=13> */
[----:B------:R-:W-:-:S03]  /*51c70*/  MOV R145, R22 ;  /* 0x0000001600917202 */ /* 0x000fc60000000f00 */
[----:B------:R-:W4:Y:S01]  /*51c80*/  LDL.LU R22, [R1+0x480] ;  /* 0x0004800001167983 */ /* 0x000f220000300800 */
[----:B------:R-:W-:-:S03]  /*51c90*/  IMAD.MOV.U32 R146, RZ, RZ, R21 ;  /* 0x000000ffff927224 */ /* 0x000fc600078e0015 */
[----:B------:R-:W4:Y:S04]  /*51ca0*/  LDL.LU R21, [R1+0x488] ;  /* 0x0004880001157983 */ /* 0x000f280000300800 */
[----:B------:R2:W-:Y:S01]  /*51cb0*/  STSM.16.M88.4 [R4], R8 ;  /* 0x0000000804007844 */ /* 0x0005e20000000200 */
[----:B------:R-:W-:Y:S01]  /*51cc0*/  BAR.SYNC.DEFER_BLOCKING 0x0 ;  /* 0x0000000000007b1d */ /* 0x000fe20000010000 */
[----:B-1----:R-:W-:Y:S02]  /*51cd0*/  IMAD.MOV.U32 R12, RZ, RZ, R117 ;  /* 0x000000ffff0c7224 */ /* 0x002fe400078e0075 */
[----:B------:R-:W-:-:S03]  /*51ce0*/  IMAD.MOV.U32 R13, RZ, RZ, R118 ;  /* 0x000000ffff0d7224 */ /* 0x000fc600078e0076 */
[----:B------:R-:W1:Y:S01]  /*51cf0*/  LDS.128 R92, [R0] ;  /* 0x00000000005c7984 */ /* 0x000e620000000c00 */
[----:B--2---:R-:W-:Y:S02]  /*51d00*/  IMAD.MOV.U32 R14, RZ, RZ, R119 ;  /* 0x000000ffff0e7224 */ /* 0x004fe400078e0077 */
[----:B------:R-:W-:Y:S01]  /*51d10*/  IMAD.MOV.U32 R15, RZ, RZ, R120 ;  /* 0x000000ffff0f7224 */ /* 0x000fe200078e0078 */
[----:B------:R-:W-:Y:S06]  /*51d20*/  BAR.SYNC.DEFER_BLOCKING 0x0 ;  /* 0x0000000000007b1d */ /* 0x000fec0000010000 */
[----:B------:R-:W-:Y:S02]  /*51d30*/  STSM.16.M88.4 [R4], R12 ;  /* 0x0000000c04007844 */ /* 0x000fe40000000200 */
[----:B------:R-:W-:Y:S06]  /*51d40*/  BAR.SYNC.DEFER_BLOCKING 0x0 ;  /* 0x0000000000007b1d */ /* 0x000fec0000010000 */
[----:B------:R-:W2:Y:S01]  /*51d50*/  LDS.128 R12, [R0] ;  /* 0x00000000000c7984 */ /* 0x000ea20000000c00 */
[----:B------:R-:W-:Y:S01]  /*51d60*/  IMAD.MOV.U32 R10, RZ, RZ, R123 ;  /* 0x000000ffff0a7224 */ /* 0x000fe200078e007b */
[----:B------:R-:W-:Y:S01]  /*51d70*/  MOV R11, R124 ;  /* 0x0000007c000b7202 */ /* 0x000fe20000000f00 */
[----:B------:R-:W-:Y:S01]  /*51d80*/  IMAD.MOV.U32 R123, RZ, RZ, R131 ;  /* 0x000000ffff7b7224 */ /* 0x000fe200078e0083 */
[----:B-1----:R-:W-:Y:S01]  /*51d90*/  STL.64 [R1+0x770], R92 ;  /* 0x0007705c01007387 */ /* 0x002fe20000100a00 */
[----:B------:R-:W-:Y:S01]  /*51da0*/  IMAD.MOV.U32 R117, RZ, RZ, R125 ;  /* 0x000000ffff757224 */ /* 0x000fe200078e007d */
[----:B------:R-:W-:Y:S01]  /*51db0*/  MOV R125, R133 ;  /* 0x00000085007d7202 */ /* 0x000fe20000000f00 */
[----:B------:R-:W-:Y:S01]  /*51dc0*/  IMAD.MOV.U32 R124, RZ, RZ, R132 ;  /* 0x000000ffff7c7224 */ /* 0x000fe200078e0084 */
[----:B------:R-:W-:Y:S01]  /*51dd0*/  STL.64 [R1+0x778], R94 ;  /* 0x0007785e01007387 */ /* 0x000fe20000100a00 */
[----:B------:R-:W-:-:S02]  /*51de0*/  IMAD.MOV.U32 R131, RZ, RZ, R139 ;  /* 0x000000ffff837224 */ /* 0x000fc400078e008b */
[----:B------:R-:W-:Y:S01]  /*51df0*/  IMAD.MOV.U32 R118, RZ, RZ, R126 ;  /* 0x000000ffff767224 */ /* 0x000fe200078e007e */
[----:B------:R-:W-:Y:S01]  /*51e00*/  BAR.SYNC.DEFER_BLOCKING 0x0 ;  /* 0x0000000000007b1d */ /* 0x000fe20000010000 */
        /* <DEDUP_REMOVED lines=13> */
[----:B--2---:R1:W-:Y:S04]  /*51ee0*/  STL.64 [R1+0x760], R12 ;  /* 0x0007600c01007387 */ /* 0x0043e80000100a00 */
[----:B------:R2:W-:Y:S01]  /*51ef0*/  STL.64 [R1+0x768], R14 ;  /* 0x0007680e01007387 */ /* 0x0005e20000100a00 */
[----:B------:R-:W-:Y:S02]  /*51f00*/  IMAD.MOV.U32 R129, RZ, RZ, R137 ;  /* 0x000000ffff817224 */ /* 0x000fe400078e0089 */
[----:B------:R-:W-:Y:S02]  /*51f10*/  IMAD.MOV.U32 R136, RZ, RZ, R144 ;  /* 0x000000ffff887224 */ /* 0x000fe400078e0090 */
[----:B------:R-:W-:-:S02]  /*51f20*/  IMAD.MOV.U32 R130, RZ, RZ, R138 ;  /* 0x000000ffff827224 */ /* 0x000fc400078e008a */
        /* <DEDUP_REMOVED lines=33> */
[----:B------:R-:W-:-:S02]  /*52140*/  IMAD.MOV.U32 R117, RZ, RZ, R125 ;  /* 0x000000ffff757224 */ /* 0x000fc400078e007d */
[----:B------:R-:W-:Y:S01]  /*52150*/  IMAD.MOV.U32 R124, RZ, RZ, R132 ;  /* 0x000000ffff7c7224 */ /* 0x000fe200078e0084 */
[----:B------:R-:W-:Y:S01]  /*52160*/  STL.64 [R1+0x758], R94 ;  /* 0x0007585e01007387 */ /* 0x000fe20000100a00 */
[----:B------:R-:W-:Y:S01]  /*52170*/  IMAD.MOV.U32 R131, RZ, RZ, R139 ;  /* 0x000000ffff837224 */ /* 0x000fe200078e008b */
[----:B------:R-:W-:Y:S01]  /*52180*/  MOV R132, R140 ;  /* 0x0000008c00847202 */ /* 0x000fe20000000f00 */
[----:B------:R-:W-:Y:S01]  /*52190*/  IMAD.MOV.U32 R118, RZ, RZ, R126 ;  /* 0x000000ffff767224 */ /* 0x000fe200078e007e */
[----:B------:R-:W-:Y:S01]  /*521a0*/  MOV R9, R122 ;  /* 0x0000007a00097202 */ /* 0x000fe20000000f00 */
[----:B------:R-:W-:Y:S01]  /*521b0*/  IMAD.MOV.U32 R125, RZ, RZ, R133 ;  /* 0x000000ffff7d7224 */ /* 0x000fe200078e0085 */
[----:B------:R-:W-:Y:S01]  /*521c0*/  BAR.SYNC.DEFER_BLOCKING 0x0 ;  /* 0x0000000000007b1d */ /* 0x000fe20000010000 */
        /* <DEDUP_REMOVED lines=67> */
[----:B--2---:R1:W-:Y:S01]  /*52600*/  STL.64 [R1+0x720], R12 ;  /* 0x0007200c01007387 */ /* 0x0043e20000100a00 */
[----:B------:R-:W-:-:S03]  /*52610*/  IMAD.MOV.U32 R135, RZ, RZ, R143 ;  /* 0x000000ffff877224 */ /* 0x000fc600078e008f */
[----:B------:R2:W-:Y:S01]  /*52620*/  STL.64 [R1+0x728], R14 ;  /* 0x0007280e01007387 */ /* 0x0005e20000100a00 */
[----:B------:R-:W-:Y:S01]  /*52630*/  IMAD.MOV.U32 R122, RZ, RZ, R130 ;  /* 0x000000ffff7a7224 */ /* 0x000fe200078e0082 */
[----:B------:R-:W-:Y:S01]  /*52640*/  MOV R130, R138 ;  /* 0x0000008a00827202 */ /* 0x000fe20000000f00 */
[----:B------:R-:W-:Y:S02]  /*52650*/  IMAD.MOV.U32 R129, RZ, RZ, R137 ;  /* 0x000000ffff817224 */ /* 0x000fe400078e0089 */
[----:B------:R-:W-:Y:S02]  /*52660*/  IMAD.MOV.U32 R136, RZ, RZ, R144 ;  /* 0x000000ffff887224 */ /* 0x000fe400078e0090 */
[----:B------:R-:W-:Y:S02]  /*52670*/  IMAD.MOV.U32 R137, RZ, RZ, R145 ;  /* 0x000000ffff897224 */ /* 0x000fe400078e0091 */
[----:B------:R-:W-:Y:S01]  /*52680*/  IMAD.MOV.U32 R138, RZ, RZ, R146 ;  /* 0x000000ffff8a7224 */ /* 0x000fe200078e0092 */
[----:B---3--:R-:W-:-:S02]  /*52690*/  MOV R139, R147 ;  /* 0x00000093008b7202 */ /* 0x008fc40000000f00 */
        /* <DEDUP_REMOVED lines=18> */
[----:B------:R-:W-:Y:S01]  /*527c0*/  MOV R13, R118 ;  /* 0x00000076000d7202 */ /* 0x000fe20000000f00 */
[----:B--2---:R-:W-:-:S03]  /*527d0*/  IMAD.MOV.U32 R14, RZ, RZ, R119 ;  /* 0x000000ffff0e7224 */ /* 0x004fc600078e0077 */
        /* <DEDUP_REMOVED lines=29> */
[----:B--2---:R1:W-:Y:S04]  /*529b0*/  STL.64 [R1+0x700], R12 ;  /* 0x0007000c01007387 */ /* 0x0043e80000100a00 */
[----:B------:R2:W-:Y:S01]  /*529c0*/  STL.64 [R1+0x708], R14 ;  /* 0x0007080e01007387 */ /* 0x0005e20000100a00 */
[----:B------:R-:W-:-:S02]  /*529d0*/  IMAD.MOV.U32 R122, RZ, RZ, R130 ;  /* 0x000000ffff7a7224 */ /* 0x000fc400078e0082 */
[----:B------:R-:W-:Y:S01]  /*529e0*/  IMAD.MOV.U32 R129, RZ, RZ, R137 ;  /* 0x000000ffff817224 */ /* 0x000fe200078e0089 */
[----:B------:R-:W-:Y:S01]  /*529f0*/  MOV R137, R145 ;  /* 0x0000009100897202 */ /* 0x000fe20000000f00 */
        /* <DEDUP_REMOVED lines=37> */
[----:B------:R-:W-:Y:S02]  /*52c50*/  IMAD.MOV.U32 R131, RZ, RZ, R139 ;  /* 0x000000ffff837224 */ /* 0x000fe400078e008b */
        /* <DEDUP_REMOVED lines=50> */
[----:B------:R-:W-:Y:S01]  /*52f80*/  MOV R10, R123 ;  /* 0x0000007b000a7202 */ /* 0x000fe20000000f00 */
[----:B------:R-:W-:-:S02]  /*52f90*/  IMAD.MOV.U32 R11, RZ, RZ, R124 ;  /* 0x000000ffff0b7224 */ /* 0x000fc400078e007c */
        /* <DEDUP_REMOVED lines=28> */
[----:B------:R-:W-:Y:S02]  /*53160*/  IMAD.MOV.U32 R138, RZ, RZ, R146 ;  /* 0x000000ffff8a7224 */ /* 0x000fe400078e0092 */
[----:B---3--:R-:W-:-:S02]  /*53170*/  IMAD.MOV.U32 R139, RZ, RZ, R147 ;  /* 0x000000ffff8b7224 */ /* 0x008fc400078e0093 */
[----:B------:R-:W3:Y:S01]  /*53180*/  LDL.LU R147, [R1+0xd0] ;  /* 0x0000d00001937983 */ /* 0x000ee20000300800 */
[----:B----4-:R-:W-:-:S03]  /*53190*/  IMAD.MOV.U32 R140, RZ, RZ, R148 ;  /* 0x000000ffff8c7224 */ /* 0x010fc600078e0094 */
        /* <DEDUP_REMOVED lines=57> */
[----:B----4-:R-:W-:-:S03]  /*53530*/  MOV R140, R148 ;  /* 0x00000094008c7202 */ /* 0x010fc60000000f00 */
        /* <DEDUP_REMOVED lines=207> */
[----:B------:R-:W-:Y:S01]  /*54230*/  BAR.SYNC.DEFER_BLOCKING 0x0 ;  /* 0x0000000000007b1d */ /* 0x000fe20000010000 */
        /* <DEDUP_REMOVED lines=14> */
[----:B--2---:R1:W-:Y:S04]  /*54320*/  STL.64 [R1+0x620], R12 ;  /* 0x0006200c01007387 */ /* 0x0043e80000100a00 */
[----:B------:R2:W-:Y:S01]  /*54330*/  STL.64 [R1+0x628], R14 ;  /* 0x0006280e01007387 */ /* 0x0005e20000100a00 */
[----:B------:R-:W-:Y:S02]  /*54340*/  IMAD.MOV.U32 R118, RZ, RZ, R126 ;  /* 0x000000ffff767224 */ /* 0x000fe400078e007e */
[----:B------:R-:W-:-:S02]  /*54350*/  IMAD.MOV.U32 R125, RZ, RZ, R133 ;  /* 0x000000ffff7d7224 */ /* 0x000fc400078e0085 */
[----:B------:R-:W-:Y:S02]  /*54360*/  IMAD.MOV.U32 R126, RZ, RZ, R134 ;  /* 0x000000ffff7e7224 */ /* 0x000fe400078e0086 */
[----:B------:R-:W-:Y:S02]  /*54370*/  IMAD.MOV.U32 R133, RZ, RZ, R141 ;  /* 0x000000ffff857224 */ /* 0x000fe400078e008d */
[----:B------:R-:W-:Y:S02]  /*54380*/  IMAD.MOV.U32 R134, RZ, RZ, R142 ;  /* 0x000000ffff867224 */ /* 0x000fe400078e008e */
[----:B---3--:R-:W-:Y:S02]  /*54390*/  IMAD.MOV.U32 R139, RZ, RZ, R147 ;  /* 0x000000ffff8b7224 */ /* 0x008fe400078e0093 */
[----:B----4-:R-:W-:Y:S01]  /*543a0*/  IMAD.MOV.U32 R140, RZ, RZ, R148 ;  /* 0x000000ffff8c7224 */ /* 0x010fe200078e0094 */
[----:B------:R-:W-:Y:S02]  /*543b0*/  MOV R143, R149 ;  /* 0x00000095008f7202 */ /* 0x000fe40000000f00 */
[----:B------:R-:W3:Y:S01]  /*543c0*/  LDL.LU R149, [R1+0x140] ;  /* 0x0001400001957983 */ /* 0x000ee20000300800 */
[----:B------:R-:W-:-:S03]  /*543d0*/  IMAD.MOV.U32 R144, RZ, RZ, R150 ;  /* 0x000000ffff907224 */ /* 0x000fc600078e0096 */
[----:B------:R-:W4:Y:S01]  /*543e0*/  LDL.LU R150, [R1+0x148] ;  /* 0x0001480001967983 */ /* 0x000f220000300800 */
[----:B------:R-:W-:-:S03]  /*543f0*/  IMAD.MOV.U32 R145, RZ, RZ, R151 ;  /* 0x000000ffff917224 */ /* 0x000fc600078e0097 */
[----:B------:R-:W3:Y:S01]  /*54400*/  LDL.LU R151, [R1+0x544] ;  /* 0x0005440001977983 */ /* 0x000ee20000300800 */
[----:B------:R-:W-:-:S03]  /*54410*/  IMAD.MOV.U32 R146, RZ, RZ, R17 ;  /* 0x000000ffff927224 */ /* 0x000fc600078e0011 */
[----:B------:R-:W3:Y:S01]  /*54420*/  LDL.LU R17, [R1+0x54c] ;  /* 0x00054c0001117983 */ /* 0x000ee20000300800 */
[----:B------:R-:W-:-:S03]  /*54430*/  IMAD.MOV.U32 R147, RZ, RZ, R22 ;  /* 0x000000ffff937224 */ /* 0x000fc600078e0016 */
[----:B------:R-:W3:Y:S01]  /*54440*/  LDL.LU R22, [R1+0x144] ;  /* 0x0001440001167983 */ /* 0x000ee20000300800 */
[----:B------:R-:W-:-:S03]  /*54450*/  IMAD.MOV.U32 R148, RZ, RZ, R21 ;  /* 0x000000ffff947224 */ /* 0x000fc600078e0015 */
[----:B------:R-:W3:Y:S04]  /*54460*/  LDL.LU R21, [R1+0x14c] ;  /* 0x00014c0001157983 */ /* 0x000ee80000300800 */
[----:B------:R-:W4:Y:S04]  /*54470*/  LDL.LU R141, [R1+0x524] ;  /* 0x00052400018d7983 */ /* 0x000f280000300800 */
[----:B------:R-:W3:Y:S04]  /*54480*/  LDL.LU R142, [R1+0x52c] ;  /* 0x00052c00018e7983 */ /* 0x000ee80000300800 */
        /* <DEDUP_REMOVED lines=11> */
[----:B------:R-:W-:Y:S01]  /*54540*/  IMAD.MOV.U32 R8, RZ, RZ, R121 ;  /* 0x000000ffff087224 */ /* 0x000fe200078e0079 */
[----:B------:R-:W-:-:S02]  /*54550*/  MOV R121, R129 ;  /* 0x0000008100797202 */ /* 0x000fc40000000f00 */
[----:B-1----:R-:W-:Y:S01]  /*54560*/  STL.64 [R1+0x610], R92 ;  /* 0x0006105c01007387 */ /* 0x002fe20000100a00 */
[----:B------:R-:W-:-:S03]  /*54570*/  IMAD.MOV.U32 R9, RZ, RZ, R122 ;  /* 0x000000ffff097224 */ /* 0x000fc600078e007a */
[----:B------:R-:W-:Y:S01]  /*54580*/  STL.64 [R1+0x618], R94 ;  /* 0x0006185e01007387 */ /* 0x000fe20000100a00 */
[----:B------:R-:W-:Y:S02]  /*54590*/  IMAD.MOV.U32 R10, RZ, RZ, R123 ;  /* 0x000000ffff0a7224 */ /* 0x000fe400078e007b */
[----:B------:R-:W-:Y:S01]  /*545a0*/  IMAD.MOV.U32 R122, RZ, RZ, R130 ;  /* 0x000000ffff7a7224 */ /* 0x000fe200078e0082 */
[----:B------:R-:W-:Y:S01]  /*545b0*/  MOV R130, R138 ;  /* 0x0000008a00827202 */ /* 0x000fe20000000f00 */
[----:B------:R-:W-:Y:S01]  /*545c0*/  IMAD.MOV.U32 R129, RZ, RZ, R137 ;  /* 0x000000ffff817224 */ /* 0x000fe200078e0089 */
[----:B------:R-:W-:Y:S01]  /*545d0*/  BAR.SYNC.DEFER_BLOCKING 0x0 ;  /* 0x0000000000007b1d */ /* 0x000fe20000010000 */
        /* <DEDUP_REMOVED lines=11> */
[----:B------:R2:W-:Y:S04]  /*54690*/  STL.64 [R1+0x608], R14 ;  /* 0x0006080e01007387 */ /* 0x0005e80000100a00 */
[----:B------:R-:W2:Y:S04]  /*546a0*/  LDL.LU R137, [R1+0x124] ;  /* 0x0001240001897983 */ /* 0x000ea80000300800 */
[----:B------:R-:W2:Y:S01]  /*546b0*/  LDL.LU R138, [R1+0x12c] ;  /* 0x00012c00018a7983 */ /* 0x000ea20000300800 */
[----:B------:R-:W-:-:S03]  /*546c0*/  IMAD.MOV.U32 R118, RZ, RZ, R126 ;  /* 0x000000ffff767224 */ /* 0x000fc600078e007e */
[----:B------:R-:W2:Y:S01]  /*546d0*/  LDL.LU R139, [R1+0x530] ;  /* 0x00053000018b7983 */ /* 0x000ea20000300800 */
[----:B------:R-:W-:-:S03]  /*546e0*/  IMAD.MOV.U32 R125, RZ, RZ, R133 ;  /* 0x000000ffff7d7224 */ /* 0x000fc600078e0085 */
[----:B------:R-:W2:Y:S01]  /*546f0*/  LDL.LU R140, [R1+0x538] ;  /* 0x00053800018c7983 */ /* 0x000ea20000300800 */
[----:B------:R-:W-:-:S03]  /*54700*/  IMAD.MOV.U32 R126, RZ, RZ, R134 ;  /* 0x000000ffff7e7224 */ /* 0x000fc600078e0086 */
[----:B------:R2:W-:Y:S01]  /*54710*/  STSM.16.M88.4 [R4], R8 ;  /* 0x0000000804007844 */ /* 0x0005e20000000200 */
[----:B------:R-:W-:Y:S01]  /*54720*/  BAR.SYNC.DEFER_BLOCKING 0x0 ;  /* 0x0000000000007b1d */ /* 0x000fe20000010000 */
[----:B----4-:R-:W-:-:S05]  /*54730*/  IMAD.MOV.U32 R135, RZ, RZ, R141 ;  /* 0x000000ffff877224 */ /* 0x010fca00078e008d */
[----:B------:R-:W4:Y:S01]  /*54740*/  LDS.128 R92, [R0] ;  /* 0x00000000005c7984 */ /* 0x000f220000000c00 */
[----:B---3--:R-:W-:-:S03]  /*54750*/  IMAD.MOV.U32 R136, RZ, RZ, R142 ;  /* 0x000000ffff887224 */ /* 0x008fc600078e008e */
[----:B------:R-:W3:Y:S04]  /*54760*/  LDL.LU R141, [R1+0x130] ;  /* 0x00013000018d7983 */ /* 0x000ee80000300800 */
[----:B------:R-:W3:Y:S04]  /*54770*/  LDL.LU R142, [R1+0x138] ;  /* 0x00013800018e7983 */ /* 0x000ee80000300800 */
[----:B------:R-:W3:Y:S04]  /*54780*/  LDL.LU R133, [R1+0x514] ;  /* 0x0005140001857983 */ /* 0x000ee80000300800 */
[----:B------:R-:W3:Y:S01]  /*54790*/  LDL.LU R134, [R1+0x51c] ;  /* 0x00051c0001867983 */ /* 0x000ee20000300800 */
[----:B-1----:R-:W-:-:S02]  /*547a0*/  IMAD.MOV.U32 R12, RZ, RZ, R117 ;  /* 0x000000ffff0c7224 */ /* 0x002fc400078e0075 */
[----:B------:R-:W-:Y:S02]  /*547b0*/  IMAD.MOV.U32 R13, RZ, RZ, R118 ;  /* 0x000000ffff0d7224 */ /* 0x000fe400078e0076 */
[----:B--2---:R-:W-:Y:S02]  /*547c0*/  IMAD.MOV.U32 R14, RZ, RZ, R119 ;  /* 0x000000ffff0e7224 */ /* 0x004fe400078e0077 */
[----:B------:R-:W-:Y:S01]  /*547d0*/  IMAD.MOV.U32 R15, RZ, RZ, R120 ;  /* 0x000000ffff0f7224 */ /* 0x000fe200078e0078 */
[----:B------:R-:W-:Y:S06]  /*547e0*/  BAR.SYNC.DEFER_BLOCKING 0x0 ;  /* 0x0000000000007b1d */ /* 0x000fec0000010000 */
[----:B------:R-:W-:Y:S02]  /*547f0*/  STSM.16.M88.4 [R4], R12 ;  /* 0x0000000c04007844 */ /* 0x000fe40000000200 */
[----:B------:R-:W-:Y:S06]  /*54800*/  BAR.SYNC.DEFER_BLOCKING 0x0 ;  /* 0x0000000000007b1d */ /* 0x000fec0000010000 */
[----:B------:R-:W1:Y:S01]  /*54810*/  LDS.128 R12, [R0] ;  /* 0x00000000000c7984 */ /* 0x000e620000000c00 */
[----:B------:R-:W-:-:S03]  /*54820*/  IMAD.MOV.U32 R10, RZ, RZ, R123 ;  /* 0x000000ffff0a7224 */ /* 0x000fc600078e007b */
[----:B----4-:R-:W-:Y:S01]  /*54830*/  STL.64 [R1+0x4f0], R92 ;  /* 0x0004f05c01007387 */ /* 0x010fe20000100a00 */
[----:B------:R-:W-:-:S03]  /*54840*/  IMAD.MOV.U32 R11, RZ, RZ, R124 ;  /* 0x000000ffff0b7224 */ /* 0x000fc600078e007c */
[----:B------:R-:W-:Y:S01]  /*54850*/  STL.64 [R1+0x4f8], R94 ;  /* 0x0004f85e01007387 */ /* 0x000fe20000100a00 */
[----:B------:R-:W-:Y:S01]  /*54860*/  IMAD.MOV.U32 R123, RZ, RZ, R129 ;  /* 0x000000ffff7b7224 */ /* 0x000fe200078e0081 */
[----:B------:R-:W-:Y:S01]  /*54870*/  MOV R124, R130 ;  /* 0x00000082007c7202 */ /* 0x000fe20000000f00 */
[----:B------:R-:W-:Y:S01]  /*54880*/  IMAD.MOV.U32 R119, RZ, RZ, R125 ;  /* 0x000000ffff777224 */ /* 0x000fe200078e007d */
[----:B------:R-:W-:Y:S01]  /*54890*/  MOV R8, R121 ;  /* 0x0000007900087202 */ /* 0x000fe20000000f00 */
[----:B------:R-:W-:Y:S01]  /*548a0*/  IMAD.MOV.U32 R120, RZ, RZ, R126 ;  /* 0x000000ffff787224 */ /* 0x000fe200078e007e */
[----:B------:R-:W-:Y:S06]  /*548b0*/  BAR.SYNC.DEFER_BLOCKING 0x0 ;  /* 0x0000000000007b1d */ /* 0x000fec0000010000 */
[----:B-1----:R1:W-:Y:S04]  /*548c0*/  STL.64 [R1+0x4e0], R12 ;  /* 0x0004e00c01007387 */ /* 0x0023e80000100a00 */
[----:B------:R2:W-:Y:S04]  /*548d0*/  STL.64 [R1+0x4e8], R14 ;  /* 0x0004e80e01007387 */ /* 0x0005e80000100a00 */
[----:B------:R-:W4:Y:S04]  /*548e0*/  LDL.LU R129, [R1+0x114] ;  /* 0x0001140001817983 */ /* 0x000f280000300800 */
[----:B------:R-:W4:Y:S01]  /*548f0*/  LDL.LU R130, [R1+0x11c] ;  /* 0x00011c0001827983 */ /* 0x000f220000300800 */
[----:B------:R-:W-:-:S02]  /*54900*/  IMAD.MOV.U32 R125, RZ, RZ, R131 ;  /* 0x000000ffff7d7224 */ /* 0x000fc400078e0083 */
[----:B------:R-:W-:Y:S01]  /*54910*/  IMAD.MOV.U32 R9, RZ, RZ, R122 ;  /* 0x000000ffff097224 */ /* 0x000fe200078e007a */
[----:B------:R-:W4:Y:S01]  /*54920*/  LDL.LU R131, [R1+0x520] ;  /* 0x0005200001837983 */ /* 0x000f220000300800 */
[----:B------:R-:W-:Y:S02]  /*54930*/  IMAD.MOV.U32 R121, RZ, RZ, R127 ;  /* 0x000000ffff797224 */ /* 0x000fe400078e007f */
[----:B------:R-:W-:Y:S02]  /*54940*/  IMAD.MOV.U32 R126, RZ, RZ, R132 ;  /* 0x000000ffff7e7224 */ /* 0x000fe400078e0084 */
[----:B------:R-:W-:Y:S01]  /*54950*/  IMAD.MOV.U32 R122, RZ, RZ, R128 ;  /* 0x000000ffff7a7224 */ /* 0x000fe200078e0080 */
[----:B------:R-:W4:Y:S04]  /*54960*/  LDL.LU R132, [R1+0x528] ;  /* 0x0005280001847983 */ /* 0x000f280000300800 */
[----:B------:R2:W-:Y:S01]  /*54970*/  STSM.16.M88.4 [R4], R8 ;  /* 0x0000000804007844 */ /* 0x0005e20000000200 */
[----:B------:R-:W-:Y:S01]  /*54980*/  BAR.SYNC.DEFER_BLOCKING 0x0 ;  /* 0x0000000000007b1d */ /* 0x000fe20000010000 */
[----:B-1----:R-:W-:-:S02]  /*54990*/  IMAD.MOV.U32 R12, RZ, RZ, R119 ;  /* 0x000000ffff0c7224 */ /* 0x002fc400078e0077 */
[----:B------:R-:W-:-:S03]  /*549a0*/  IMAD.MOV.U32 R13, RZ, RZ, R120 ;  /* 0x000000ffff0d7224 */ /* 0x000fc600078e0078 */
[----:B------:R-:W1:Y:S01]  /*549b0*/  LDS.128 R92, [R0] ;  /* 0x00000000005c7984 */ /* 0x000e620000000c00 */
[----:B---3--:R-:W-:-:S03]  /*549c0*/  IMAD.MOV.U32 R127, RZ, RZ, R133 ;  /* 0x000000ffff7f7224 */ /* 0x008fc600078e0085 */
[----:B------:R-:W3:Y:S01]  /*549d0*/  LDL.LU R133, [R1+0x120] ;  /* 0x0001200001857983 */ /* 0x000ee20000300800 */
[----:B------:R-:W-:-:S03]  /*549e0*/  IMAD.MOV.U32 R128, RZ, RZ, R134 ;  /* 0x000000ffff807224 */ /* 0x000fc600078e0086 */
[----:B------:R-:W3:Y:S01]  /*549f0*/  LDL.LU R134, [R1+0x128] ;  /* 0x0001280001867983 */ /* 0x000ee20000300800 */
[----:B--2---:R-:W-:Y:S02]  /*54a00*/  IMAD.MOV.U32 R14, RZ, RZ, R121 ;  /* 0x000000ffff0e7224 */ /* 0x004fe400078e0079 */
[----:B------:R-:W-:Y:S01]  /*54a10*/  IMAD.MOV.U32 R15, RZ, RZ, R122 ;  /* 0x000000ffff0f7224 */ /* 0x000fe200078e007a */
[----:B------:R-:W-:Y:S06]  /*54a20*/  BAR.SYNC.DEFER_BLOCKING 0x0 ;  /* 0x0000000000007b1d */ /* 0x000fec0000010000 */
[----:B------:R-:W-:Y:S02]  /*54a30*/  STSM.16.M88.4 [R4], R12 ;  /* 0x0000000c04007844 */ /* 0x000fe40000000200 */
[----:B------:R-:W-:Y:S01]  /*54a40*/  BAR.SYNC.DEFER_BLOCKING 0x0 ;  /* 0x0000000000007b1d */ /* 0x000fe20000010000 */
[----:B------:R-:W-:Y:S01]  /*54a50*/  MOV R8, R123 ;  /* 0x0000007b00087202 */ /* 0x000fe20000000f00 */
[----:B------:R-:W-:-:S02]  /*54a60*/  IMAD.MOV.U32 R9, RZ, RZ, R124 ;  /* 0x000000ffff097224 */ /* 0x000fc400078e007c */
[----:B------:R-:W-:Y:S02]  /*54a70*/  IMAD.MOV.U32 R10, RZ, RZ, R125 ;  /* 0x000000ffff0a7224 */ /* 0x000fe400078e007d */
[----:B------:R-:W2:Y:S01]  /*54a80*/  LDS.128 R12, [R0] ;  /* 0x00000000000c7984 */ /* 0x000ea20000000c00 */
[----:B------:R-:W-:Y:S01]  /*54a90*/  IMAD.MOV.U32 R11, RZ, RZ, R126 ;  /* 0x000000ffff0b7224 */ /* 0x000fe200078e007e */
[----:B------:R-:W-:Y:S06]  /*54aa0*/  BAR.SYNC.DEFER_BLOCKING 0x0 ;  /* 0x0000000000007b1d */ /* 0x000fec0000010000 */
[----:B------:R-:W-:Y:S04]  /*54ab0*/  STSM.16.M88.4 [R4], R8 ;  /* 0x0000000804007844 */ /* 0x000fe80000000200 */
[----:B-1----:R-:W-:Y:S04]  /*54ac0*/  STL.64 [R1+0x4d0], R92 ;  /* 0x0004d05c01007387 */ /* 0x002fe80000100a00 */
[----:B------:R-:W-:Y:S01]  /*54ad0*/  STL.64 [R1+0x4d8], R94 ;  /* 0x0004d85e01007387 */ /* 0x000fe20000100a00 */
[----:B------:R-:W-:Y:S06]  /*54ae0*/  BAR.SYNC.DEFER_BLOCKING 0x0 ;  /* 0x0000000000007b1d */ /* 0x000fec0000010000 */
[----:B------:R-:W1:Y:S04]  /*54af0*/  LDS.128 R92, [R0] ;  /* 0x00000000005c7984 */ /* 0x000e680000000c00 */
[----:B--2---:R2:W-:Y:S04]  /*54b00*/  STL.64 [R1+0x4c0], R12 ;  /* 0x0004c00c01007387 */ /* 0x0045e80000100a00 */
[----:B------:R4:W-:Y:S01]  /*54b10*/  STL.64 [R1+0x4c8], R14 ;  /* 0x0004c80e01007387 */ /* 0x0009e20000100a00 */
[----:B--2---:R-:W-:-:S02]  /*54b20*/  IMAD.MOV.U32 R12, RZ, RZ, R127 ;  /* 0x000000ffff0c7224 */ /* 0x004fc400078e007f */
[----:B------:R-:W-:Y:S02]  /*54b30*/  IMAD.MOV.U32 R13, RZ, RZ, R128 ;  /* 0x000000ffff0d7224 */ /* 0x000fe400078e0080 */
[----:B----4-:R-:W-:Y:S02]  /*54b40*/  IMAD.MOV.U32 R14, RZ, RZ, R129 ;  /* 0x000000ffff0e7224 */ /* 0x010fe400078e0081 */
[----:B------:R-:W-:Y:S01]  /*54b50*/  IMAD.MOV.U32 R15, RZ, RZ, R130 ;  /* 0x000000ffff0f7224 */ /* 0x000fe200078e0082 */
[----:B------:R-:W-:Y:S06]  /*54b60*/  BAR.SYNC.DEFER_BLOCKING 0x0 ;  /* 0x0000000000007b1d */ /* 0x000fec0000010000 */
[----:B------:R-:W-:Y:S02]  /*54b70*/  STSM.16.M88.4 [R4], R12 ;  /* 0x0000000c04007844 */ /* 0x000fe40000000200 */
[----:B------:R-:W-:Y:S01]  /*54b80*/  BAR.SYNC.DEFER_BLOCKING 0x0 ;  /* 0x0000000000007b1d */ /* 0x000fe20000010000 */
[----:B------:R-:W-:Y:S01]  /*54b90*/  IMAD.MOV.U32 R8, RZ, RZ, R131 ;  /* 0x000000ffff087224 */ /* 0x000fe200078e0083 */
[----:B------:R-:W-:-:S04]  /*54ba0*/  MOV R9, R132 ;  /* 0x0000008400097202 */ /* 0x000fc80000000f00 */
[----:B------:R-:W2:Y:S04]  /*54bb0*/  LDS.128 R12, [R0] ;  /* 0x00000000000c7984 */ /* 0x000ea80000000c00 */
[----:B-1----:R-:W-:Y:S04]  /*54bc0*/  STL.64 [R1+0x4b0], R92 ;  /* 0x0004b05c01007387 */ /* 0x002fe80000100a00 */
[----:B------:R-:W-:Y:S01]  /*54bd0*/  STL.64 [R1+0x4b8], R94 ;  /* 0x0004b85e01007387 */ /* 0x000fe20000100a00 */
[----:B------:R-:W-:Y:S06]  /*54be0*/  BAR.SYNC.DEFER_BLOCKING 0x0 ;  /* 0x0000000000007b1d */ /* 0x000fec0000010000 */
[----:B--2---:R1:W-:Y:S04]  /*54bf0*/  STL.64 [R1+0x4a0], R12 ;  /* 0x0004a00c01007387 */ /* 0x0043e80000100a00 */
[----:B------:R2:W-:Y:S01]  /*54c00*/  STL.64 [R1+0x4a8], R14 ;  /* 0x0004a80e01007387 */ /* 0x0005e20000100a00 */
[----:B---3--:R-:W-:-:S02]  /*54c10*/  IMAD.MOV.U32 R10, RZ, RZ, R133 ;  /* 0x000000ffff0a7224 */ /* 0x008fc400078e0085 */
[----:B------:R-:W-:-:S05]  /*54c20*/  IMAD.MOV.U32 R11, RZ, RZ, R134 ;  /* 0x000000ffff0b7224 */ /* 0x000fca00078e0086 */
        /* <DEDUP_REMOVED lines=9> */
[----:B------:R-:W-:Y:S01]  /*54cc0*/  BAR.SYNC.DEFER_BLOCKING 0x0 ;  /* 0x0000000000007b1d */ /* 0x000fe20000010000 */
[----:B---3--:R-:W-:Y:S01]  /*54cd0*/  IMAD.MOV.U32 R8, RZ, RZ, R139 ;  /* 0x000000ffff087224 */ /* 0x008fe200078e008b */
[----:B------:R-:W-:Y:S01]  /*54ce0*/  MOV R10, R141 ;  /* 0x0000008d000a7202 */ /* 0x000fe20000000f00 */
[----:B------:R-:W-:-:S03]  /*54cf0*/  IMAD.MOV.U32 R9, RZ, RZ, R140 ;  /* 0x000000ffff097224 */ /* 0x000fc600078e008c */
        /* <DEDUP_REMOVED lines=12> */
[----:B---3--:R-:W-:Y:S02]  /*54dc0*/  IMAD.MOV.U32 R14, RZ, RZ, R145 ;  /* 0x000000ffff0e7224 */ /* 0x008fe400078e0091 */
[----:B------:R-:W-:Y:S01]  /*54dd0*/  IMAD.MOV.U32 R15, RZ, RZ, R146 ;  /* 0x000000ffff0f7224 */ /* 0x000fe200078e0092 */
[----:B------:R-:W-:Y:S06]  /*54de0*/  BAR.SYNC.DEFER_BLOCKING 0x0 ;  /* 0x0000000000007b1d */ /* 0x000fec0000010000 */
[----:B------:R-:W-:Y:S02]  /*54df0*/  STSM.16.M88.4 [R4], R12 ;  /* 0x0000000c04007844 */ /* 0x000fe40000000200 */
[----:B------:R-:W-:Y:S01]  /*54e00*/  BAR.SYNC.DEFER_BLOCKING 0x0 ;  /* 0x0000000000007b1d */ /* 0x000fe20000010000 */
[----:B------:R-:W-:Y:S01]  /*54e10*/  IMAD.MOV.U32 R8, RZ, RZ, R147 ;  /* 0x000000ffff087224 */ /* 0x000fe200078e0093 */
[----:B------:R-:W-:Y:S01]  /*54e20*/  MOV R11, R150 ;  /* 0x00000096000b7202 */ /* 0x000fe20000000f00 */
[----:B------:R-:W-:-:S03]  /*54e30*/  IMAD.MOV.U32 R9, RZ, RZ, R148 ;  /* 0x000000ffff097224 */ /* 0x000fc600078e0094 */
[----:B------:R-:W2:Y:S01]  /*54e40*/  LDS.128 R12, [R0] ;  /* 0x00000000000c7984 */ /* 0x000ea20000000c00 */
[----:B------:R-:W-:Y:S01]  /*54e50*/  IMAD.MOV.U32 R10, RZ, RZ, R149 ;  /* 0x000000ffff0a7224 */ /* 0x000fe200078e0095 */
[----:B------:R-:W-:Y:S06]  /*54e60*/  BAR.SYNC.DEFER_BLOCKING 0x0 ;  /* 0x0000000000007b1d */ /* 0x000fec0000010000 */
[----:B------:R3:W-:Y:S04]  /*54e70*/  STSM.16.M88.4 [R4], R8 ;  /* 0x0000000804007844 */ /* 0x0007e80000000200 */
[----:B-1----:R-:W-:Y:S04]  /*54e80*/  STL.64 [R1+0x470], R92 ;  /* 0x0004705c01007387 */ /* 0x002fe80000100a00 */
[----:B------:R-:W-:Y:S01]  /*54e90*/  STL.64 [R1+0x478], R94 ;  /* 0x0004785e01007387 */ /* 0x000fe20000100a00 */
[----:B------:R-:W-:Y:S06]  /*54ea0*/  BAR.SYNC.DEFER_BLOCKING 0x0 ;  /* 0x0000000000007b1d */ /* 0x000fec0000010000 */
[----:B------:R-:W1:Y:S04]  /*54eb0*/  LDS.128 R92, [R0] ;  /* 0x00000000005c7984 */ /* 0x000e680000000c00 */
[----:B--2---:R2:W-:Y:S04]  /*54ec0*/  STL.64 [R1+0x460], R12 ;  /* 0x0004600c01007387 */ /* 0x0045e80000100a00 */
[----:B------:R4:W-:Y:S04]  /*54ed0*/  STL.64 [R1+0x468], R14 ;  /* 0x0004680e01007387 */ /* 0x0009e80000100a00 */
[----:B---3--:R-:W3:Y:S01]  /*54ee0*/  LDL.LU R8, [R1+0x550] ;  /* 0x0005500001087983 */ /* 0x008ee20000300800 */
[----:B--2---:R-:W-:-:S03]  /*54ef0*/  IMAD.MOV.U32 R12, RZ, RZ, R151 ;  /* 0x000000ffff0c7224 */ /* 0x004fc600078e0097 */
[----:B------:R-:W3:Y:S01]  /*54f00*/  LDL.LU R9, [R1+0x558] ;  /* 0x0005580001097983 */ /* 0x000ee20000300800 */
[----:B------:R-:W-:Y:S02]  /*54f10*/  IMAD.MOV.U32 R13, RZ, RZ, R17 ;  /* 0x000000ffff0d7224 */ /* 0x000fe400078e0011 */
[----:B----4-:R-:W-:Y:S01]  /*54f20*/  IMAD.MOV.U32 R14, RZ, RZ, R22 ;  /* 0x000000ffff0e7224 */ /* 0x010fe200078e0016 */
[----:B------:R-:W3:Y:S01]  /*54f30*/  LDL.LU R10, [R1+0x150] ;  /* 0x00015000010a7983 */ /* 0x000ee20000300800 */
[----:B------:R-:W-:Y:S01]  /*54f40*/  IMAD.MOV.U32 R15, RZ, RZ, R21 ;  /* 0x000000ffff0f7224 */ /* 0x000fe200078e0015 */
[----:B------:R-:W-:Y:S06]  /*54f50*/  BAR.SYNC.DEFER_BLOCKING 0x0 ;  /* 0x0000000000007b1d */ /* 0x000fec0000010000 */
[----:B------:R-:W3:Y:S04]  /*54f60*/  LDL.LU R11, [R1+0x158] ;  /* 0x00015800010b7983 */ /* 0x000ee80000300800 */
[----:B------:R-:W-:Y:S01]  /*54f70*/  STSM.16.M88.4 [R4], R12 ;  /* 0x0000000c04007844 */ /* 0x000fe20000000200 */
[----:B------:R-:W-:Y:S06]  /*54f80*/  BAR.SYNC.DEFER_BLOCKING 0x0 ;  /* 0x0000000000007b1d */ /* 0x000fec0000010000 */
[----:B------:R-:W2:Y:S04]  /*54f90*/  LDS.128 R12, [R0] ;  /* 0x00000000000c7984 */ /* 0x000ea80000000c00 */
[----:B-1----:R-:W-:Y:S04]  /*54fa0*/  STL.64 [R1+0x450], R92 ;  /* 0x0004505c01007387 */ /* 0x002fe80000100a00 */
[----:B------:R-:W-:Y:S01]  /*54fb0*/  STL.64 [R1+0x458], R94 ;  /* 0x0004585e01007387 */ /* 0x000fe20000100a00 */
[----:B------:R-:W-:Y:S06]  /*54fc0*/  BAR.SYNC.DEFER_BLOCKING 0x0 ;  /* 0x0000000000007b1d */ /* 0x000fec0000010000 */
[----:B--2---:R1:W-:Y:S04]  /*54fd0*/  STL.64 [R1+0x440], R12 ;  /* 0x0004400c01007387 */ /* 0x0043e80000100a00 */
[----:B------:R2:W-:Y:S04]  /*54fe0*/  STL.64 [R1+0x448], R14 ;  /* 0x0004480e01007387 */ /* 0x0005e80000100a00 */
[----:B-1----:R-:W4:Y:S04]  /*54ff0*/  LDL.LU R12, [R1+0x554] ;  /* 0x00055400010c7983 */ /* 0x002f280000300800 */
[----:B------:R-:W4:Y:S04]  /*55000*/  LDL.LU R13, [R1+0x55c] ;  /* 0x00055c00010d7983 */ /* 0x000f280000300800 */
[----:B--2---:R-:W4:Y:S04]  /*55010*/  LDL.LU R14, [R1+0x154] ;  /* 0x00015400010e7983 */ /* 0x004f280000300800 */
[----:B------:R-:W4:Y:S04]  /*55020*/  LDL.LU R15, [R1+0x15c] ;  /* 0x00015c00010f7983 */ /* 0x000f280000300800 */
[----:B---3--:R1:W-:Y:S01]  /*55030*/  STSM.16.M88.4 [R4], R8 ;  /* 0x0000000804007844 */ /* 0x0083e20000000200 */
[----:B------:R-:W-:Y:S06]  /*55040*/  BAR.SYNC.DEFER_BLOCKING 0x0 ;  /* 0x0000000000007b1d */ /* 0x000fec0000010000 */
[----:B-1----:R-:W2:Y:S04]  /*55050*/  LDL.LU R8, [R1+0x560] ;  /* 0x0005600001087983 */ /* 0x002ea80000300800 */
[----:B------:R-:W2:Y:S04]  /*55060*/  LDL.LU R9, [R1+0x568] ;  /* 0x0005680001097983 */ /* 0x000ea80000300800 */
[----:B------:R-:W2:Y:S04]  /*55070*/  LDL.LU R10, [R1+0x160] ;  /* 0x00016000010a7983 */ /* 0x000ea80000300800 */
[----:B------:R-:W1:Y:S01]  /*55080*/  LDS.128 R92, [R0] ;  /* 0x00000000005c7984 */ /* 0x000e620000000c00 */
[----:B------:R-:W-:Y:S06]  /*55090*/  BAR.SYNC.DEFER_BLOCKING 0x0 ;  /* 0x0000000000007b1d */ /* 0x000fec0000010000 */
[----:B------:R-:W2:Y:S04]  /*550a0*/  LDL.LU R11, [R1+0x168] ;  /* 0x00016800010b7983 */ /* 0x000ea80000300800 */
[----:B----4-:R-:W-:Y:S01]  /*550b0*/  STSM.16.M88.4 [R4], R12 ;  /* 0x0000000c04007844 */ /* 0x010fe20000000200 */
[----:B------:R-:W-:Y:S06]  /*550c0*/  BAR.SYNC.DEFER_BLOCKING 0x0 ;  /* 0x0000000000007b1d */ /* 0x000fec0000010000 */
[----:B------:R-:W3:Y:S04]  /*550d0*/  LDS.128 R12, [R0] ;  /* 0x00000000000c7984 */ /* 0x000ee80000000c00 */
[----:B-1----:R-:W-:Y:S04]  /*550e0*/  STL.64 [R1+0x430], R92 ;  /* 0x0004305c01007387 */ /* 0x002fe80000100a00 */
[----:B------:R-:W-:Y:S01]  /*550f0*/  STL.64 [R1+0x438], R94 ;  /* 0x0004385e01007387 */ /* 0x000fe20000100a00 */
[----:B------:R-:W-:Y:S06]  /*55100*/  BAR.SYNC.DEFER_BLOCKING 0x0 ;  /* 0x0000000000007b1d */ /* 0x000fec0000010000 */
[----:B---3--:R1:W-:Y:S04]  /*55110*/  STL.64 [R1+0x420], R12 ;  /* 0x0004200c01007387 */ /* 0x0083e80000100a00 */
[----:B------:R3:W-:Y:S04]  /*55120*/  STL.64 [R1+0x428], R14 ;  /* 0x0004280e01007387 */ /* 0x0007e80000100a00 */
[----:B-1----:R-:W4:Y:S04]  /*55130*/  LDL.LU R12, [R1+0x564] ;  /* 0x00056400010c7983 */ /* 0x002f280000300800 */
[----:B------:R-:W4:Y:S04]  /*55140*/  LDL.LU R13, [R1+0x56c] ;  /* 0x00056c00010d7983 */ /* 0x000f280000300800 */
[----:B---3--:R-:W4:Y:S04]  /*55150*/  LDL.LU R14, [R1+0x164] ;  /* 0x00016400010e7983 */ /* 0x008f280000300800 */
[----:B------:R-:W4:Y:S04]  /*55160*/  LDL.LU R15, [R1+0x16c] ;  /* 0x00016c00010f7983 */ /* 0x000f280000300800 */
[----:B--2---:R1:W-:Y:S01]  /*55170*/  STSM.16.M88.4 [R4], R8 ;  /* 0x0000000804007844 */ /* 0x0043e20000000200 */
[----:B------:R-:W-:Y:S06]  /*55180*/  BAR.SYNC.DEFER_BLOCKING 0x0 ;  /* 0x0000000000007b1d */ /* 0x000fec0000010000 */
[----:B-1----:R-:W2:Y:S04]  /*55190*/  LDL.LU R8, [R1+0x570] ;  /* 0x0005700001087983 */ /* 0x002ea80000300800 */
[----:B------:R-:W2:Y:S04]  /*551a0*/  LDL.LU R9, [R1+0x578] ;  /* 0x0005780001097983 */ /* 0x000ea80000300800 */
[----:B------:R-:W2:Y:S04]  /*551b0*/  LDL.LU R10, [R1+0x170] ;  /* 0x00017000010a7983 */ /* 0x000ea80000300800 */
[----:B------:R-:W1:Y:S01]  /*551c0*/  LDS.128 R92, [R0] ;  /* 0x00000000005c7984 */ /* 0x000e620000000c00 */
[----:B------:R-:W-:Y:S06]  /*551d0*/  BAR.SYNC.DEFER_BLOCKING 0x0 ;  /* 0x0000000000007b1d */ /* 0x000fec0000010000 */
[----:B------:R-:W2:Y:S04]  /*551e0*/  LDL.LU R11, [R1+0x178] ;  /* 0x00017800010b7983 */ /* 0x000ea80000300800 */
[----:B-1----:R-:W-:Y:S04]  /*551f0*/  STL.64 [R1+0x410], R92 ;  /* 0x0004105c01007387 */ /* 0x002fe80000100a00 */
[----:B------:R-:W-:Y:S04]  /*55200*/  STL.64 [R1+0x418], R94 ;  /* 0x0004185e01007387 */ /* 0x000fe80000100a00 */
[----:B----4-:R-:W-:Y:S01]  /*55210*/  STSM.16.M88.4 [R4], R12 ;  /* 0x0000000c04007844 */ /* 0x010fe20000000200 */
[----:B------:R-:W-:Y:S06]  /*55220*/  BAR.SYNC.DEFER_BLOCKING 0x0 ;  /* 0x0000000000007b1d */ /* 0x000fec0000010000 */
[----:B------:R-:W1:Y:S02]  /*55230*/  LDS.128 R12, [R0] ;  /* 0x00000000000c7984 */ /* 0x000e640000000c00 */
[----:B------:R-:W-:Y:S06]  /*55240*/  BAR.SYNC.DEFER_BLOCKING 0x0 ;  /* 0x0000000000007b1d */ /* 0x000fec0000010000 */
[----:B-1----:R1:W-:Y:S04]  /*55250*/  STL.64 [R1+0x400], R12 ;  /* 0x0004000c01007387 */ /* 0x0023e80000100a00 */
        /* <DEDUP_REMOVED lines=169> */
[----:B------:R-:W1:Y:S01]  /*55cf0*/  LDS.128 R92, [R0] ;  /* 0x00000000005c7984 */ /* 0x000e620000000c00 */
[----:B------:R-:W-:Y:S06]  /*55d00*/  BAR.SYNC.DEFER_BLOCKING 0x0 ;  /* 0x0000000000007b1d */ /* 0x000fec0000010000 */
[----:B-1----:R-:W-:Y:S04]  /*55d10*/  STL.64 [R1+0x70], R92 ;  /* 0x0000705c01007387 */ /* 0x002fe80000100a00 */
[----:B------:R-:W-:Y:S04]  /*55d20*/  STL.64 [R1+0x78], R94 ;  /* 0x0000785e01007387 */ /* 0x000fe80000100a00 */
[----:B----4-:R-:W-:Y:S01]  /*55d30*/  STSM.16.M88.4 [R4], R12 ;  /* 0x0000000c04007844 */ /* 0x010fe20000000200 */
[----:B------:R-:W-:Y:S06]  /*55d40*/  BAR.SYNC.DEFER_BLOCKING 0x0 ;  /* 0x0000000000007b1d */ /* 0x000fec0000010000 */
[----:B------:R-:W1:Y:S04]  /*55d50*/  LDS.128 R12, [R0] ;  /* 0x00000000000c7984 */ /* 0x000e680000000c00 */
[----:B-1----:R1:W-:Y:S04]  /*55d60*/  STL.64 [R1+0x60], R12 ;  /* 0x0000600c01007387 */ /* 0x0023e80000100a00 */
[----:B------:R-:W-:Y:S04]  /*55d70*/  STL.64 [R1+0x68], R14 ;  /* 0x0000680e01007387 */ /* 0x000fe80000100a00 */
[----:B-1----:R-:W3:Y:S04]  /*55d80*/  LDL.LU R12, [R1+0x204] ;  /* 0x00020400010c7983 */ /* 0x002ee80000300800 */
[----:B------:R-:W3:Y:S01]  /*55d90*/  LDL.LU R13, [R1+0x20c] ;  /* 0x00020c00010d7983 */ /* 0x000ee20000300800 */
[----:B------:R-:W-:-:S02]  /*55da0*/  IMAD.MOV.U32 R10, RZ, RZ, R24 ;  /* 0x000000ffff0a7224 */ /* 0x000fc400078e0018 */
[----:B------:R-:W-:Y:S01]  /*55db0*/  IMAD.MOV.U32 R11, RZ, RZ, R26 ;  /* 0x000000ffff0b7224 */ /* 0x000fe200078e001a */
[----:B------:R-:W-:Y:S06]  /*55dc0*/  BAR.SYNC.DEFER_BLOCKING 0x0 ;  /* 0x0000000000007b1d */ /* 0x000fec0000010000 */
[----:B------:R-:W-:Y:S04]  /*55dd0*/  STL [R1+0x1958], R25 ;  /* 0x0019581901007387 */ /* 0x000fe80000100800 */
[----:B--2---:R1:W-:Y:S01]  /*55de0*/  STSM.16.M88.4 [R4], R8 ;  /* 0x0000000804007844 */ /* 0x0043e20000000200 */
[----:B------:R-:W-:Y:S06]  /*55df0*/  BAR.SYNC.DEFER_BLOCKING 0x0 ;  /* 0x0000000000007b1d */ /* 0x000fec0000010000 */
[----:B-1----:R-:W2:Y:S04]  /*55e00*/  LDL.LU R8, [R1+0x210] ;  /* 0x0002100001087983 */ /* 0x002ea80000300800 */
[----:B------:R-:W2:Y:S04]  /*55e10*/  LDL.LU R9, [R1+0x218] ;  /* 0x0002180001097983 */ /* 0x000ea80000300800 */
[----:B------:R-:W1:Y:S01]  /*55e20*/  LDS.128 R92, [R0] ;  /* 0x00000000005c7984 */ /* 0x000e620000000c00 */
[----:B------:R-:W-:-:S02]  /*55e30*/  IMAD.MOV.U32 R14, RZ, RZ, R25 ;  /* 0x000000ffff0e7224 */ /* 0x000fc400078e0019 */
[----:B------:R-:W-:Y:S01]  /*55e40*/  IMAD.MOV.U32 R15, RZ, RZ, R27 ;  /* 0x000000ffff0f7224 */ /* 0x000fe200078e001b */
[----:B------:R-:W-:Y:S06]  /*55e50*/  BAR.SYNC.DEFER_BLOCKING 0x0 ;  /* 0x0000000000007b1d */ /* 0x000fec0000010000 */
[----:B-1----:R-:W-:Y:S04]  /*55e60*/  STL.64 [R1+0x50], R92 ;  /* 0x0000505c01007387 */ /* 0x002fe80000100a00 */
[----:B------:R-:W-:Y:S01]  /*55e70*/  STL.64 [R1+0x58], R94 ;  /* 0x0000585e01007387 */ /* 0x000fe20000100a00 */
[----:B------:R-:W-:Y:S01]  /*55e80*/  MOV R10, R28 ;  /* 0x0000001c000a7202 */ /* 0x000fe20000000f00 */
[----:B------:R-:W-:-:S02]  /*55e90*/  IMAD.MOV.U32 R11, RZ, RZ, R30 ;  /* 0x000000ffff0b7224 */ /* 0x000fc400078e001e */
[----:B---3--:R-:W-:Y:S01]  /*55ea0*/  STSM.16.M88.4 [R4], R12 ;  /* 0x0000000c04007844 */ /* 0x008fe20000000200 */
[----:B------:R-:W-:Y:S06]  /*55eb0*/  BAR.SYNC.DEFER_BLOCKING 0x0 ;  /* 0x0000000000007b1d */ /* 0x000fec0000010000 */
[----:B------:R-:W1:Y:S02]  /*55ec0*/  LDS.128 R12, [R0] ;  /* 0x00000000000c7984 */ /* 0x000e640000000c00 */
[----:B------:R-:W-:Y:S06]  /*55ed0*/  BAR.SYNC.DEFER_BLOCKING 0x0 ;  /* 0x0000000000007b1d */ /* 0x000fec0000010000 */
[----:B-1----:R1:W-:Y:S04]  /*55ee0*/  STL.64 [R1+0x40], R12 ;  /* 0x0000400c01007387 */ /* 0x0023e80000100a00 */
[----:B------:R-:W-:Y:S04]  /*55ef0*/  STL.64 [R1+0x48], R14 ;  /* 0x0000480e01007387 */ /* 0x000fe80000100a00 */
[----:B-1----:R-:W3:Y:S04]  /*55f00*/  LDL.LU R12, [R1+0x214] ;  /* 0x00021400010c7983 */ /* 0x002ee80000300800 */
[----:B------:R-:W3:Y:S04]  /*55f10*/  LDL.LU R13, [R1+0x21c] ;  /* 0x00021c00010d7983 */ /* 0x000ee80000300800 */
[----:B--2---:R1:W-:Y:S04]  /*55f20*/  STSM.16.M88.4 [R4], R8 ;  /* 0x0000000804007844 */ /* 0x0043e80000000200 */
[----:B-1----:R-:W2:Y:S04]  /*55f30*/  LDL.LU R8, [R1+0x220] ;  /* 0x0002200001087983 */ /* 0x002ea80000300800 */
[----:B------:R-:W2:Y:S01]  /*55f40*/  LDL.LU R9, [R1+0x228] ;  /* 0x0002280001097983 */ /* 0x000ea20000300800 */
[----:B------:R-:W-:-:S02]  /*55f50*/  IMAD.MOV.U32 R14, RZ, RZ, R29 ;  /* 0x000000ffff0e7224 */ /* 0x000fc400078e001d */
[----:B------:R-:W-:Y:S01]  /*55f60*/  IMAD.MOV.U32 R15, RZ, RZ, R31 ;  /* 0x000000ffff0f7224 */ /* 0x000fe200078e001f */
[----:B------:R-:W-:Y:S06]  /*55f70*/  BAR.SYNC.DEFER_BLOCKING 0x0 ;  /* 0x0000000000007b1d */ /* 0x000fec0000010000 */
[----:B------:R-:W1:Y:S02]  /*55f80*/  LDS.128 R28, [R0] ;  /* 0x00000000001c7984 */ /* 0x000e640000000c00 */
[----:B------:R-:W-:Y:S06]  /*55f90*/  BAR.SYNC.DEFER_BLOCKING 0x0 ;  /* 0x0000000000007b1d */ /* 0x000fec0000010000 */
[----:B-1----:R-:W-:Y:S04]  /*55fa0*/  STL.64 [R1+0x30], R28 ;  /* 0x0000301c01007387 */ /* 0x002fe80000100a00 */
[----:B------:R-:W-:Y:S01]  /*55fb0*/  STL.64 [R1+0x38], R30 ;  /* 0x0000381e01007387 */ /* 0x000fe20000100a00 */
[----:B------:R-:W-:-:S02]  /*55fc0*/  IMAD.MOV.U32 R10, RZ, RZ, R32 ;  /* 0x000000ffff0a7224 */ /* 0x000fc400078e0020 */
[----:B------:R-:W-:Y:S01]  /*55fd0*/  IMAD.MOV.U32 R11, RZ, RZ, R34 ;  /* 0x000000ffff0b7224 */ /* 0x000fe200078e0022 */
        /* <DEDUP_REMOVED lines=8> */
[----:B--2---:R1:W-:Y:S01]  /*56060*/  STSM.16.M88.4 [R4], R8 ;  /* 0x0000000804007844 */ /* 0x0043e20000000200 */
[----:B------:R-:W-:Y:S06]  /*56070*/  BAR.SYNC.DEFER_BLOCKING 0x0 ;  /* 0x0000000000007b1d */ /* 0x000fec0000010000 */
[----:B-1----:R-:W2:Y:S04]  /*56080*/  LDL.LU R8, [R1+0x230] ;  /* 0x0002300001087983 */ /* 0x002ea80000300800 */
[----:B------:R-:W2:Y:S04]  /*56090*/  LDL.LU R9, [R1+0x238] ;  /* 0x0002380001097983 */ /* 0x000ea80000300800 */
[----:B------:R-:W1:Y:S01]  /*560a0*/  LDS.128 R28, [R0] ;  /* 0x00000000001c7984 */ /* 0x000e620000000c00 */
[----:B------:R-:W-:-:S02]  /*560b0*/  IMAD.MOV.U32 R14, RZ, RZ, R33 ;  /* 0x000000ffff0e7224 */ /* 0x000fc400078e0021 */
[----:B------:R-:W-:Y:S01]  /*560c0*/  IMAD.MOV.U32 R15, RZ, RZ, R35 ;  /* 0x000000ffff0f7224 */ /* 0x000fe200078e0023 */
[----:B------:R-:W-:Y:S01]  /*560d0*/  BAR.SYNC.DEFER_BLOCKING 0x0 ;  /* 0x0000000000007b1d */ /* 0x000fe20000010000 */
[----:B------:R-:W-:Y:S01]  /*560e0*/  IMAD.MOV.U32 R10, RZ, RZ, R36 ;  /* 0x000000ffff0a7224 */ /* 0x000fe200078e0024 */
[----:B------:R-:W-:-:S04]  /*560f0*/  MOV R11, R38 ;  /* 0x00000026000b7202 */ /* 0x000fc80000000f00 */
[----:B-1----:R-:W-:Y:S04]  /*56100*/  STL.64 [R1+0x10], R28 ;  /* 0x0000101c01007387 */ /* 0x002fe80000100a00 */
[----:B------:R-:W-:Y:S04]  /*56110*/  STL.64 [R1+0x18], R30 ;  /* 0x0000181e01007387 */ /* 0x000fe80000100a00 */
[----:B---3--:R-:W-:Y:S01]  /*56120*/  STSM.16.M88.4 [R4], R12 ;  /* 0x0000000c04007844 */ /* 0x008fe20000000200 */
[----:B------:R-:W-:Y:S06]  /*56130*/  BAR.SYNC.DEFER_BLOCKING 0x0 ;  /* 0x0000000000007b1d */ /* 0x000fec0000010000 */
[----:B------:R-:W1:Y:S02]  /*56140*/  LDS.128 R12, [R0] ;  /* 0x00000000000c7984 */ /* 0x000e640000000c00 */
[----:B------:R-:W-:Y:S06]  /*56150*/  BAR.SYNC.DEFER_BLOCKING 0x0 ;  /* 0x0000000000007b1d */ /* 0x000fec0000010000 */
[----:B--2---:R2:W-:Y:S02]  /*56160*/  STSM.16.M88.4 [R4], R8 ;  /* 0x0000000804007844 */ /* 0x0045e40000000200 */
[----:B------:R-:W-:Y:S06]  /*56170*/  BAR.SYNC.DEFER_BLOCKING 0x0 ;  /* 0x0000000000007b1d */ /* 0x000fec0000010000 */
[----:B-1----:R1:W-:Y:S04]  /*56180*/  STL.64 [R1], R12 ;  /* 0x0000000c01007387 */ /* 0x0023e80000100a00 */
[----:B------:R-:W-:Y:S04]  /*56190*/  STL.64 [R1+0x8], R14 ;  /* 0x0000080e01007387 */ /* 0x000fe80000100a00 */
[----:B--2---:R-:W2:Y:S04]  /*561a0*/  LDL.LU R8, [R1+0x234] ;  /* 0x0002340001087983 */ /* 0x004ea80000300800 */
[----:B------:R-:W2:Y:S04]  /*561b0*/  LDL.LU R9, [R1+0x23c] ;  /* 0x00023c0001097983 */ /* 0x000ea80000300800 */
[----:B------:R-:W3:Y:S01]  /*561c0*/  LDS.128 R248, [R0] ;  /* 0x0000000000f87984 */ /* 0x000ee20000000c00 */
[----:B------:R-:W-:-:S02]  /*561d0*/  IMAD.MOV.U32 R10, RZ, RZ, R37 ;  /* 0x000000ffff0a7224 */ /* 0x000fc400078e0025 */
[----:B------:R-:W-:Y:S01]  /*561e0*/  IMAD.MOV.U32 R11, RZ, RZ, R39 ;  /* 0x000000ffff0b7224 */ /* 0x000fe200078e0027 */
[----:B------:R-:W-:Y:S06]  /*561f0*/  BAR.SYNC.DEFER_BLOCKING 0x0 ;  /* 0x0000000000007b1d */ /* 0x000fec0000010000 */
[----:B-1----:R-:W4:Y:S04]  /*56200*/  LDL.LU R12, [R1+0x240] ;  /* 0x00024000010c7983 */ /* 0x002f280000300800 */
[----:B------:R-:W4:Y:S04]  /*56210*/  LDL.LU R13, [R1+0x248] ;  /* 0x00024800010d7983 */ /* 0x000f280000300800 */
[----:B---3--:R-:W-:Y:S04]  /*56220*/  STL [R1+0x1968], R248 ;  /* 0x001968f801007387 */ /* 0x008fe80000100800 */
[----:B------:R-:W-:Y:S04]  /*56230*/  STL [R1+0x1964], R249 ;  /* 0x001964f901007387 */ /* 0x000fe80000100800 */
[----:B------:R-:W-:Y:S04]  /*56240*/  STL [R1+0x1960], R250 ;  /* 0x001960fa01007387 */ /* 0x000fe80000100800 */
[----:B------:R-:W-:Y:S04]  /*56250*/  STL [R1+0x195c], R251 ;  /* 0x00195cfb01007387 */ /* 0x000fe80000100800 */
[----:B--2---:R-:W-:Y:S01]  /*56260*/  STSM.16.M88.4 [R4], R8 ;  /* 0x0000000804007844 */ /* 0x004fe20000000200 */
[----:B------:R-:W-:Y:S06]  /*56270*/  BAR.SYNC.DEFER_BLOCKING 0x0 ;  /* 0x0000000000007b1d */ /* 0x000fec0000010000 */
[----:B------:R-:W1:Y:S04]  /*56280*/  LDS.128 R244, [R0] ;  /* 0x0000000000f47984 */ /* 0x000e680000000c00 */
[----:B-1----:R-:W-:Y:S04]  /*56290*/  STL [R1+0x1974], R245 ;  /* 0x001974f501007387 */ /* 0x002fe80000100800 */
[----:B------:R-:W-:Y:S04]  /*562a0*/  STL [R1+0x1970], R246 ;  /* 0x001970f601007387 */ /* 0x000fe80000100800 */
[----:B------:R-:W-:Y:S04]  /*562b0*/  STL [R1+0x196c], R247 ;  /* 0x00196cf701007387 */ /* 0x000fe80000100800 */
[----:B------:R-:W2:Y:S04]  /*562c0*/  LDL.LU R8, [R1+0x244] ;  /* 0x0002440001087983 */ /* 0x000ea80000300800 */
[----:B------:R-:W2:Y:S01]  /*562d0*/  LDL.LU R9, [R1+0x24c] ;  /* 0x00024c0001097983 */ /* 0x000ea20000300800 */
[----:B------:R-:W-:-:S02]  /*562e0*/  IMAD.MOV.U32 R14, RZ, RZ, R40 ;  /* 0x000000ffff0e7224 */ /* 0x000fc400078e0028 */
[----:B------:R-:W-:Y:S01]  /*562f0*/  IMAD.MOV.U32 R15, RZ, RZ, R42 ;  /* 0x000000ffff0f7224 */ /* 0x000fe200078e002a */
[----:B------:R-:W-:Y:S06]  /*56300*/  BAR.SYNC.DEFER_BLOCKING 0x0 ;  /* 0x0000000000007b1d */ /* 0x000fec0000010000 */
[----:B----4-:R1:W-:Y:S02]  /*56310*/  STSM.16.M88.4 [R4], R12 ;  /* 0x0000000c04007844 */ /* 0x0103e40000000200 */
[----:B------:R-:W-:Y:S06]  /*56320*/  BAR.SYNC.DEFER_BLOCKING 0x0 ;  /* 0x0000000000007b1d */ /* 0x000fec0000010000 */
[----:B-1----:R-:W3:Y:S04]  /*56330*/  LDL.LU R12, [R1+0x250] ;  /* 0x00025000010c7983 */ /* 0x002ee80000300800 */
[----:B------:R-:W3:Y:S04]  /*56340*/  LDL.LU R13, [R1+0x258] ;  /* 0x00025800010d7983 */ /* 0x000ee80000300800 */
[----:B------:R-:W-:Y:S01]  /*56350*/  LDS.128 R240, [R0] ;  /* 0x0000000000f07984 */ /* 0x000fe20000000c00 */
[----:B------:R-:W-:-:S02]  /*56360*/  IMAD.MOV.U32 R10, RZ, RZ, R41 ;  /* 0x000000ffff0a7224 */ /* 0x000fc400078e0029 */
[----:B------:R-:W-:Y:S01]  /*56370*/  IMAD.MOV.U32 R11, RZ, RZ, R43 ;  /* 0x000000ffff0b7224 */ /* 0x000fe200078e002b */
[----:B------:R-:W-:Y:S06]  /*56380*/  BAR.SYNC.DEFER_BLOCKING 0x0 ;  /* 0x0000000000007b1d */ /* 0x000fec0000010000 */
[----:B--2---:R1:W-:Y:S02]  /*56390*/  STSM.16.M88.4 [R4], R8 ;  /* 0x0000000804007844 */ /* 0x0043e40000000200 */
[----:B------:R-:W-:Y:S06]  /*563a0*/  BAR.SYNC.DEFER_BLOCKING 0x0 ;  /* 0x0000000000007b1d */ /* 0x000fec0000010000 */
[----:B-1----:R-:W2:Y:S04]  /*563b0*/  LDL.LU R8, [R1+0x254] ;  /* 0x0002540001087983 */ /* 0x002ea80000300800 */
[----:B------:R-:W2:Y:S04]  /*563c0*/  LDL.LU R9, [R1+0x25c] ;  /* 0x00025c0001097983 */ /* 0x000ea80000300800 */
[----:B------:R-:W-:Y:S01]  /*563d0*/  LDS.128 R236, [R0] ;  /* 0x0000000000ec7984 */ /* 0x000fe20000000c00 */
[----:B------:R-:W-:-:S02]  /*563e0*/  IMAD.MOV.U32 R14, RZ, RZ, R44 ;  /* 0x000000ffff0e7224 */ /* 0x000fc400078e002c */
[----:B------:R-:W-:Y:S01]  /*563f0*/  IMAD.MOV.U32 R15, RZ, RZ, R46 ;  /* 0x000000ffff0f7224 */ /* 0x000fe200078e002e */
[----:B------:R-:W-:Y:S06]  /*56400*/  BAR.SYNC.DEFER_BLOCKING 0x0 ;  /* 0x0000000000007b1d */ /* 0x000fec0000010000 */
[----:B---3--:R1:W-:Y:S02]  /*56410*/  STSM.16.M88.4 [R4], R12 ;  /* 0x0000000c04007844 */ /* 0x0083e40000000200 */
[----:B------:R-:W-:Y:S06]  /*56420*/  BAR.SYNC.DEFER_BLOCKING 0x0 ;  /* 0x0000000000007b1d */ /* 0x000fec0000010000 */
[----:B-1----:R-:W3:Y:S04]  /*56430*/  LDL.LU R12, [R1+0x260] ;  /* 0x00026000010c7983 */ /* 0x002ee80000300800 */
[----:B------:R-:W3:Y:S04]  /*56440*/  LDL.LU R13, [R1+0x268] ;  /* 0x00026800010d7983 */ /* 0x000ee80000300800 */
[----:B------:R-:W-:Y:S01]  /*56450*/  LDS.128 R232, [R0] ;  /* 0x0000000000e87984 */ /* 0x000fe20000000c00 */
[----:B------:R-:W-:Y:S01]  /*56460*/  MOV R10, R45 ;  /* 0x0000002d000a7202 */ /* 0x000fe20000000f00 */
        /* <DEDUP_REMOVED lines=31> */
[----:B------:R-:W-:Y:S01]  /*56660*/  IMAD.MOV.U32 R10, RZ, RZ, R53 ;  /* 0x000000ffff0a7224 */ /* 0x000fe200078e0035 */
[----:B------:R-:W-:Y:S01]  /*56670*/  MOV R11, R55 ;  /* 0x00000037000b7202 */ /* 0x000fe20000000f00 */
        /* <DEDUP_REMOVED lines=29> */
[----:B------:R-:W1:Y:S01]  /*56850*/  LDS.128 R200, [R0] ;  /* 0x0000000000c87984 */ /* 0x000e620000000c00 */
[----:B------:R-:W-:-:S02]  /*56860*/  IMAD.MOV.U32 R10, RZ, RZ, R61 ;  /* 0x000000ffff0a7224 */ /* 0x000fc400078e003d */
[----:B------:R-:W-:Y:S01]  /*56870*/  IMAD.MOV.U32 R11, RZ, RZ, R63 ;  /* 0x000000ffff0b7224 */ /* 0x000fe200078e003f */
[----:B------:R-:W-:Y:S06]  /*56880*/  BAR.SYNC.DEFER_BLOCKING 0x0 ;  /* 0x0000000000007b1d */ /* 0x000fec0000010000 */
[----:B--2---:R2:W-:Y:S02]  /*56890*/  STSM.16.M88.4 [R4], R8 ;  /* 0x0000000804007844 */ /* 0x0045e40000000200 */
[----:B------:R-:W-:Y:S06]  /*568a0*/  BAR.SYNC.DEFER_BLOCKING 0x0 ;  /* 0x0000000000007b1d */ /* 0x000fec0000010000 */
[----:B--2---:R-:W2:Y:S04]  /*568b0*/  LDL.LU R8, [R1+0x2a4] ;  /* 0x0002a40001087983 */ /* 0x004ea80000300800 */
[----:B------:R-:W2:Y:S04]  /*568c0*/  LDL.LU R9, [R1+0x2ac] ;  /* 0x0002ac0001097983 */ /* 0x000ea80000300800 */
[----:B------:R-:W4:Y:S01]  /*568d0*/  LDS.128 R196, [R0] ;  /* 0x0000000000c47984 */ /* 0x000f220000000c00 */
[----:B------:R-:W-:Y:S01]  /*568e0*/  MOV R14, R64 ;  /* 0x00000040000e7202 */ /* 0x000fe20000000f00 */
[----:B------:R-:W-:Y:S01]  /*568f0*/  IMAD.MOV.U32 R15, RZ, RZ, R66 ;  /* 0x000000ffff0f7224 */ /* 0x000fe200078e0042 */
[----:B------:R-:W-:Y:S06]  /*56900*/  BAR.SYNC.DEFER_BLOCKING 0x0 ;  /* 0x0000000000007b1d */ /* 0x000fec0000010000 */
[----:B---3--:R3:W-:Y:S02]  /*56910*/  STSM.16.M88.4 [R4], R12 ;  /* 0x0000000c04007844 */ /* 0x0087e40000000200 */
[----:B------:R-:W-:Y:S06]  /*56920*/  BAR.SYNC.DEFER_BLOCKING 0x0 ;  /* 0x0000000000007b1d */ /* 0x000fec0000010000 */
[----:B---3--:R-:W3:Y:S04]  /*56930*/  LDL.LU R12, [R1+0x2b0] ;  /* 0x0002b000010c7983 */ /* 0x008ee80000300800 */
[----:B------:R-:W3:Y:S04]  /*56940*/  LDL.LU R13, [R1+0x2b8] ;  /* 0x0002b800010d7983 */ /* 0x000ee80000300800 */
[----:B------:R-:W4:Y:S01]  /*56950*/  LDS.128 R192, [R0] ;  /* 0x0000000000c07984 */ /* 0x000f220000000c00 */
        /* <DEDUP_REMOVED lines=8> */
[----:B------:R-:W-:-:S02]  /*569e0*/  IMAD.MOV.U32 R14, RZ, RZ, R68 ;  /* 0x000000ffff0e7224 */ /* 0x000fc400078e0044 */
        /* <DEDUP_REMOVED lines=14> */
[----:B------:R-:W4:Y:S04]  /*56ad0*/  LDL.LU R28, [R1+0x2d0] ;  /* 0x0002d000011c7983 */ /* 0x000f280000300800 */
[----:B------:R-:W4:Y:S04]  /*56ae0*/  LDL.LU R29, [R1+0x2d8] ;  /* 0x0002d800011d7983 */ /* 0x000f280000300800 */
[----:B------:R-:W1:Y:S01]  /*56af0*/  LDS.128 R180, [R0] ;  /* 0x0000000000b47984 */ /* 0x000e620000000c00 */
[----:B------:R-:W-:Y:S01]  /*56b00*/  IMAD.MOV.U32 R14, RZ, RZ, R72 ;  /* 0x000000ffff0e7224 */ /* 0x000fe200078e0048 */
[----:B------:R-:W-:Y:S01]  /*56b10*/  MOV R15, R74 ;  /* 0x0000004a000f7202 */ /* 0x000fe20000000f00 */
[----:B------:R-:W-:Y:S01]  /*56b20*/  BAR.SYNC.DEFER_BLOCKING 0x0 ;  /* 0x0000000000007b1d */ /* 0x000fe20000010000 */
[----:B------:R-:W-:-:S02]  /*56b30*/  IMAD.MOV.U32 R10, RZ, RZ, R73 ;  /* 0x000000ffff0a7224 */ /* 0x000fc400078e0049 */
[----:B------:R-:W-:-:S03]  /*56b40*/  IMAD.MOV.U32 R11, RZ, RZ, R75 ;  /* 0x000000ffff0b7224 */ /* 0x000fc600078e004b */
[----:B------:R-:W4:Y:S04]  /*56b50*/  LDL.LU R32, [R1+0x2d4] ;  /* 0x0002d40001207983 */ /* 0x000f280000300800 */
[----:B------:R-:W4:Y:S04]  /*56b60*/  LDL.LU R33, [R1+0x2dc] ;  /* 0x0002dc0001217983 */ /* 0x000f280000300800 */
[----:B---3--:R-:W-:Y:S01]  /*56b70*/  STSM.16.M88.4 [R4], R12 ;  /* 0x0000000c04007844 */ /* 0x008fe20000000200 */
[----:B------:R-:W-:Y:S06]  /*56b80*/  BAR.SYNC.DEFER_BLOCKING 0x0 ;  /* 0x0000000000007b1d */ /* 0x000fec0000010000 */
[----:B------:R-:W-:Y:S02]  /*56b90*/  LDS.128 R176, [R0] ;  /* 0x0000000000b07984 */ /* 0x000fe40000000c00 */
[----:B------:R-:W-:Y:S01]  /*56ba0*/  BAR.SYNC.DEFER_BLOCKING 0x0 ;  /* 0x0000000000007b1d */ /* 0x000fe20000010000 */
[----:B------:R-:W-:-:S02]  /*56bb0*/  IMAD.MOV.U32 R30, RZ, RZ, R76 ;  /* 0x000000ffff1e7224 */ /* 0x000fc400078e004c */
[----:B------:R-:W-:-:S03]  /*56bc0*/  IMAD.MOV.U32 R31, RZ, RZ, R78 ;  /* 0x000000ffff1f7224 */ /* 0x000fc600078e004e */
[----:B--2---:R-:W-:Y:S02]  /*56bd0*/  STSM.16.M88.4 [R4], R8 ;  /* 0x0000000804007844 */ /* 0x004fe40000000200 */
[----:B------:R-:W-:Y:S06]  /*56be0*/  BAR.SYNC.DEFER_BLOCKING 0x0 ;  /* 0x0000000000007b1d */ /* 0x000fec0000010000 */
[----:B------:R-:W2:Y:S02]  /*56bf0*/  LDS.128 R172, [R0] ;  /* 0x0000000000ac7984 */ /* 0x000ea40000000c00 */
[----:B------:R-:W-:Y:S06]  /*56c00*/  BAR.SYNC.DEFER_BLOCKING 0x0 ;  /* 0x0000000000007b1d */ /* 0x000fec0000010000 */
[----:B----4-:R3:W-:Y:S02]  /*56c10*/  STSM.16.M88.4 [R4], R28 ;  /* 0x0000001c04007844 */ /* 0x0107e40000000200 */
[----:B------:R-:W-:Y:S06]  /*56c20*/  BAR.SYNC.DEFER_BLOCKING 0x0 ;  /* 0x0000000000007b1d */ /* 0x000fec0000010000 */
[----:B---3--:R-:W3:Y:S04]  /*56c30*/  LDL.LU R28, [R1+0x2e0] ;  /* 0x0002e000011c7983 */ /* 0x008ee80000300800 */
[----:B------:R-:W3:Y:S04]  /*56c40*/  LDL.LU R29, [R1+0x2e8] ;  /* 0x0002e800011d7983 */ /* 0x000ee80000300800 */
[----:B------:R-:W4:Y:S04]  /*56c50*/  LDL.LU R36, [R1+0x2e4] ;  /* 0x0002e40001247983 */ /* 0x000f280000300800 */
[----:B------:R-:W4:Y:S04]  /*56c60*/  LDL.LU R37, [R1+0x2ec] ;  /* 0x0002ec0001257983 */ /* 0x000f280000300800 */
[----:B------:R-:W2:Y:S04]  /*56c70*/  LDL.LU R40, [R1+0x2f0] ;  /* 0x0002f00001287983 */ /* 0x000ea80000300800 */
[----:B------:R-:W2:Y:S04]  /*56c80*/  LDL.LU R41, [R1+0x2f8] ;  /* 0x0002f80001297983 */ /* 0x000ea80000300800 */
[----:B------:R-:W2:Y:S04]  /*56c90*/  LDL.LU R44, [R1+0x2f4] ;  /* 0x0002f400012c7983 */ /* 0x000ea80000300800 */
[----:B------:R-:W2:Y:S04]  /*56ca0*/  LDL.LU R45, [R1+0x2fc] ;  /* 0x0002fc00012d7983 */ /* 0x000ea80000300800 */
[----:B------:R-:W1:Y:S01]  /*56cb0*/  LDS.128 R12, [R0] ;  /* 0x00000000000c7984 */ /* 0x000e620000000c00 */
[----:B------:R-:W-:-:S02]  /*56cc0*/  IMAD.MOV.U32 R34, RZ, RZ, R77 ;  /* 0x000000ffff227224 */ /* 0x000fc400078e004d */
[----:B------:R-:W-:Y:S01]  /*56cd0*/  IMAD.MOV.U32 R35, RZ, RZ, R79 ;  /* 0x000000ffff237224 */ /* 0x000fe200078e004f */
[----:B------:R-:W-:Y:S06]  /*56ce0*/  BAR.SYNC.DEFER_BLOCKING 0x0 ;  /* 0x0000000000007b1d */ /* 0x000fec0000010000 */
[----:B------:R-:W2:Y:S04]  /*56cf0*/  LDL.LU R48, [R1+0x300] ;  /* 0x0003000001307983 */ /* 0x000ea80000300800 */
[----:B------:R-:W2:Y:S04]  /*56d00*/  LDL.LU R49, [R1+0x308] ;  /* 0x0003080001317983 */ /* 0x000ea80000300800 */
[----:B------:R-:W-:Y:S01]  /*56d10*/  STSM.16.M88.4 [R4], R32 ;  /* 0x0000002004007844 */ /* 0x000fe20000000200 */
[----:B------:R-:W-:Y:S01]  /*56d20*/  BAR.SYNC.DEFER_BLOCKING 0x0 ;  /* 0x0000000000007b1d */ /* 0x000fe20000010000 */
[----:B------:R-:W-:-:S02]  /*56d30*/  IMAD.MOV.U32 R30, RZ, RZ, R80 ;  /* 0x000000ffff1e7224 */ /* 0x000fc400078e0050 */
[----:B------:R-:W-:-:S03]  /*56d40*/  IMAD.MOV.U32 R31, RZ, RZ, R82 ;  /* 0x000000ffff1f7224 */ /* 0x000fc600078e0052 */
[----:B------:R-:W1:Y:S02]  /*56d50*/  LDS.128 R8, [R0] ;  /* 0x0000000000087984 */ /* 0x000e640000000c00 */
[----:B------:R-:W-:Y:S01]  /*56d60*/  BAR.SYNC.DEFER_BLOCKING 0x0 ;  /* 0x0000000000007b1d */ /* 0x000fe20000010000 */
[----:B------:R-:W-:Y:S01]  /*56d70*/  MOV R38, R81 ;  /* 0x0000005100267202 */ /* 0x000fe20000000f00 */
[----:B------:R-:W-:Y:S02]  /*56d80*/  IMAD.MOV.U32 R39, RZ, RZ, R83 ;  /* 0x000000ffff277224 */ /* 0x000fe400078e0053 */
[----:B------:R-:W-:Y:S02]  /*56d90*/  IMAD.MOV.U32 R42, RZ, RZ, R84 ;  /* 0x000000ffff2a7224 */ /* 0x000fe400078e0054 */
[----:B------:R-:W-:Y:S02]  /*56da0*/  IMAD.MOV.U32 R43, RZ, RZ, R86 ;  /* 0x000000ffff2b7224 */ /* 0x000fe400078e0056 */
[----:B------:R-:W-:-:S02]  /*56db0*/  IMAD.MOV.U32 R46, RZ, RZ, R85 ;  /* 0x000000ffff2e7224 */ /* 0x000fc400078e0055 */
[----:B------:R-:W-:Y:S01]  /*56dc0*/  IMAD.MOV.U32 R47, RZ, RZ, R87 ;  /* 0x000000ffff2f7224 */ /* 0x000fe200078e0057 */
[----:B------:R-:W-:Y:S02]  /*56dd0*/  @P1 LOP3.LUT R3, R3, 0x8, RZ, 0xfc, !PT ;  /* 0x0000000803031812 */ /* 0x000fe400078efcff */
[C---:B------:R-:W-:Y:S02]  /*56de0*/  IADD3 R27, R6.reuse, 0x3, RZ ;  /* 0x00000003061b7810 */ /* 0x040fe40007ffe0ff */
[----:B------:R-:W-:Y:S01]  /*56df0*/  LOP3.LUT R3, R3, 0xfffffffb, RZ, 0xc0, !PT ;  /* 0xfffffffb03037812 */ /* 0x000fe200078ec0ff */
[C---:B------:R-:W-:Y:S01]  /*56e00*/  VIADD R26, R6.reuse, 0x2 ;  /* 0x00000002061a7836 */ /* 0x040fe20000000000 */
[----:B---3--:R-:W-:Y:S01]  /*56e10*/  STSM.16.M88.4 [R4], R28 ;  /* 0x0000001c04007844 */ /* 0x008fe20000000200 */
[----:B------:R-:W-:Y:S06]  /*56e20*/  BAR.SYNC.DEFER_BLOCKING 0x0 ;  /* 0x0000000000007b1d */ /* 0x000fec0000010000 */
[----:B------:R-:W3:Y:S02]  /*56e30*/  LDS.128 R32, [R0] ;  /* 0x0000000000207984 */ /* 0x000ee40000000c00 */
[----:B------:R-:W-:Y:S06]  /*56e40*/  BAR.SYNC.DEFER_BLOCKING 0x0 ;  /* 0x0000000000007b1d */ /* 0x000fec0000010000 */
[----:B----4-:R-:W-:Y:S02]  /*56e50*/  STSM.16.M88.4 [R4], R36 ;  /* 0x0000002404007844 */ /* 0x010fe40000000200 */
[----:B------:R-:W-:Y:S06]  /*56e60*/  BAR.SYNC.DEFER_BLOCKING 0x0 ;  /* 0x0000000000007b1d */ /* 0x000fec0000010000 */
[----:B------:R-:W4:Y:S02]  /*56e70*/  LDS.128 R28, [R0] ;  /* 0x00000000001c7984 */ /* 0x000f240000000c00 */
[----:B------:R-:W-:Y:S06]  /*56e80*/  BAR.SYNC.DEFER_BLOCKING 0x0 ;  /* 0x0000000000007b1d */ /* 0x000fec0000010000 */
[----:B--2---:R-:W-:Y:S02]  /*56e90*/  STSM.16.M88.4 [R4], R40 ;  /* 0x0000002804007844 */ /* 0x004fe40000000200 */
[----:B------:R-:W-:Y:S06]  /*56ea0*/  BAR.SYNC.DEFER_BLOCKING 0x0 ;  /* 0x0000000000007b1d */ /* 0x000fec0000010000 */
[----:B------:R-:W2:Y:S02]  /*56eb0*/  LDS.128 R40, [R0] ;  /* 0x0000000000287984 */ /* 0x000ea40000000c00 */
[----:B------:R-:W-:Y:S06]  /*56ec0*/  BAR.SYNC.DEFER_BLOCKING 0x0 ;  /* 0x0000000000007b1d */ /* 0x000fec0000010000 */
[----:B------:R1:W-:Y:S02]  /*56ed0*/  STSM.16.M88.4 [R4], R44 ;  /* 0x0000002c04007844 */ /* 0x0003e40000000200 */
[----:B------:R-:W-:Y:S01]  /*56ee0*/  BAR.SYNC.DEFER_BLOCKING 0x0 ;  /* 0x0000000000007b1d */ /* 0x000fe20000010000 */
[----:B-1----:R-:W-:-:S05]  /*56ef0*/  VIADD R44, R6, 0x4 ;  /* 0x00000004062c7836 */ /* 0x002fca0000000000 */
[----:B------:R-:W-:Y:S01]  /*56f00*/  ISETP.LT.AND P1, PT, R44, UR60, !P0 ;  /* 0x0000003c2c007c0c */ /* 0x000fe2000c721270 */
[C---:B------:R-:W-:Y:S02]  /*56f10*/  VIADD R45, R6.reuse, 0xc ;  /* 0x0000000c062d7836 */ /* 0x040fe40000000000 */
[----:B------:R-:W-:Y:S02]  /*56f20*/  IMAD.MOV.U32 R50, RZ, RZ, R88 ;  /* 0x000000ffff327224 */ /* 0x000fe400078e0058 */
[----:B------:R-:W-:Y:S02]  /*56f30*/  IMAD.MOV.U32 R51, RZ, RZ, R90 ;  /* 0x000000ffff337224 */ /* 0x000fe400078e005a */
[C---:B------:R-:W-:Y:S01]  /*56f40*/  VIADD R52, R6.reuse, 0x13 ;  /* 0x0000001306347836 */ /* 0x040fe20000000000 */
[----:B------:R-:W1:Y:S01]  /*56f50*/  LDS.128 R36, [R0] ;  /* 0x0000000000247984 */ /* 0x000e620000000c00 */
[C---:B------:R-:W-:Y:S02]  /*56f60*/  VIADD R46, R6.reuse, 0xd ;  /* 0x0000000d062e7836 */ /* 0x040fe40000000000 */
[----:B------:R-:W-:Y:S01]  /*56f70*/  VIADD R53, R6, 0x14 ;  /* 0x0000001406357836 */ /* 0x000fe20000000000 */
[----:B------:R-:W-:Y:S01]  /*56f80*/  BAR.SYNC.DEFER_BLOCKING 0x0 ;  /* 0x0000000000007b1d */ /* 0x000fe20000010000 */
[----:B------:R-:W-:-:S02]  /*56f90*/  @P1 LOP3.LUT R3, R3, 0x4, RZ, 0xfc, !PT ;  /* 0x0000000403031812 */ /* 0x000fc400078efcff */
[----:B------:R-:W-:Y:S02]  /*56fa0*/  ISETP.LT.AND P1, PT, R27, UR59, !P0 ;  /* 0x0000003b1b007c0c */ /* 0x000fe4000c721270 */
[----:B------:R-:W-:Y:S01]  /*56fb0*/  LOP3.LUT R3, R3, 0xfffffffd, RZ, 0xc0, !PT ;  /* 0xfffffffd03037812 */ /* 0x000fe200078ec0ff */
[C---:B------:R-:W-:Y:S02]  /*56fc0*/  VIADD R47, R6.reuse, 0xe ;  /* 0x0000000e062f7836 */ /* 0x040fe40000000000 */
[C---:B------:R-:W-:Y:S02]  /*56fd0*/  VIADD R54, R6.reuse, 0x15 ;  /* 0x0000001506367836 */ /* 0x040fe40000000000 */
[C---:B------:R-:W-:Y:S02]  /*56fe0*/  VIADD R55, R6.reuse, 0x16 ;  /* 0x0000001606377836 */ /* 0x040fe40000000000 */
[C---:B------:R-:W-:Y:S02]  /*56ff0*/  VIADD R56, R6.reuse, 0x17 ;  /* 0x0000001706387836 */ /* 0x040fe40000000000 */
[----:B------:R-:W-:-:S02]  /*57000*/  VIADD R57, R6, 0x18 ;  /* 0x0000001806397836 */ /* 0x000fc40000000000 */
[C---:B------:R-:W-:Y:S01]  /*57010*/  VIADD R58, R6.reuse, 0x19 ;  /* 0x00000019063a7836 */ /* 0x040fe20000000000 */
[----:B------:R-:W-:Y:S01]  /*57020*/  @P1 LOP3.LUT R3, R3, 0x2, RZ, 0xfc, !PT ;  /* 0x0000000203031812 */ /* 0x000fe200078efcff */
[----:B------:R-:W-:Y:S01]  /*57030*/  VIADD R59, R6, 0x1a ;  /* 0x0000001a063b7836 */ /* 0x000fe20000000000 */
[----:B------:R-:W-:Y:S02]  /*57040*/  ISETP.LT.AND P1, PT, R26, UR58, !P0 ;  /* 0x0000003a1a007c0c */ /* 0x000fe4000c721270 */
[C---:B------:R-:W-:Y:S01]  /*57050*/  IADD3 R60, R6.reuse, 0x1b, RZ ;  /* 0x0000001b063c7810 */ /* 0x040fe20007ffe0ff */
[C---:B------:R-:W-:Y:S01]  /*57060*/  VIADD R61, R6.reuse, 0x1c ;  /* 0x0000001c063d7836 */ /* 0x040fe20000000000 */
[----:B------:R-:W-:Y:S01]  /*57070*/  LOP3.LUT R3, R3, 0xfffffffe, RZ, 0xc0, !PT ;  /* 0xfffffffe03037812 */ /* 0x000fe200078ec0ff */
[----:B------:R3:W-:Y:S01]  /*57080*/  STSM.16.M88.4 [R4], R48 ;  /* 0x0000003004007844 */ /* 0x0007e20000000200 */
[C---:B------:R-:W-:Y:S02]  /*57090*/  VIADD R62, R6.reuse, 0x1d ;  /* 0x0000001d063e7836 */ /* 0x040fe40000000000 */
[----:B------:R-:W-:-:S02]  /*570a0*/  VIADD R63, R6, 0x1e ;  /* 0x0000001e063f7836 */ /* 0x000fc40000000000 */
[C---:B------:R-:W-:Y:S02]  /*570b0*/  VIADD R64, R6.reuse, 0x1f ;  /* 0x0000001f06407836 */ /* 0x040fe40000000000 */
[C---:B------:R-:W-:Y:S01]  /*570c0*/  VIADD R65, R6.reuse, 0x20 ;  /* 0x0000002006417836 */ /* 0x040fe20000000000 */
[----:B------:R-:W-:Y:S01]  /*570d0*/  @P1 LOP3.LUT R3, R3, 0x1, RZ, 0xfc, !PT ;  /* 0x0000000103031812 */ /* 0x000fe200078efcff */
[----:B------:R-:W-:Y:S01]  /*570e0*/  VIADD R66, R6, 0x21 ;  /* 0x0000002106427836 */ /* 0x000fe20000000000 */
[----:B------:R-:W-:Y:S01]  /*570f0*/  ISETP.LT.AND P1, PT, R2, UR57, !P0 ;  /* 0x0000003902007c0c */ /* 0x000fe2000c721270 */
[C---:B------:R-:W-:Y:S02]  /*57100*/  VIADD R67, R6.reuse, 0x22 ;  /* 0x0000002206437836 */ /* 0x040fe40000000000 */
[C---:B------:R-:W-:Y:S01]  /*57110*/  VIADD R68, R6.reuse, 0x23 ;  /* 0x0000002306447836 */ /* 0x040fe20000000000 */
[C---:B------:R-:W-:Y:S01]  /*57120*/  IADD3 R69, R6.reuse, 0x24, RZ ;  /* 0x0000002406457810 */ /* 0x040fe20007ffe0ff */
[----:B------:R-:W-:-:S02]  /*57130*/  VIADD R70, R6, 0x25 ;  /* 0x0000002506467836 */ /* 0x000fc40000000000 */
[C---:B------:R-:W-:Y:S02]  /*57140*/  VIADD R71, R6.reuse, 0x26 ;  /* 0x0000002606477836 */ /* 0x040fe40000000000 */
[C---:B------:R-:W-:Y:S02]  /*57150*/  VIADD R72, R6.reuse, 0x27 ;  /* 0x0000002706487836 */ /* 0x040fe40000000000 */
[C---:B------:R-:W-:Y:S02]  /*57160*/  VIADD R73, R6.reuse, 0x28 ;  /* 0x0000002806497836 */ /* 0x040fe40000000000 */
[C---:B------:R-:W-:Y:S01]  /*57170*/  VIADD R74, R6.reuse, 0x29 ;  /* 0x00000029064a7836 */ /* 0x040fe20000000000 */
[----:B------:R-:W-:Y:S01]  /*57180*/  @P1 LOP3.LUT R5, R5, 0x8000, RZ, 0xfc, !PT ;  /* 0x0000800005051812 */ /* 0x000fe200078efcff */
[C---:B---3--:R-:W-:Y:S01]  /*57190*/  VIADD R48, R6.reuse, 0xf ;  /* 0x0000000f06307836 */ /* 0x048fe20000000000 */
[----:B------:R-:W-:Y:S01]  /*571a0*/  ISETP.LT.AND P1, PT, R45, UR56, !P0 ;  /* 0x000000382d007c0c */ /* 0x000fe2000c721270 */
[----:B------:R-:W-:-:S02]  /*571b0*/  VIADD R49, R6, 0x10 ;  /* 0x0000001006317836 */ /* 0x000fc40000000000 */
[C---:B------:R-:W-:Y:S02]  /*571c0*/  VIADD R75, R6.reuse, 0x2a ;  /* 0x0000002a064b7836 */ /* 0x040fe40000000000 */
[C---:B------:R-:W-:Y:S02]  /*571d0*/  VIADD R76, R6.reuse, 0x2b ;  /* 0x0000002b064c7836 */ /* 0x040fe40000000000 */
[C---:B------:R-:W-:Y:S01]  /*571e0*/  VIADD R77, R6.reuse, 0x2c ;  /* 0x0000002c064d7836 */ /* 0x040fe20000000000 */
[C---:B------:R-:W-:Y:S01]  /*571f0*/  IADD3 R78, R6.reuse, 0x2d, RZ ;  /* 0x0000002d064e7810 */ /* 0x040fe20007ffe0ff */
[C---:B------:R-:W-:Y:S01]  /*57200*/  VIADD R50, R6.reuse, 0x11 ;  /* 0x0000001106327836 */ /* 0x040fe20000000000 */
[C---:B------:R-:W-:Y:S01]  /*57210*/  IADD3 R51, R6.reuse, 0x12, RZ ;  /* 0x0000001206337810 */ /* 0x040fe20007ffe0ff */
[C---:B------:R-:W-:Y:S02]  /*57220*/  VIADD R79, R6.reuse, 0x2e ;  /* 0x0000002e064f7836 */ /* 0x040fe40000000000 */
[C---:B------:R-:W-:Y:S01]  /*57230*/  VIADD R80, R6.reuse, 0x2f ;  /* 0x0000002f06507836 */ /* 0x040fe20000000000 */
[----:B------:R-:W-:Y:S01]  /*57240*/  @P1 LOP3.LUT R19, R19, 0x4000, RZ, 0xfc, !PT ;  /* 0x0000400013131812 */ /* 0x000fe200078efcff */
[----:B------:R-:W-:Y:S01]  /*57250*/  VIADD R81, R6, 0x30 ;  /* 0x0000003006517836 */ /* 0x000fe20000000000 */
[----:B------:R-:W-:Y:S01]  /*57260*/  ISETP.LT.AND P1, PT, R46, UR55, !P0 ;  /* 0x000000372e007c0c */ /* 0x000fe2000c721270 */
[C---:B------:R-:W-:Y:S01]  /*57270*/  VIADD R82, R6.reuse, 0x31 ;  /* 0x0000003106527836 */ /* 0x040fe20000000000 */
[----:B------:R-:W-:Y:S01]  /*57280*/  LOP3.LUT R19, R19, 0xffffdfff, RZ, 0xc0, !PT ;  /* 0xffffdfff13137812 */ /* 0x000fe200078ec0ff */
[----:B------:R-:W-:-:S02]  /*57290*/  VIADD R83, R6, 0x32 ;  /* 0x0000003206537836 */ /* 0x000fc40000000000 */
[C---:B------:R-:W-:Y:S02]  /*572a0*/  VIADD R84, R6.reuse, 0x33 ;  /* 0x0000003306547836 */ /* 0x040fe40000000000 */
[C---:B------:R-:W-:Y:S02]  /*572b0*/  VIADD R85, R6.reuse, 0x34 ;  /* 0x0000003406557836 */ /* 0x040fe40000000000 */
[C---:B------:R-:W-:Y:S01]  /*572c0*/  VIADD R86, R6.reuse, 0x35 ;  /* 0x0000003506567836 */ /* 0x040fe20000000000 */
[C---:B------:R-:W-:Y:S01]  /*572d0*/  IADD3 R87, R6.reuse, 0x36, RZ ;  /* 0x0000003606577810 */ /* 0x040fe20007ffe0ff */
[C---:B------:R-:W-:Y:S02]  /*572e0*/  VIADD R88, R6.reuse, 0x37 ;  /* 0x0000003706587836 */ /* 0x040fe40000000000 */
[C---:B------:R-:W-:Y:S01]  /*572f0*/  VIADD R157, R6.reuse, 0x3e ;  /* 0x0000003e069d7836 */ /* 0x040fe20000000000 */
[----:B------:R-:W-:Y:S01]  /*57300*/  @P1 LOP3.LUT R19, R19, 0x2000, RZ, 0xfc, !PT ;  /* 0x0000200013131812 */ /* 0x000fe200078efcff */
[C---:B------:R-:W-:Y:S01]  /*57310*/  VIADD R90, R6.reuse, 0x38 ;  /* 0x00000038065a7836 */ /* 0x040fe20000000000 */
[----:B------:R-:W-:Y:S01]  /*57320*/  ISETP.LT.AND P1, PT, R47, UR54, !P0 ;  /* 0x000000362f007c0c */ /* 0x000fe2000c721270 */
[C---:B------:R-:W-:Y:S01]  /*57330*/  VIADD R155, R6.reuse, 0x3c ;  /* 0x0000003c069b7836 */ /* 0x040fe20000000000 */
[----:B------:R-:W-:Y:S01]  /*57340*/  LOP3.LUT R19, R19, 0xffffefff, RZ, 0xc0, !PT ;  /* 0xffffefff13137812 */ /* 0x000fe200078ec0ff */
[C---:B------:R-:W-:Y:S01]  /*57350*/  VIADD R156, R6.reuse, 0x3d ;  /* 0x0000003d069c7836 */ /* 0x040fe20000000000 */
[C---:B------:R-:W-:Y:S01]  /*57360*/  IADD3 R158, R6.reuse, 0x3f, RZ ;  /* 0x0000003f069e7810 */ /* 0x040fe20007ffe0ff */
[C---:B------:R-:W-:Y:S01]  /*57370*/  VIADD R159, R6.reuse, 0x40 ;  /* 0x00000040069f7836 */ /* 0x040fe20000000000 */
[----:B------:R-:W-:Y:S01]  /*57380*/  ULDC UR60, c[0x0][0x22c] ;  /* 0x00008b00003c7ab9 */ /* 0x000fe20000000800 */
[C---:B------:R-:W-:Y:S01]  /*57390*/  VIADD R160, R6.reuse, 0x41 ;  /* 0x0000004106a07836 */ /* 0x040fe20000000000 */
[----:B------:R-:W-:Y:S01]  /*573a0*/  ULDC UR59, c[0x0][0x22c] ;  /* 0x00008b00003b7ab9 */ /* 0x000fe20000000800 */
[C---:B------:R-:W-:Y:S01]  /*573b0*/  VIADD R161, R6.reuse, 0x42 ;  /* 0x0000004206a17836 */ /* 0x040fe20000000000 */
[----:B------:R-:W-:Y:S01]  /*573c0*/  ULDC UR58, c[0x0][0x22c] ;  /* 0x00008b00003a7ab9 */ /* 0x000fe20000000800 */
[C---:B------:R-:W-:Y:S01]  /*573d0*/  VIADD R162, R6.reuse, 0x43 ;  /* 0x0000004306a27836 */ /* 0x040fe20000000000 */
[----:B------:R-:W-:Y:S01]  /*573e0*/  ULDC UR57, c[0x0][0x22c] ;  /* 0x00008b0000397ab9 */ /* 0x000fe20000000800 */
[----:B------:R-:W-:Y:S01]  /*573f0*/  @P1 LOP3.LUT R19, R19, 0x1000, RZ, 0xfc, !PT ;  /* 0x0000100013131812 */ /* 0x000fe200078efcff */
[----:B------:R-:W-:Y:S01]  /*57400*/  VIADD R163, R6, 0x44 ;  /* 0x0000004406a37836 */ /* 0x000fe20000000000 */
[----:B------:R-:W-:Y:S01]  /*57410*/  ISETP.LT.AND P1, PT, R48, UR53, !P0 ;  /* 0x0000003530007c0c */ /* 0x000fe2000c721270 */
[----:B------:R-:W-:Y:S01]  /*57420*/  ULDC UR56, c[0x0][0x22c] ;  /* 0x00008b0000387ab9 */ /* 0x000fe20000000800 */
[----:B------:R-:W-:Y:S01]  /*57430*/  LOP3.LUT R19, R19, 0xfffff7ff, RZ, 0xc0, !PT ;  /* 0xfffff7ff13137812 */ /* 0x000fe200078ec0ff */
[C---:B------:R-:W-:Y:S01]  /*57440*/  VIADD R164, R6.reuse, 0x45 ;  /* 0x0000004506a47836 */ /* 0x040fe20000000000 */
[----:B------:R-:W-:Y:S01]  /*57450*/  ULDC UR55, c[0x0][0x22c] ;  /* 0x00008b0000377ab9 */ /* 0x000fe20000000800 */
[C---:B------:R-:W-:Y:S01]  /*57460*/  VIADD R165, R6.reuse, 0x46 ;  /* 0x0000004606a57836 */ /* 0x040fe20000000000 */
[----:B------:R-:W-:Y:S01]  /*57470*/  ULDC UR54, c[0x0][0x22c] ;  /* 0x00008b0000367ab9 */ /* 0x000fe20000000800 */
[----:B------:R-:W-:Y:S01]  /*57480*/  VIADD R166, R6, 0x47 ;  /* 0x0000004706a67836 */ /* 0x000fe20000000000 */
[----:B------:R-:W-:-:S05]  /*57490*/  ULDC UR53, c[0x0][0x22c] ;  /* 0x00008b0000357ab9 */ /* 0x000fca0000000800 */
[----:B------:R-:W-:Y:S02]  /*574a0*/  @P1 LOP3.LUT R19, R19, 0x800, RZ, 0xfc, !PT ;  /* 0x0000080013131812 */ /* 0x000fe400078efcff */
[----:B------:R-:W-:Y:S01]  /*574b0*/  ISETP.LT.AND P1, PT, R49, UR52, !P0 ;  /* 0x0000003431007c0c */ /* 0x000fe2000c721270 */
[----:B------:R-:W-:Y:S01]  /*574c0*/  ULDC UR52, c[0x0][0x22c] ;  /* 0x00008b0000347ab9 */ /* 0x000fe20000000800 */
[----:B------:R-:W-:-:S11]  /*574d0*/  LOP3.LUT R19, R19, 0xfffffbff, RZ, 0xc0, !PT ;  /* 0xfffffbff13137812 */ /* 0x000fd600078ec0ff */
[----:B------:R-:W-:Y:S02]  /*574e0*/  @P1 LOP3.LUT R19, R19, 0x400, RZ, 0xfc, !PT ;  /* 0x0000040013131812 */ /* 0x000fe400078efcff */
[----:B------:R-:W-:Y:S02]  /*574f0*/  ISETP.LT.AND P1, PT, R50, UR51, !P0 ;  /* 0x0000003332007c0c */ /* 0x000fe4000c721270 */
[C---:B------:R-:W-:Y:S01]  /*57500*/  IADD3 R167, R6.reuse, 0x48, RZ ;  /* 0x0000004806a77810 */ /* 0x040fe20007ffe0ff */
[----:B------:R-:W-:Y:S01]  /*57510*/  VIADD R168, R6, 0x49 ;  /* 0x0000004906a87836 */ /* 0x000fe20000000000 */
[----:B------:R-:W-:Y:S01]  /*57520*/  LOP3.LUT R19, R19, 0xfffffdff, RZ, 0xc0, !PT ;  /* 0xfffffdff13137812 */ /* 0x000fe200078ec0ff */
[----:B------:R-:W-:-:S08]  /*57530*/  ULDC UR51, c[0x0][0x22c] ;  /* 0x00008b0000337ab9 */ /* 0x000fd00000000800 */
[----:B------:R-:W-:Y:S02]  /*57540*/  @P1 LOP3.LUT R19, R19, 0x200, RZ, 0xfc, !PT ;  /* 0x0000020013131812 */ /* 0x000fe400078efcff */
[----:B------:R-:W-:Y:S01]  /*57550*/  ISETP.LT.AND P1, PT, R51, UR50, !P0 ;  /* 0x0000003233007c0c */ /* 0x000fe2000c721270 */
[----:B------:R-:W-:Y:S01]  /*57560*/  VIADD R169, R6, 0x4a ;  /* 0x0000004a06a97836 */ /* 0x000fe20000000000 */
[----:B------:R-:W-:Y:S01]  /*57570*/  LOP3.LUT R19, R19, 0xfffffeff, RZ, 0xc0, !PT ;  /* 0xfffffeff13137812 */ /* 0x000fe200078ec0ff */
[----:B------:R-:W-:-:S10]  /*57580*/  ULDC UR50, c[0x0][0x22c] ;  /* 0x00008b0000327ab9 */ /* 0x000fd40000000800 */
        /* <DEDUP_REMOVED lines=32> */
[----:B------:R-:W-:Y:S01]  /*57790*/  ULDC UR43, c[0x0][0x22c] ;  /* 0x00008b00002b7ab9 */ /* 0x000fe20000000800 */
[----:B------:R-:W-:-:S11]  /*577a0*/  LOP3.LUT R19, R19, 0xfffffffd, RZ, 0xc0, !PT ;  /* 0xfffffffd13137812 */ /* 0x000fd600078ec0ff */
[----:B------:R-:W-:Y:S02]  /*577b0*/  @P1 LOP3.LUT R19, R19, 0x2, RZ, 0xfc, !PT ;  /* 0x0000000213131812 */ /* 0x000fe400078efcff */
[----:B------:R-:W-:Y:S01]  /*577c0*/  ISETP.LT.AND P1, PT, R59, UR42, !P0 ;  /* 0x0000002a3b007c0c */ /* 0x000fe2000c721270 */
[----:B------:R-:W-:Y:S01]  /*577d0*/  VIADD R134, R6, 0x52 ;  /* 0x0000005206867836 */ /* 0x000fe20000000000 */
[----:B------:R-:W-:Y:S01]  /*577e0*/  LOP3.LUT R19, R19, 0xfffffffe, RZ, 0xc0, !PT ;  /* 0xfffffffe13137812 */ /* 0x000fe200078ec0ff */
[----:B------:R-:W-:-:S10]  /*577f0*/  ULDC UR42, c[0x0][0x22c] ;  /* 0x00008b00002a7ab9 */ /* 0x000fd40000000800 */
[----:B------:R-:W-:Y:S02]  /*57800*/  @P1 LOP3.LUT R19, R19, 0x1, RZ, 0xfc, !PT ;  /* 0x0000000113131812 */ /* 0x000fe400078efcff */
[----:B------:R-:W-:Y:S01]  /*57810*/  ISETP.LT.AND P1, PT, R60, UR41, !P0 ;  /* 0x000000293c007c0c */ /* 0x000fe2000c721270 */
[C---:B------:R-:W-:Y:S01]  /*57820*/  VIADD R133, R6.reuse, 0x53 ;  /* 0x0000005306857836 */ /* 0x040fe20000000000 */
[----:B------:R-:W-:Y:S01]  /*57830*/  IADD3 R135, R6, 0x51, RZ ;  /* 0x0000005106877810 */ /* 0x000fe20007ffe0ff */
        /* <DEDUP_REMOVED lines=46> */
[----:B------:R-:W-:Y:S02]  /*57b20*/  ISETP.LT.AND P1, PT, R70, UR31, !P0 ;  /* 0x0000001f46007c0c */ /* 0x000fe4000c721270 */
[----:B------:R-:W-:Y:S01]  /*57b30*/  LOP3.LUT R16, R16, 0x7fffffff, RZ, 0xc0, !PT ;  /* 0x7fffffff10107812 */ /* 0x000fe200078ec0ff */
        /* <DEDUP_REMOVED lines=145> */
[----:B------:R-:W-:Y:S01]  /*58450*/  ULDC UR58, c[0x0][0x22c] ;  /* 0x00008b00003a7ab9 */ /* 0x000fe20000000800 */
[----:B------:R-:W-:-:S11]  /*58460*/  LOP3.LUT R18, R18, 0xfeffffff, RZ, 0xc0, !PT ;  /* 0xfeffffff12127812 */ /* 0x000fd600078ec0ff */
        /* <DEDUP_REMOVED lines=122> */
[----:B------:R-:W-:-:S11]  /*58c10*/  ULDC UR33, c[0x0][0x22c] ;  /* 0x00008b0000217ab9 */ /* 0x000fd60000000800 */
        /* <DEDUP_REMOVED lines=150> */
[C---:B------:R-:W-:Y:S01]  /*59580*/  VIADD R159, R6.reuse, 0xb1 ;  /* 0x000000b1069f7836 */ /* 0x040fe20000000000 */
[----:B------:R-:W-:Y:S01]  /*59590*/  ISETP.LT.AND P2, PT, R157, UR61, !P0 ;  /* 0x0000003d9d007c0c */ /* 0x000fe2000c741270 */
[----:B------:R-:W-:Y:S01]  /*595a0*/  ULDC UR59, c[0x0][0x22c] ;  /* 0x00008b00003b7ab9 */ /* 0x000fe20000000800 */
[C---:B------:R-:W-:Y:S02]  /*595b0*/  VIADD R160, R6.reuse, 0xb2 ;  /* 0x000000b206a07836 */ /* 0x040fe40000000000 */
[----:B------:R-:W-:-:S02]  /*595c0*/  VIADD R161, R6, 0xb3 ;  /* 0x000000b306a17836 */ /* 0x000fc40000000000 */
[C---:B------:R-:W-:Y:S02]  /*595d0*/  VIADD R162, R6.reuse, 0xb4 ;  /* 0x000000b406a27836 */ /* 0x040fe40000000000 */
[----:B------:R-:W-:Y:S01]  /*595e0*/  VIADD R163, R6, 0xb5 ;  /* 0x000000b506a37836 */ /* 0x000fe20000000000 */
[----:B------:R-:W-:Y:S02]  /*595f0*/  @P1 LOP3.LUT R16, R16, 0x2, RZ, 0xfc, !PT ;  /* 0x0000000210101812 */ /* 0x000fe400078efcff */
[C---:B------:R-:W-:Y:S01]  /*59600*/  IADD3 R164, R6.reuse, 0xb6, RZ ;  /* 0x000000b606a47810 */ /* 0x040fe20007ffe0ff */
[----:B------:R-:W-:Y:S01]  /*59610*/  VIADD R165, R6, 0xb7 ;  /* 0x000000b706a57836 */ /* 0x000fe20000000000 */
[----:B------:R-:W-:Y:S01]  /*59620*/  ISETP.LT.AND P1, PT, R44, UR58, !P0 ;  /* 0x0000003a2c007c0c */ /* 0x000fe2000c721270 */
[----:B------:R-:W-:Y:S01]  /*59630*/  ULDC UR58, c[0x0][0x22c] ;  /* 0x00008b00003a7ab9 */ /* 0x000fe20000000800 */
[----:B------:R-:W-:Y:S01]  /*59640*/  LOP3.LUT R16, R16, 0xfffffffe, RZ, 0xc0, !PT ;  /* 0xfffffffe10107812 */ /* 0x000fe200078ec0ff */
[C---:B------:R-:W-:Y:S01]  /*59650*/  VIADD R166, R6.reuse, 0xb8 ;  /* 0x000000b806a67836 */ /* 0x040fe20000000000 */
[C---:B------:R-:W-:Y:S01]  /*59660*/  IADD3 R44, R6.reuse, 0x7b, RZ ;  /* 0x0000007b062c7810 */ /* 0x040fe20007ffe0ff */
[----:B------:R-:W-:-:S02]  /*59670*/  VIADD R167, R6, 0xb9 ;  /* 0x000000b906a77836 */ /* 0x000fc40000000000 */
[C---:B------:R-:W-:Y:S02]  /*59680*/  VIADD R168, R6.reuse, 0xba ;  /* 0x000000ba06a87836 */ /* 0x040fe40000000000 */
[C---:B------:R-:W-:Y:S02]  /*59690*/  VIADD R169, R6.reuse, 0xbb ;  /* 0x000000bb06a97836 */ /* 0x040fe40000000000 */
[----:B------:R-:W-:Y:S01]  /*596a0*/  VIADD R170, R6, 0xbc ;  /* 0x000000bc06aa7836 */ /* 0x000fe20000000000 */
[----:B------:R-:W-:Y:S01]  /*596b0*/  LOP3.LUT R20, R20, 0x7fffffff, RZ, 0xc0, !PT ;  /* 0x7fffffff14147812 */ /* 0x000fe200078ec0ff */
[----:B------:R-:W-:Y:S01]  /*596c0*/  VIADD R171, R6, 0xbd ;  /* 0x000000bd06ab7836 */ /* 0x000fe20000000000 */
[----:B------:R-:W-:Y:S01]  /*596d0*/  @P1 LOP3.LUT R16, R16, 0x1, RZ, 0xfc, !PT ;  /* 0x0000000110101812 */ /* 0x000fe200078efcff */
[----:B------:R-:W-:Y:S01]  /*596e0*/  VIADD R252, R6, 0xbe ;  /* 0x000000be06fc7836 */ /* 0x000fe20000000000 */
[----:B------:R-:W-:Y:S01]  /*596f0*/  ISETP.LT.AND P1, PT, R44, UR57, !P0 ;  /* 0x000000392c007c0c */ /* 0x000fe2000c721270 */
[C---:B------:R-:W-:Y:S01]  /*59700*/  VIADD R44, R6.reuse, 0x7c ;  /* 0x0000007c062c7836 */ /* 0x040fe20000000000 */
[----:B------:R-:W-:Y:S01]  /*59710*/  ULDC UR57, c[0x0][0x22c] ;  /* 0x00008b0000397ab9 */ /* 0x000fe20000000800 */
[----:B------:R-:W-:-:S02]  /*59720*/  VIADD R245, R6, 0xbf ;  /* 0x000000bf06f57836 */ /* 0x000fc40000000000 */
[C---:B------:R-:W-:Y:S02]  /*59730*/  VIADD R246, R6.reuse, 0xc0 ;  /* 0x000000c006f67836 */ /* 0x040fe40000000000 */
[C---:B------:R-:W-:Y:S02]  /*59740*/  VIADD R247, R6.reuse, 0xc1 ;  /* 0x000000c106f77836 */ /* 0x040fe40000000000 */
[C---:B------:R-:W-:Y:S02]  /*59750*/  VIADD R248, R6.reuse, 0xc2 ;  /* 0x000000c206f87836 */ /* 0x040fe40000000000 */
[C---:B------:R-:W-:Y:S01]  /*59760*/  VIADD R249, R6.reuse, 0xc3 ;  /* 0x000000c306f97836 */ /* 0x040fe20000000000 */
[C---:B------:R-:W-:Y:S01]  /*59770*/  IADD3 R250, R6.reuse, 0xc4, RZ ;  /* 0x000000c406fa7810 */ /* 0x040fe20007ffe0ff */
[C---:B------:R-:W-:Y:S01]  /*59780*/  VIADD R251, R6.reuse, 0xc5 ;  /* 0x000000c506fb7836 */ /* 0x040fe20000000000 */
[----:B------:R-:W-:Y:S01]  /*59790*/  @P1 LOP3.LUT R7, R7, 0x80000000, RZ, 0xfc, !PT ;  /* 0x8000000007071812 */ /* 0x000fe200078efcff */
[----:B------:R-:W-:Y:S01]  /*597a0*/  VIADD R25, R6, 0xc6 ;  /* 0x000000c606197836 */ /* 0x000fe20000000000 */
[----:B------:R-:W-:Y:S01]  /*597b0*/  ISETP.LT.AND P1, PT, R44, UR56, !P0 ;  /* 0x000000382c007c0c */ /* 0x000fe2000c721270 */
[----:B------:R-:W-:Y:S01]  /*597c0*/  ULDC UR56, c[0x0][0x22c] ;  /* 0x00008b0000387ab9 */ /* 0x000fe20000000800 */
[----:B------:R-:W-:Y:S01]  /*597d0*/  LOP3.LUT R7, R7, 0xbfffffff, RZ, 0xc0, !PT ;  /* 0xbfffffff07077812 */ /* 0x000fe200078ec0ff */
[----:B------:R-:W-:-:S02]  /*597e0*/  VIADD R92, R6, 0xc7 ;  /* 0x000000c7065c7836 */ /* 0x000fc40000000000 */
[C---:B------:R-:W-:Y:S02]  /*597f0*/  VIADD R94, R6.reuse, 0xc8 ;  /* 0x000000c8065e7836 */ /* 0x040fe40000000000 */
[C---:B------:R-:W-:Y:S02]  /*59800*/  VIADD R21, R6.reuse, 0xc9 ;  /* 0x000000c906157836 */ /* 0x040fe40000000000 */
[C---:B------:R-:W-:Y:S02]  /*59810*/  VIADD R22, R6.reuse, 0xca ;  /* 0x000000ca06167836 */ /* 0x040fe40000000000 */
[C---:B------:R-:W-:Y:S02]  /*59820*/  VIADD R17, R6.reuse, 0xcb ;  /* 0x000000cb06117836 */ /* 0x040fe40000000000 */
[C---:B------:R-:W-:Y:S01]  /*59830*/  VIADD R96, R6.reuse, 0xcc ;  /* 0x000000cc06607836 */ /* 0x040fe20000000000 */
[----:B------:R-:W-:Y:S02]  /*59840*/  @P1 LOP3.LUT R7, R7, 0x40000000, RZ, 0xfc, !PT ;  /* 0x4000000007071812 */ /* 0x000fe400078efcff */
[C---:B------:R-:W-:Y:S01]  /*59850*/  IADD3 R98, R6.reuse, 0xcd, RZ ;  /* 0x000000cd06627810 */ /* 0x040fe20007ffe0ff */
[C---:B------:R-:W-:Y:S01]  /*59860*/  VIADD R100, R6.reuse, 0xce ;  /* 0x000000ce06647836 */ /* 0x040fe20000000000 */
        /* <DEDUP_REMOVED lines=9> */
[----:B------:R-:W-:Y:S01]  /*59900*/  @P1 LOP3.LUT R7, R7, 0x20000000, RZ, 0xfc, !PT ;  /* 0x2000000007071812 */ /* 0x000fe200078efcff */
[----:B------:R-:W-:Y:S01]  /*59910*/  VIADD R146, R6, 0xd5 ;  /* 0x000000d506927836 */ /* 0x000fe20000000000 */
[----:B------:R-:W-:Y:S01]  /*59920*/  ISETP.LT.AND P1, PT, R46, UR54, !P0 ;  /* 0x000000362e007c0c */ /* 0x000fe2000c721270 */
[----:B------:R-:W-:Y:S01]  /*59930*/  ULDC UR54, c[0x0][0x22c] ;  /* 0x00008b0000367ab9 */ /* 0x000fe20000000800 */
[----:B------:R-:W-:-:S02]  /*59940*/  LOP3.LUT R7, R7, 0xefffffff, RZ, 0xc0, !PT ;  /* 0xefffffff07077812 */ /* 0x000fc400078ec0ff */
[C---:B------:R-:W-:Y:S01]  /*59950*/  IADD3 R145, R6.reuse, 0xd6, RZ ;  /* 0x000000d606917810 */ /* 0x040fe20007ffe0ff */
[C---:B------:R-:W-:Y:S02]  /*59960*/  VIADD R144, R6.reuse, 0xd7 ;  /* 0x000000d706907836 */ /* 0x040fe40000000000 */
[C---:B------:R-:W-:Y:S02]  /*59970*/  VIADD R143, R6.reuse, 0xd8 ;  /* 0x000000d8068f7836 */ /* 0x040fe40000000000 */
[C---:B------:R-:W-:Y:S02]  /*59980*/  VIADD R142, R6.reuse, 0xd9 ;  /* 0x000000d9068e7836 */ /* 0x040fe40000000000 */
[C---:B------:R-:W-:Y:S02]  /*59990*/  VIADD R141, R6.reuse, 0xda ;  /* 0x000000da068d7836 */ /* 0x040fe40000000000 */
[C---:B------:R-:W-:Y:S01]  /*599a0*/  VIADD R140, R6.reuse, 0xdb ;  /* 0x000000db068c7836 */ /* 0x040fe20000000000 */
[----:B------:R-:W-:Y:S01]  /*599b0*/  @P1 LOP3.LUT R7, R7, 0x10000000, RZ, 0xfc, !PT ;  /* 0x1000000007071812 */ /* 0x000fe200078efcff */
[C---:B------:R-:W-:Y:S01]  /*599c0*/  VIADD R139, R6.reuse, 0xdc ;  /* 0x000000dc068b7836 */ /* 0x040fe20000000000 */
[----:B------:R-:W-:Y:S01]  /*599d0*/  ISETP.LT.AND P1, PT, R47, UR53, !P0 ;  /* 0x000000352f007c0c */ /* 0x000fe2000c721270 */
[----:B------:R-:W-:Y:S01]  /*599e0*/  ULDC UR53, c[0x0][0x22c] ;  /* 0x00008b0000357ab9 */ /* 0x000fe20000000800 */
[----:B------:R-:W-:Y:S01]  /*599f0*/  LOP3.LUT R7, R7, 0xf7ffffff, RZ, 0xc0, !PT ;  /* 0xf7ffffff07077812 */ /* 0x000fe200078ec0ff */
[----:B------:R-:W-:-:S02]  /*59a00*/  VIADD R138, R6, 0xdd ;  /* 0x000000dd068a7836 */ /* 0x000fc40000000000 */
[C---:B------:R-:W-:Y:S01]  /*59a10*/  VIADD R137, R6.reuse, 0xde ;  /* 0x000000de06897836 */ /* 0x040fe20000000000 */
[C---:B------:R-:W-:Y:S01]  /*59a20*/  IADD3 R136, R6.reuse, 0xdf, RZ ;  /* 0x000000df06887810 */ /* 0x040fe20007ffe0ff */
        /* <DEDUP_REMOVED lines=11> */
[C---:B------:R-:W-:Y:S01]  /*59ae0*/  VIADD R128, R6.reuse, 0xe7 ;  /* 0x000000e706807836 */ /* 0x040fe20000000000 */
[C---:B------:R-:W-:Y:S01]  /*59af0*/  IADD3 R127, R6.reuse, 0xe8, RZ ;  /* 0x000000e8067f7810 */ /* 0x040fe20007ffe0ff */
[----:B------:R-:W-:Y:S01]  /*59b00*/  VIADD R126, R6, 0xe9 ;  /* 0x000000e9067e7836 */ /* 0x000fe20000000000 */
[----:B------:R-:W-:-:S03]  /*59b10*/  ULDC UR61, c[0x0][0x22c] ;  /* 0x00008b00003d7ab9 */ /* 0x000fc60000000800 */
        /* <DEDUP_REMOVED lines=106> */
[----:B------:R-:W-:-:S12]  /*5a1c0*/  ULDC UR25, c[0x0][0x22c] ;  /* 0x00008b0000197ab9 */ /* 0x000fd80000000800 */
        /* <DEDUP_REMOVED lines=79> */
[----:B------:R-:W-:-:S04]  /*5a6c0*/  LOP3.LUT R24, R24, 0xfffff7ff, RZ, 0xc0, !PT ;  /* 0xfffff7ff18187812 */ /* 0x000fc800078ec0ff */
[----:B------:R-:W-:Y:S02]  /*5a6d0*/  @P2 LOP3.LUT R24, R24, 0x800, RZ, 0xfc, !PT ;  /* 0x0000080018182812 */ /* 0x000fe400078efcff */
[----:B------:R-:W-:Y:S01]  /*5a6e0*/  ISETP.LT.AND P2, PT, R159, UR59, !P0 ;  /* 0x0000003b9f007c0c */ /* 0x000fe2000c741270 */
[----:B------:R-:W-:Y:S01]  /*5a6f0*/  VIADD R125, R6, 0xea ;  /* 0x000000ea067d7836 */ /* 0x000fe20000000000 */
[----:B------:R-:W-:Y:S01]  /*5a700*/  LOP3.LUT R24, R24, 0xfffffbff, RZ, 0xc0, !PT ;  /* 0xfffffbff18187812 */ /* 0x000fe200078ec0ff */
[C---:B------:R-:W-:Y:S02]  /*5a710*/  VIADD R124, R6.reuse, 0xeb ;  /* 0x000000eb067c7836 */ /* 0x040fe40000000000 */
[----:B------:R-:W-:Y:S01]  /*5a720*/  VIADD R123, R6, 0xec ;  /* 0x000000ec067b7836 */ /* 0x000fe20000000000 */
[----:B------:R-:W-:Y:S01]  /*5a730*/  @P1 LOP3.LUT R24, R24, 0x400, RZ, 0xfc, !PT ;  /* 0x0000040018181812 */ /* 0x000fe200078efcff */
[----:B------:R-:W-:Y:S01]  /*5a740*/  VIADD R122, R6, 0xed ;  /* 0x000000ed067a7836 */ /* 0x000fe20000000000 */
[----:B------:R-:W-:Y:S01]  /*5a750*/  ISETP.LT.AND P1, PT, R160, UR58, !P0 ;  /* 0x0000003aa0007c0c */ /* 0x000fe2000c721270 */
[----:B------:R-:W-:Y:S01]  /*5a760*/  VIADD R121, R6, 0xee ;  /* 0x000000ee06797836 */ /* 0x000fe20000000000 */
[----:B------:R-:W-:Y:S01]  /*5a770*/  LOP3.LUT R24, R24, 0xfffffdff, RZ, 0xc0, !PT ;  /* 0xfffffdff18187812 */ /* 0x000fe200078ec0ff */
[----:B------:R-:W-:-:S02]  /*5a780*/  VIADD R120, R6, 0xef ;  /* 0x000000ef06787836 */ /* 0x000fc40000000000 */
[----:B------:R-:W-:Y:S01]  /*5a790*/  VIADD R119, R6, 0xf0 ;  /* 0x000000f006777836 */ /* 0x000fe20000000000 */
[----:B------:R-:W-:Y:S02]  /*5a7a0*/  @P2 LOP3.LUT R24, R24, 0x200, RZ, 0xfc, !PT ;  /* 0x0000020018182812 */ /* 0x000fe400078efcff */
[C---:B------:R-:W-:Y:S01]  /*5a7b0*/  IADD3 R118, R6.reuse, 0xf1, RZ ;  /* 0x000000f106767810 */ /* 0x040fe20007ffe0ff */
[C---:B------:R-:W-:Y:S01]  /*5a7c0*/  VIADD R117, R6.reuse, 0xf2 ;  /* 0x000000f206757836 */ /* 0x040fe20000000000 */
        /* <DEDUP_REMOVED lines=12> */
[----:B------:R-:W-:Y:S01]  /*5a890*/  @P2 LOP3.LUT R24, R24, 0x80, RZ, 0xfc, !PT ;  /* 0x0000008018182812 */ /* 0x000fe200078efcff */
[C---:B------:R-:W-:Y:S01]  /*5a8a0*/  VIADD R110, R6.reuse, 0xf9 ;  /* 0x000000f9066e7836 */ /* 0x040fe20000000000 */
[----:B------:R-:W-:Y:S01]  /*5a8b0*/  ISETP.LT.AND P2, PT, R163, UR55, !P0 ;  /* 0x00000037a3007c0c */ /* 0x000fe2000c741270 */
[----:B------:R-:W-:Y:S01]  /*5a8c0*/  VIADD R107, R6, 0xfc ;  /* 0x000000fc066b7836 */ /* 0x000fe20000000000 */
[----:B------:R-:W-:Y:S02]  /*5a8d0*/  LOP3.LUT R24, R24, 0xffffffbf, RZ, 0xc0, !PT ;  /* 0xffffffbf18187812 */ /* 0x000fe400078ec0ff */
[C---:B------:R-:W-:Y:S01]  /*5a8e0*/  IADD3 R109, R6.reuse, 0xfa, RZ ;  /* 0x000000fa066d7810 */ /* 0x040fe20007ffe0ff */
        /* <DEDUP_REMOVED lines=10> */
[----:B------:R-:W-:Y:S02]  /*5a990*/  ISETP.LT.AND P2, PT, R165, UR53, !P0 ;  /* 0x00000035a5007c0c */ /* 0x000fe4000c741270 */
[C---:B------:R-:W-:Y:S01]  /*5a9a0*/  IADD3 R97, R6.reuse, 0x103, RZ ;  /* 0x0000010306617810 */ /* 0x040fe20007ffe0ff */
[----:B------:R-:W-:Y:S01]  /*5a9b0*/  VIADD R95, R6, 0x104 ;  /* 0x00000104065f7836 */ /* 0x000fe20000000000 */
[----:B------:R-:W-:Y:S01]  /*5a9c0*/  LOP3.LUT R24, R24, 0xffffffef, RZ, 0xc0, !PT ;  /* 0xffffffef18187812 */ /* 0x000fe200078ec0ff */
[C---:B------:R-:W-:Y:S01]  /*5a9d0*/  VIADD R93, R6.reuse, 0x105 ;  /* 0x00000105065d7836 */ /* 0x040fe20000000000 */
[----:B------:R-:W-:Y:S01]  /*5a9e0*/  ULDC UR59, c[0x0][0x22c] ;  /* 0x00008b00003b7ab9 */ /* 0x000fe20000000800 */
[----:B------:R-:W-:Y:S01]  /*5a9f0*/  VIADD R91, R6, 0x106 ;  /* 0x00000106065b7836 */ /* 0x000fe20000000000 */
[----:B------:R-:W-:Y:S01]  /*5aa00*/  @P1 LOP3.LUT R24, R24, 0x10, RZ, 0xfc, !PT ;  /* 0x0000001018181812 */ /* 0x000fe200078efcff */
[----:B------:R-:W-:Y:S01]  /*5aa10*/  VIADD R89, R6, 0x107 ;  /* 0x0000010706597836 */ /* 0x000fe20000000000 */
[----:B------:R-:W-:Y:S01]  /*5aa20*/  ISETP.LT.AND P1, PT, R166, UR52, !P0 ;  /* 0x00000034a6007c0c */ /* 0x000fe2000c721270 */
[----:B------:R-:W-:Y:S01]  /*5aa30*/  VIADD R2, R6, 0x108 ;  /* 0x0000010806027836 */ /* 0x000fe20000000000 */
[----:B------:R-:W-:Y:S01]  /*5aa40*/  LOP3.LUT R24, R24, 0xfffffff7, RZ, 0xc0, !PT ;  /* 0xfffffff718187812 */ /* 0x000fe200078ec0ff */
[C---:B------:R-:W-:Y:S01]  /*5aa50*/  VIADD R26, R6.reuse, 0x109 ;  /* 0x00000109061a7836 */ /* 0x040fe20000000000 */
[----:B------:R-:W-:Y:S01]  /*5aa60*/  ULDC UR58, c[0x0][0x22c] ;  /* 0x00008b00003a7ab9 */ /* 0x000fe20000000800 */
[----:B------:R-:W-:Y:S01]  /*5aa70*/  VIADD R27, R6, 0x10a ;  /* 0x0000010a061b7836 */ /* 0x000fe20000000000 */
[----:B------:R-:W-:Y:S01]  /*5aa80*/  @P2 LOP3.LUT R24, R24, 0x8, RZ, 0xfc, !PT ;  /* 0x0000000818182812 */ /* 0x000fe200078efcff */
[----:B------:R-:W-:Y:S01]  /*5aa90*/  ULDC UR57, c[0x0][0x22c] ;  /* 0x00008b0000397ab9 */ /* 0x000fe20000000800 */
[----:B------:R-:W-:Y:S01]  /*5aaa0*/  ISETP.LT.AND P2, PT, R167, UR51, !P0 ;  /* 0x00000033a7007c0c */ /* 0x000fe2000c741270 */
[----:B------:R-:W-:Y:S01]  /*5aab0*/  VIADD R44, R6, 0x10b ;  /* 0x0000010b062c7836 */ /* 0x000fe20000000000 */
[----:B------:R-:W-:Y:S01]  /*5aac0*/  LOP3.LUT R24, R24, 0xfffffffb, RZ, 0xc0, !PT ;  /* 0xfffffffb18187812 */ /* 0x000fe200078ec0ff */
[----:B------:R-:W-:Y:S01]  /*5aad0*/  ULDC UR56, c[0x0][0x22c] ;  /* 0x00008b0000387ab9 */ /* 0x000fe20000000800 */
[----:B------:R-:W-:Y:S01]  /*5aae0*/  VIADD R45, R6, 0x10c ;  /* 0x0000010c062d7836 */ /* 0x000fe20000000000 */
[----:B------:R-:W-:Y:S01]  /*5aaf0*/  ULDC UR55, c[0x0][0x22c] ;  /* 0x00008b0000377ab9 */ /* 0x000fe20000000800 */
[----:B------:R-:W-:Y:S01]  /*5ab00*/  @P1 LOP3.LUT R24, R24, 0x4, RZ, 0xfc, !PT ;  /* 0x0000000418181812 */ /* 0x000fe200078efcff */
[----:B------:R-:W-:Y:S01]  /*5ab10*/  VIADD R46, R6, 0x10d ;  /* 0x0000010d062e7836 */ /* 0x000fe20000000000 */
[----:B------:R-:W-:Y:S01]  /*5ab20*/  ISETP.LT.AND P1, PT, R168, UR50, !P0 ;  /* 0x00000032a8007c0c */ /* 0x000fe2000c721270 */
[----:B------:R-:W-:Y:S01]  /*5ab30*/  ULDC UR54, c[0x0][0x22c] ;  /* 0x00008b0000367ab9 */ /* 0x000fe20000000800 */
[----:B------:R-:W-:Y:S01]  /*5ab40*/  LOP3.LUT R24, R24, 0xfffffffd, RZ, 0xc0, !PT ;  /* 0xfffffffd18187812 */ /* 0x000fe200078ec0ff */
[----:B------:R-:W-:Y:S01]  /*5ab50*/  ULDC UR53, c[0x0][0x22c] ;  /* 0x00008b0000357ab9 */ /* 0x000fe20000000800 */
[C---:B------:R-:W-:Y:S01]  /*5ab60*/  IADD3 R47, R6.reuse, 0x10e, RZ ;  /* 0x0000010e062f7810 */ /* 0x040fe20007ffe0ff */
        /* <DEDUP_REMOVED lines=13> */
[----:B------:R-:W-:Y:S01]  /*5ac40*/  VIADD R52, R6, 0x113 ;  /* 0x0000011306347836 */ /* 0x000fe20000000000 */
[----:B------:R-:W-:-:S02]  /*5ac50*/  ULDC UR48, c[0x0][0x22c] ;  /* 0x00008b0000307ab9 */ /* 0x000fc40000000800 */
[----:B------:R-:W-:Y:S02]  /*5ac60*/  @P2 LOP3.LUT R20, R20, 0x80000000, RZ, 0xfc, !PT ;  /* 0x8000000014142812 */ /* 0x000fe400078efcff */
[----:B------:R-:W-:Y:S01]  /*5ac70*/  ISETP.LT.AND P2, PT, R171, UR47, !P0 ;  /* 0x0000002fab007c0c */ /* 0x000fe2000c741270 */
[----:B------:R-:W-:Y:S01]  /*5ac80*/  VIADD R53, R6, 0x114 ;  /* 0x0000011406357836 */ /* 0x000fe20000000000 */
[----:B------:R-:W-:Y:S01]  /*5ac90*/  LOP3.LUT R20, R20, 0xbfffffff, RZ, 0xc0, !PT ;  /* 0xbfffffff14147812 */ /* 0x000fe200078ec0ff */
[----:B------:R-:W-:-:S03]  /*5aca0*/  ULDC UR47, c[0x0][0x22c] ;  /* 0x00008b00002f7ab9 */ /* 0x000fc60000000800 */
        /* <DEDUP_REMOVED lines=9> */
[----:B------:R-:W3:Y:S01]  /*5ad40*/  LDL.LU R245, [R1+0x1974] ;  /* 0x0019740001f57983 */ /* 0x000ee20000300800 */
[----:B------:R-:W-:Y:S02]  /*5ad50*/  ULDC UR45, c[0x0][0x22c] ;  /* 0x00008b00002d7ab9 */ /* 0x000fe40000000800 */
[----:B------:R-:W-:Y:S02]  /*5ad60*/  @P1 LOP3.LUT R20, R20, 0x10000000, RZ, 0xfc, !PT ;  /* 0x1000000014141812 */ /* 0x000fe400078efcff */
[----:B------:R-:W-:Y:S01]  /*5ad70*/  ISETP.LT.AND P1, PT, R246, UR44, !P0 ;  /* 0x0000002cf6007c0c */ /* 0x000fe2000c721270 */
[----:B------:R-:W-:Y:S01]  /*5ad80*/  ULDC UR44, c[0x0][0x22c] ;  /* 0x00008b00002c7ab9 */ /* 0x000fe20000000800 */
[----:B------:R-:W-:Y:S01]  /*5ad90*/  LOP3.LUT R20, R20, 0xf7ffffff, RZ, 0xc0, !PT ;  /* 0xf7ffffff14147812 */ /* 0x000fe200078ec0ff */
[----:B------:R-:W3:Y:S03]  /*5ada0*/  LDL.LU R246, [R1+0x1970] ;  /* 0x0019700001f67983 */ /* 0x000ee60000300800 */
[----:B------:R-:W-:-:S02]  /*5adb0*/  @P2 LOP3.LUT R20, R20, 0x8000000, RZ, 0xfc, !PT ;  /* 0x0800000014142812 */ /* 0x000fc400078efcff */
[----:B------:R-:W-:Y:S02]  /*5adc0*/  ISETP.LT.AND P2, PT, R247, UR43, !P0 ;  /* 0x0000002bf7007c0c */ /* 0x000fe4000c741270 */
[----:B------:R-:W-:Y:S01]  /*5add0*/  IADD3 R56, R6, 0x117, RZ ;  /* 0x0000011706387810 */ /* 0x000fe20007ffe0ff */
[----:B------:R-:W3:Y:S01]  /*5ade0*/  LDL.LU R247, [R1+0x196c] ;  /* 0x00196c0001f77983 */ /* 0x000ee20000300800 */
[----:B------:R-:W-:Y:S01]  /*5adf0*/  LOP3.LUT R20, R20, 0xfbffffff, RZ, 0xc0, !PT ;  /* 0xfbffffff14147812 */ /* 0x000fe200078ec0ff */
[----:B------:R-:W-:Y:S01]  /*5ae00*/  VIADD R57, R6, 0x118 ;  /* 0x0000011806397836 */ /* 0x000fe20000000000 */
[----:B------:R-:W-:Y:S02]  /*5ae10*/  ULDC UR43, c[0x0][0x22c] ;  /* 0x00008b00002b7ab9 */ /* 0x000fe40000000800 */
[----:B------:R-:W-:Y:S02]  /*5ae20*/  @P1 LOP3.LUT R20, R20, 0x4000000, RZ, 0xfc, !PT ;  /* 0x0400000014141812 */ /* 0x000fe400078efcff */
[----:B------:R-:W-:Y:S01]  /*5ae30*/  ISETP.LT.AND P1, PT, R248, UR42, !P0 ;  /* 0x0000002af8007c0c */ /* 0x000fe2000c721270 */
[----:B------:R-:W-:Y:S01]  /*5ae40*/  VIADD R58, R6, 0x119 ;  /* 0x00000119063a7836 */ /* 0x000fe20000000000 */
[----:B------:R-:W-:Y:S01]  /*5ae50*/  LOP3.LUT R20, R20, 0xfdffffff, RZ, 0xc0, !PT ;  /* 0xfdffffff14147812 */ /* 0x000fe200078ec0ff */
[----:B------:R-:W3:Y:S01]  /*5ae60*/  LDL.LU R248, [R1+0x1968] ;  /* 0x0019680001f87983 */ /* 0x000ee20000300800 */
[----:B------:R-:W-:-:S02]  /*5ae70*/  ULDC UR42, c[0x0][0x22c] ;  /* 0x00008b00002a7ab9 */ /* 0x000fc40000000800 */
        /* <DEDUP_REMOVED lines=22> */
[----:B------:R-:W4:Y:S01]  /*5afe0*/  LDL.LU R25, [R1+0x1958] ;  /* 0x0019580001197983 */ /* 0x000f220000300800 */
[----:B------:R-:W-:-:S02]  /*5aff0*/  ULDC UR38, c[0x0][0x22c] ;  /* 0x00008b0000267ab9 */ /* 0x000fc40000000800 */
[----:B------:R-:W-:Y:S02]  /*5b000*/  @P2 LOP3.LUT R20, R20, 0x200000, RZ, 0xfc, !PT ;  /* 0x0020000014142812 */ /* 0x000fe400078efcff */
[----:B------:R-:W-:Y:S01]  /*5b010*/  ISETP.LT.AND P2, PT, R92, UR37, !P0 ;  /* 0x000000255c007c0c */ /* 0x000fe2000c741270 */
[----:B------:R-:W-:Y:S01]  /*5b020*/  VIADD R63, R6, 0x11e ;  /* 0x0000011e063f7836 */ /* 0x000fe20000000000 */
[----:B------:R-:W-:Y:S01]  /*5b030*/  LOP3.LUT R20, R20, 0xffefffff, RZ, 0xc0, !PT ;  /* 0xffefffff14147812 */ /* 0x000fe200078ec0ff */
[----:B------:R-:W2:Y:S01]  /*5b040*/  LDL.LU R92, [R1+0x1954] ;  /* 0x00195400015c7983 */ /* 0x000ea20000300800 */
[----:B------:R-:W-:Y:S02]  /*5b050*/  ULDC UR37, c[0x0][0x22c] ;  /* 0x00008b0000257ab9 */ /* 0x000fe40000000800 */
[----:B------:R-:W-:-:S04]  /*5b060*/  @P1 LOP3.LUT R20, R20, 0x100000, RZ, 0xfc, !PT ;  /* 0x0010000014141812 */ /* 0x000fc800078efcff */
[----:B------:R-:W-:Y:S02]  /*5b070*/  LOP3.LUT R20, R20, 0xfff7ffff, RZ, 0xc0, !PT ;  /* 0xfff7ffff14147812 */ /* 0x000fe400078ec0ff */
[----:B------:R-:W-:Y:S01]  /*5b080*/  ISETP.LT.AND P1, PT, R94, UR36, !P0 ;  /* 0x000000245e007c0c */ /* 0x000fe2000c721270 */
[----:B------:R-:W-:Y:S01]  /*5b090*/  VIADD R64, R6, 0x11f ;  /* 0x0000011f06407836 */ /* 0x000fe20000000000 */
[----:B------:R-:W-:Y:S01]  /*5b0a0*/  @P2 LOP3.LUT R20, R20, 0x80000, RZ, 0xfc, !PT ;  /* 0x0008000014142812 */ /* 0x000fe200078efcff */
[----:B------:R-:W3:Y:S01]  /*5b0b0*/  LDL.LU R94, [R1+0x1950] ;  /* 0x00195000015e7983 */ /* 0x000ee20000300800 */
[----:B------:R-:W-:Y:S01]  /*5b0c0*/  ISETP.LT.AND P2, PT, R21, UR35, !P0 ;  /* 0x0000002315007c0c */ /* 0x000fe2000c741270 */
[----:B------:R-:W-:Y:S01]  /*5b0d0*/  ULDC UR36, c[0x0][0x22c] ;  /* 0x00008b0000247ab9 */ /* 0x000fe20000000800 */
[----:B------:R-:W-:Y:S01]  /*5b0e0*/  LOP3.LUT R20, R20, 0xfffbffff, RZ, 0xc0, !PT ;  /* 0xfffbffff14147812 */ /* 0x000fe200078ec0ff */
[----:B------:R-:W4:Y:S01]  /*5b0f0*/  LDL.LU R21, [R1+0x194c] ;  /* 0x00194c0001157983 */ /* 0x000f220000300800 */
[----:B------:R-:W-:Y:S01]  /*5b100*/  IADD3 R65, R6, 0x120, RZ ;  /* 0x0000012006417810 */ /* 0x000fe20007ffe0ff */
[----:B------:R-:W-:-:S04]  /*5b110*/  ULDC UR35, c[0x0][0x22c] ;  /* 0x00008b0000237ab9 */ /* 0x000fc80000000800 */
[----:B------:R-:W-:Y:S02]  /*5b120*/  @P1 LOP3.LUT R20, R20, 0x40000, RZ, 0xfc, !PT ;  /* 0x0004000014141812 */ /* 0x000fe400078efcff */
[----:B------:R-:W-:Y:S01]  /*5b130*/  ISETP.LT.AND P1, PT, R22, UR34, !P0 ;  /* 0x0000002216007c0c */ /* 0x000fe2000c721270 */
[----:B------:R-:W-:Y:S01]  /*5b140*/  VIADD R66, R6, 0x121 ;  /* 0x0000012106427836 */ /* 0x000fe20000000000 */
[----:B------:R-:W-:Y:S01]  /*5b150*/  LOP3.LUT R20, R20, 0xfffdffff, RZ, 0xc0, !PT ;  /* 0xfffdffff14147812 */ /* 0x000fe200078ec0ff */
[----:B------:R-:W2:Y:S01]  /*5b160*/  LDL.LU R22, [R1+0x1948] ;  /* 0x0019480001167983 */ /* 0x000ea20000300800 */
        /* <DEDUP_REMOVED lines=11> */
[----:B------:R-:W-:-:S03]  /*5b220*/  ULDC UR32, c[0x0][0x22c] ;  /* 0x00008b0000207ab9 */ /* 0x000fc60000000800 */
[----:B------:R-:W-:-:S04]  /*5b230*/  @P2 LOP3.LUT R20, R20, 0x8000, RZ, 0xfc, !PT ;  /* 0x0000800014142812 */ /* 0x000fc800078efcff */
[----:B------:R-:W-:-:S04]  /*5b240*/  LOP3.LUT R20, R20, 0xffffbfff, RZ, 0xc0, !PT ;  /* 0xffffbfff14147812 */ /* 0x000fc800078ec0ff */
        /* <DEDUP_REMOVED lines=19> */
[----:B------:R-:W-:Y:S01]  /*5b380*/  ULDC UR28, c[0x0][0x22c] ;  /* 0x00008b00001c7ab9 */ /* 0x000fe20000000800 */
[----:B------:R-:W-:Y:S01]  /*5b390*/  MOV R96, UR5 ;  /* 0x0000000500607c02 */ /* 0x000fe20008000f00 */
[----:B------:R-:W-:Y:S01]  /*5b3a0*/  ULDC UR5, c[0x0][0x22c] ;  /* 0x00008b0000057ab9 */ /* 0x000fe20000000800 */
[----:B------:R-:W-:Y:S01]  /*5b3b0*/  MOV R102, UR60 ;  /* 0x0000003c00667c02 */ /* 0x000fe20008000f00 */
[----:B------:R-:W-:Y:S01]  /*5b3c0*/  ULDC UR60, c[0x0][0x22c] ;  /* 0x00008b00003c7ab9 */ /* 0x000fe20000000800 */
[----:B------:R-:W-:Y:S01]  /*5b3d0*/  MOV R100, UR61 ;  /* 0x0000003d00647c02 */ /* 0x000fe20008000f00 */
[----:B------:R-:W-:Y:S01]  /*5b3e0*/  ULDC UR61, c[0x0][0x22c] ;  /* 0x00008b00003d7ab9 */ /* 0x000fe20000000800 */
[----:B------:R-:W-:Y:S01]  /*5b3f0*/  MOV R98, UR4 ;  /* 0x0000000400627c02 */ /* 0x000fe20008000f00 */
[----:B------:R-:W-:Y:S01]  /*5b400*/  ULDC UR4, c[0x0][0x22c] ;  /* 0x00008b0000047ab9 */ /* 0x000fe20000000800 */
[----:B------:R-:W-:Y:S01]  /*5b410*/  VIADD R73, R6, 0x128 ;  /* 0x0000012806497836 */ /* 0x000fe20000000000 */
[----:B------:R-:W-:-:S02]  /*5b420*/  @P1 LOP3.LUT R20, R20, 0x400, RZ, 0xfc, !PT ;  /* 0x0000040014141812 */ /* 0x000fc400078efcff */
[C---:B------:R-:W-:Y:S01]  /*5b430*/  IADD3 R74, R6.reuse, 0x129, RZ ;  /* 0x00000129064a7810 */ /* 0x040fe20007ffe0ff */
[----:B------:R-:W-:Y:S01]  /*5b440*/  VIADD R75, R6, 0x12a ;  /* 0x0000012a064b7836 */ /* 0x000fe20000000000 */
[----:B------:R-:W-:Y:S01]  /*5b450*/  ISETP.LT.AND P1, PT, R150, UR27, !P0 ;  /* 0x0000001b96007c0c */ /* 0x000fe2000c721270 */
[----:B------:R-:W-:Y:S01]  /*5b460*/  ULDC UR27, c[0x0][0x22c] ;  /* 0x00008b00001b7ab9 */ /* 0x000fe20000000800 */
[----:B------:R-:W-:Y:S01]  /*5b470*/  LOP3.LUT R20, R20, 0xfffffdff, RZ, 0xc0, !PT ;  /* 0xfffffdff14147812 */ /* 0x000fe200078ec0ff */
[C---:B------:R-:W-:Y:S02]  /*5b480*/  VIADD R76, R6.reuse, 0x12b ;  /* 0x0000012b064c7836 */ /* 0x040fe40000000000 */
[C---:B------:R-:W-:Y:S02]  /*5b490*/  VIADD R77, R6.reuse, 0x12c ;  /* 0x0000012c064d7836 */ /* 0x040fe40000000000 */
[C---:B------:R-:W-:Y:S02]  /*5b4a0*/  VIADD R78, R6.reuse, 0x12d ;  /* 0x0000012d064e7836 */ /* 0x040fe40000000000 */
[----:B------:R-:W-:-:S02]  /*5b4b0*/  VIADD R79, R6, 0x12e ;  /* 0x0000012e064f7836 */ /* 0x000fc40000000000 */
[C---:B------:R-:W-:Y:S02]  /*5b4c0*/  VIADD R80, R6.reuse, 0x12f ;  /* 0x0000012f06507836 */ /* 0x040fe40000000000 */
[----:B------:R-:W-:Y:S01]  /*5b4d0*/  VIADD R81, R6, 0x130 ;  /* 0x0000013006517836 */ /* 0x000fe20000000000 */
[----:B------:R-:W-:Y:S01]  /*5b4e0*/  @P1 LOP3.LUT R20, R20, 0x200, RZ, 0xfc, !PT ;  /* 0x0000020014141812 */ /* 0x000fe200078efcff */
[----:B------:R-:W-:Y:S01]  /*5b4f0*/  VIADD R82, R6, 0x131 ;  /* 0x0000013106527836 */ /* 0x000fe20000000000 */
[----:B------:R-:W-:Y:S01]  /*5b500*/  ISETP.LT.AND P1, PT, R149, UR26, !P0 ;  /* 0x0000001a95007c0c */ /* 0x000fe2000c721270 */
[----:B------:R-:W-:Y:S01]  /*5b510*/  ULDC UR26, c[0x0][0x22c] ;  /* 0x00008b00001a7ab9 */ /* 0x000fe20000000800 */
[----:B------:R-:W-:Y:S02]  /*5b520*/  LOP3.LUT R20, R20, 0xfffffeff, RZ, 0xc0, !PT ;  /* 0xfffffeff14147812 */ /* 0x000fe400078ec0ff */
[C---:B------:R-:W-:Y:S01]  /*5b530*/  IADD3 R83, R6.reuse, 0x132, RZ ;  /* 0x0000013206537810 */ /* 0x040fe20007ffe0ff */
[----:B------:R-:W-:-:S02]  /*5b540*/  VIADD R84, R6, 0x133 ;  /* 0x0000013306547836 */ /* 0x000fc40000000000 */
[C---:B------:R-:W-:Y:S02]  /*5b550*/  VIADD R85, R6.reuse, 0x134 ;  /* 0x0000013406557836 */ /* 0x040fe40000000000 */
[C---:B------:R-:W-:Y:S02]  /*5b560*/  VIADD R86, R6.reuse, 0x135 ;  /* 0x0000013506567836 */ /* 0x040fe40000000000 */
[C---:B------:R-:W-:Y:S02]  /*5b570*/  VIADD R87, R6.reuse, 0x136 ;  /* 0x0000013606577836 */ /* 0x040fe40000000000 */
[----:B------:R-:W-:Y:S01]  /*5b580*/  VIADD R88, R6, 0x137 ;  /* 0x0000013706587836 */ /* 0x000fe20000000000 */
[----:B------:R-:W-:Y:S01]  /*5b590*/  @P1 LOP3.LUT R20, R20, 0x100, RZ, 0xfc, !PT ;  /* 0x0000010014141812 */ /* 0x000fe200078efcff */
[----:B------:R-:W-:Y:S01]  /*5b5a0*/  VIADD R90, R6, 0x138 ;  /* 0x00000138065a7836 */ /* 0x000fe20000000000 */
        /* <DEDUP_REMOVED lines=8> */
[C---:B------:R-:W-:Y:S01]  /*5b630*/  VIADD R157, R6.reuse, 0x13e ;  /* 0x0000013e069d7836 */ /* 0x040fe20000000000 */
[C---:B------:R-:W-:Y:S01]  /*5b640*/  IADD3 R158, R6.reuse, 0x13f, RZ ;  /* 0x0000013f069e7810 */ /* 0x040fe20007ffe0ff */
[----:B------:R-:W-:Y:S01]  /*5b650*/  VIADD R159, R6, 0x140 ;  /* 0x00000140069f7836 */ /* 0x000fe20000000000 */
        /* <DEDUP_REMOVED lines=17> */
[----:B------:R-:W-:-:S02]  /*5b770*/  VIADD R169, R6, 0x14a ;  /* 0x0000014a06a97836 */ /* 0x000fc40000000000 */
[C---:B------:R-:W-:Y:S02]  /*5b780*/  VIADD R170, R6.reuse, 0x14b ;  /* 0x0000014b06aa7836 */ /* 0x040fe40000000000 */
[C---:B------:R-:W-:Y:S01]  /*5b790*/  VIADD R171, R6.reuse, 0x14c ;  /* 0x0000014c06ab7836 */ /* 0x040fe20000000000 */
[----:B------:R-:W-:Y:S01]  /*5b7a0*/  IADD3 R252, R6, 0x14d, RZ ;  /* 0x0000014d06fc7810 */ /* 0x000fe20007ffe0ff */
[----:B------:R-:W3:Y:S04]  /*5b7b0*/  LDL.LU R151, [R1+0x1940] ;  /* 0x0019400001977983 */ /* 0x000ee80000300800 */
[----:B------:R-:W-:Y:S01]  /*5b7c0*/  @P1 LOP3.LUT R20, R20, 0x20, RZ, 0xfc, !PT ;  /* 0x0000002014141812 */ /* 0x000fe200078efcff */
[----:B------:R-:W3:Y:S01]  /*5b7d0*/  LDL.LU R150, [R1+0x193c] ;  /* 0x00193c0001967983 */ /* 0x000ee20000300800 */
[----:B------:R-:W-:Y:S01]  /*5b7e0*/  ISETP.LT.AND P1, PT, R145, UR22, !P0 ;  /* 0x0000001691007c0c */ /* 0x000fe2000c721270 */
[----:B------:R-:W-:Y:S01]  /*5b7f0*/  ULDC UR22, c[0x0][0x22c] ;  /* 0x00008b0000167ab9 */ /* 0x000fe20000000800 */
[----:B------:R-:W-:Y:S01]  /*5b800*/  LOP3.LUT R20, R20, 0xffffffef, RZ, 0xc0, !PT ;  /* 0xffffffef14147812 */ /* 0x000fe200078ec0ff */
[----:B------:R-:W3:Y:S01]  /*5b810*/  LDL.LU R149, [R1+0x1938] ;  /* 0x0019380001957983 */ /* 0x000ee20000300800 */
[----:B----4-:R-:W-:-:S03]  /*5b820*/  LOP3.LUT R21, R21, 0x7fffffff, RZ, 0xc0, !PT ;  /* 0x7fffffff15157812 */ /* 0x010fc600078ec0ff */
[----:B------:R-:W4:Y:S06]  /*5b830*/  LDL.LU R148, [R1+0x1934] ;  /* 0x0019340001947983 */ /* 0x000f2c0000300800 */
[----:B------:R-:W-:Y:S02]  /*5b840*/  @P1 LOP3.LUT R20, R20, 0x10, RZ, 0xfc, !PT ;  /* 0x0000001014141812 */ /* 0x000fe400078efcff */
[----:B------:R-:W-:Y:S01]  /*5b850*/  ISETP.LT.AND P1, PT, R144, UR21, !P0 ;  /* 0x0000001590007c0c */ /* 0x000fe2000c721270 */
[----:B------:R-:W-:Y:S01]  /*5b860*/  ULDC UR21, c[0x0][0x22c] ;  /* 0x00008b0000157ab9 */ /* 0x000fe20000000800 */
[----:B------:R-:W-:Y:S01]  /*5b870*/  LOP3.LUT R20, R20, 0xfffffff7, RZ, 0xc0, !PT ;  /* 0xfffffff714147812 */ /* 0x000fe200078ec0ff */
[----:B------:R-:W4:Y:S01]  /*5b880*/  LDL.LU R147, [R1+0x1930] ;  /* 0x0019300001937983 */ /* 0x000f220000300800 */
[----:B------:R-:W-:Y:S01]  /*5b890*/  ISETP.LT.AND P3, PT, R126, UR61, !P0 ;  /* 0x0000003d7e007c0c */ /* 0x000fe2000c761270 */
[----:B------:R-:W-:Y:S01]  /*5b8a0*/  ULDC UR61, c[0x0][0x22c] ;  /* 0x00008b00003d7ab9 */ /* 0x000fe20000000800 */
[----:B------:R-:W-:Y:S01]  /*5b8b0*/  ISETP.LT.AND P2, PT, R125, UR4, !P0 ;  /* 0x000000047d007c0c */ /* 0x000fe2000c741270 */
[----:B------:R-:W-:Y:S01]  /*5b8c0*/  ULDC UR4, c[0x0][0x22c] ;  /* 0x00008b0000047ab9 */ /* 0x000fe20000000800 */
[----:B--2---:R-:W-:Y:S01]  /*5b8d0*/  LOP3.LUT R22, R22, 0x7fffffff, RZ, 0xc0, !PT ;  /* 0x7fffffff16167812 */ /* 0x004fe200078ec0ff */
[----:B------:R-:W2:Y:S04]  /*5b8e0*/  LDL.LU R146, [R1+0x192c] ;  /* 0x00192c0001927983 */ /* 0x000ea80000300800 */
[----:B------:R-:W-:Y:S01]  /*5b8f0*/  @P1 LOP3.LUT R20, R20, 0x8, RZ, 0xfc, !PT ;  /* 0x0000000814141812 */ /* 0x000fe200078efcff */
[----:B------:R-:W4:Y:S01]  /*5b900*/  LDL.LU R145, [R1+0x1928] ;  /* 0x0019280001917983 */ /* 0x000f220000300800 */
[----:B------:R-:W-:Y:S01]  /*5b910*/  BAR.SYNC.DEFER_BLOCKING 0x0 ;  /* 0x0000000000007b1d */ /* 0x000fe20000010000 */
[----:B------:R-:W-:-:S02]  /*5b920*/  ISETP.LT.AND P1, PT, R143, UR20, !P0 ;  /* 0x000000148f007c0c */ /* 0x000fc4000c721270 */
[----:B------:R-:W-:Y:S02]  /*5b930*/  LOP3.LUT R20, R20, 0xfffffffb, RZ, 0xc0, !PT ;  /* 0xfffffffb14147812 */ /* 0x000fe400078ec0ff */
[----:B------:R-:W-:Y:S01]  /*5b940*/  LOP3.LUT R25, R25, 0x7fffffff, RZ, 0xc0, !PT ;  /* 0x7fffffff19197812 */ /* 0x000fe200078ec0ff */
[----:B------:R-:W-:Y:S01]  /*5b950*/  ULDC UR20, c[0x0][0x22c] ;  /* 0x00008b0000147ab9 */ /* 0x000fe20000000800 */
[----:B---3--:R-:W-:Y:S01]  /*5b960*/  LOP3.LUT R17, R17, 0x7fffffff, RZ, 0xc0, !PT ;  /* 0x7fffffff11117812 */ /* 0x008fe200078ec0ff */
[----:B------:R-:W3:Y:S01]  /*5b970*/  LDL.LU R144, [R1+0x1924] ;  /* 0x0019240001907983 */ /* 0x000ee20000300800 */
[----:B------:R-:W-:-:S03]  /*5b980*/  LOP3.LUT R3, R3, 0x7fffffff, RZ, 0xc0, !PT ;  /* 0x7fffffff03037812 */ /* 0x000fc600078ec0ff */
[----:B------:R-:W2:Y:S02]  /*5b990*/  LDL.LU R143, [R1+0x1920] ;  /* 0x00192000018f7983 */ /* 0x000ea40000300800 */
[----:B------:R-:W-:Y:S02]  /*5b9a0*/  @P1 LOP3.LUT R20, R20, 0x4, RZ, 0xfc, !PT ;  /* 0x0000000414141812 */ /* 0x000fe400078efcff */
[----:B------:R-:W-:Y:S01]  /*5b9b0*/  ISETP.LT.AND P1, PT, R142, UR19, !P0 ;  /* 0x000000138e007c0c */ /* 0x000fe2000c721270 */
[----:B------:R-:W-:Y:S01]  /*5b9c0*/  ULDC UR19, c[0x0][0x22c] ;  /* 0x00008b0000137ab9 */ /* 0x000fe20000000800 */
[----:B------:R-:W-:Y:S01]  /*5b9d0*/  LOP3.LUT R20, R20, 0xfffffffd, RZ, 0xc0, !PT ;  /* 0xfffffffd14147812 */ /* 0x000fe200078ec0ff */
[----:B------:R-:W4:Y:S10]  /*5b9e0*/  LDL.LU R142, [R1+0x191c] ;  /* 0x00191c00018e7983 */ /* 0x000f340000300800 */
[----:B------:R-:W-:-:S02]  /*5b9f0*/  @P1 LOP3.LUT R20, R20, 0x2, RZ, 0xfc, !PT ;  /* 0x0000000214141812 */ /* 0x000fc400078efcff */
[----:B------:R-:W-:Y:S01]  /*5ba00*/  ISETP.LT.AND P1, PT, R141, UR18, !P0 ;  /* 0x000000128d007c0c */ /* 0x000fe2000c721270 */
[----:B------:R-:W-:Y:S01]  /*5ba10*/  ULDC UR18, c[0x0][0x22c] ;  /* 0x00008b0000127ab9 */ /* 0x000fe20000000800 */
[----:B------:R-:W-:Y:S01]  /*5ba20*/  LOP3.LUT R20, R20, 0xfffffffe, RZ, 0xc0, !PT ;  /* 0xfffffffe14147812 */ /* 0x000fe200078ec0ff */
[----:B------:R-:W3:Y:S10]  /*5ba30*/  LDL.LU R141, [R1+0x1918] ;  /* 0x00191800018d7983 */ /* 0x000ef40000300800 */
[----:B------:R-:W-:-:S02]  /*5ba40*/  @P1 LOP3.LUT R20, R20, 0x1, RZ, 0xfc, !PT ;  /* 0x0000000114141812 */ /* 0x000fc400078efcff */
[----:B------:R-:W-:Y:S01]  /*5ba50*/  ISETP.LT.AND P1, PT, R140, UR17, !P0 ;  /* 0x000000118c007c0c */ /* 0x000fe2000c721270 */
[----:B------:R-:W-:Y:S01]  /*5ba60*/  ULDC UR17, c[0x0][0x22c] ;  /* 0x00008b0000117ab9 */ /* 0x000fe20000000800 */
[----:B------:R-:W2:Y:S11]  /*5ba70*/  LDL.LU R140, [R1+0x1914] ;  /* 0x00191400018c7983 */ /* 0x000eb60000300800 */
[----:B------:R-:W-:-:S02]  /*5ba80*/  @P1 LOP3.LUT R21, R21, 0x80000000, RZ, 0xfc, !PT ;  /* 0x8000000015151812 */ /* 0x000fc400078efcff */
        /* <DEDUP_REMOVED lines=12> */
[----:B------:R-:W-:Y:S01]  /*5bb50*/  LOP3.LUT R21, R21, 0xefffffff, RZ, 0xc0, !PT ;  /* 0xefffffff15157812 */ /* 0x000fe200078ec0ff */
[----:B------:R-:W2:Y:S10]  /*5bb60*/  LDL.LU R137, [R1+0x1908] ;  /* 0x0019080001897983 */ /* 0x000eb40000300800 */
        /* <DEDUP_REMOVED lines=49> */
[----:B------:R-:W4:Y:S04]  /*5be80*/  LDL.LU R127, [R1+0x18e0] ;  /* 0x0018e000017f7983 */ /* 0x000f280000300800 */
[----:B------:R-:W4:Y:S04]  /*5be90*/  LDL.LU R126, [R1+0x18dc] ;  /* 0x0018dc00017e7983 */ /* 0x000f280000300800 */
[----:B------:R-:W4:Y:S02]  /*5bea0*/  LDL.LU R125, [R1+0x18d8] ;  /* 0x0018d800017d7983 */ /* 0x000f240000300800 */
[----:B------:R-:W-:-:S04]  /*5beb0*/  @P1 LOP3.LUT R21, R21, 0x40000, RZ, 0xfc, !PT ;  /* 0x0004000015151812 */ /* 0x000fc800078efcff */
[----:B------:R-:W-:-:S04]  /*5bec0*/  LOP3.LUT R21, R21, 0xfffdffff, RZ, 0xc0, !PT ;  /* 0xfffdffff15157812 */ /* 0x000fc800078ec0ff */
[----:B------:R-:W-:Y:S02]  /*5bed0*/  @P3 LOP3.LUT R21, R21, 0x20000, RZ, 0xfc, !PT ;  /* 0x0002000015153812 */ /* 0x000fe400078efcff */
[----:B------:R-:W-:Y:S01]  /*5bee0*/  ISETP.LT.AND P1, PT, R124, UR5, !P0 ;  /* 0x000000057c007c0c */ /* 0x000fe2000c721270 */
[----:B------:R-:W-:Y:S01]  /*5bef0*/  ULDC UR5, c[0x0][0x22c] ;  /* 0x00008b0000057ab9 */ /* 0x000fe20000000800 */
[----:B------:R-:W-:Y:S01]  /*5bf00*/  LOP3.LUT R21, R21, 0xfffeffff, RZ, 0xc0, !PT ;  /* 0xfffeffff15157812 */ /* 0x000fe200078ec0ff */
[----:B------:R-:W4:Y:S03]  /*5bf10*/  LDL.LU R124, [R1+0x18d4] ;  /* 0x0018d400017c7983 */ /* 0x000f260000300800 */
[----:B------:R-:W-:-:S04]  /*5bf20*/  @P2 LOP3.LUT R21, R21, 0x10000, RZ, 0xfc, !PT ;  /* 0x0001000015152812 */ /* 0x000fc800078efcff */
[----:B------:R-:W-:-:S04]  /*5bf30*/  LOP3.LUT R21, R21, 0xffff7fff, RZ, 0xc0, !PT ;  /* 0xffff7fff15157812 */ /* 0x000fc800078ec0ff */
[----:B------:R-:W-:Y:S02]  /*5bf40*/  @P1 LOP3.LUT R21, R21, 0x8000, RZ, 0xfc, !PT ;  /* 0x0000800015151812 */ /* 0x000fe400078efcff */
[----:B------:R-:W-:Y:S01]  /*5bf50*/  ISETP.LT.AND P1, PT, R123, UR60, !P0 ;  /* 0x0000003c7b007c0c */ /* 0x000fe2000c721270 */
[----:B------:R-:W-:Y:S01]  /*5bf60*/  ULDC UR60, c[0x0][0x22c] ;  /* 0x00008b00003c7ab9 */ /* 0x000fe20000000800 */
[----:B------:R-:W-:Y:S01]  /*5bf70*/  ISETP.LT.AND P3, PT, R122, UR61, !P0 ;  /* 0x0000003d7a007c0c */ /* 0x000fe2000c761270 */
[----:B------:R-:W-:Y:S01]  /*5bf80*/  ULDC UR61, c[0x0][0x22c] ;  /* 0x00008b00003d7ab9 */ /* 0x000fe20000000800 */
[----:B------:R-:W-:Y:S01]  /*5bf90*/  LOP3.LUT R21, R21, 0xffffbfff, RZ, 0xc0, !PT ;  /* 0xffffbfff15157812 */ /* 0x000fe200078ec0ff */
[----:B------:R-:W4:Y:S01]  /*5bfa0*/  LDL.LU R123, [R1+0x18d0] ;  /* 0x0018d000017b7983 */ /* 0x000f220000300800 */
[----:B------:R-:W-:Y:S01]  /*5bfb0*/  ISETP.LT.AND P2, PT, R121, UR4, !P0 ;  /* 0x0000000479007c0c */ /* 0x000fe2000c741270 */
[----:B------:R-:W-:Y:S02]  /*5bfc0*/  ULDC UR4, c[0x0][0x22c] ;  /* 0x00008b0000047ab9 */ /* 0x000fe40000000800 */
[----:B------:R-:W4:Y:S04]  /*5bfd0*/  LDL.LU R122, [R1+0x18cc] ;  /* 0x0018cc00017a7983 */ /* 0x000f280000300800 */
[----:B------:R-:W-:Y:S01]  /*5bfe0*/  @P1 LOP3.LUT R21, R21, 0x4000, RZ, 0xfc, !PT ;  /* 0x0000400015151812 */ /* 0x000fe200078efcff */
[----:B------:R-:W4:Y:S03]  /*5bff0*/  LDL.LU R121, [R1+0x18c8] ;  /* 0x0018c80001797983 */ /* 0x000f260000300800 */
        /* <DEDUP_REMOVED lines=51> */
[----:B------:R-:W-:Y:S01]  /*5c330*/  LOP3.LUT R21, R21, 0xfffffffb, RZ, 0xc0, !PT ;  /* 0xfffffffb15157812 */ /* 0x000fe200078ec0ff */
[----:B------:R-:W3:Y:S01]  /*5c340*/  LDL.LU R111, [R1+0x18a0] ;  /* 0x0018a000016f7983 */ /* 0x000ee20000300800 */
[----:B------:R-:W-:Y:S01]  /*5c350*/  ISETP.LT.AND P3, PT, R110, UR61, !P0 ;  /* 0x0000003d6e007c0c */ /* 0x000fe2000c761270 */
[----:B------:R-:W-:Y:S01]  /*5c360*/  ULDC UR61, c[0x0][0x22c] ;  /* 0x00008b00003d7ab9 */ /* 0x000fe20000000800 */
[----:B------:R-:W-:Y:S01]  /*5c370*/  ISETP.LT.AND P2, PT, R109, UR4, !P0 ;  /* 0x000000046d007c0c */ /* 0x000fe2000c741270 */
[----:B------:R-:W-:Y:S01]  /*5c380*/  ULDC UR4, c[0x0][0x22c] ;  /* 0x00008b0000047ab9 */ /* 0x000fe20000000800 */
[----:B------:R-:W4:Y:S04]  /*5c390*/  LDL.LU R110, [R1+0x189c] ;  /* 0x00189c00016e7983 */ /* 0x000f280000300800 */
[----:B------:R-:W2:Y:S01]  /*5c3a0*/  LDL.LU R109, [R1+0x1898] ;  /* 0x00189800016d7983 */ /* 0x000ea20000300800 */
        /* <DEDUP_REMOVED lines=8> */
[----:B------:R-:W-:Y:S01]  /*5c430*/  @P3 LOP3.LUT R21, R21, 0x2, RZ, 0xfc, !PT ;  /* 0x0000000215153812 */ /* 0x000fe200078efcff */
[----:B------:R-:W3:Y:S01]  /*5c440*/  LDL.LU R107, [R1+0x1890] ;  /* 0x00189000016b7983 */ /* 0x000ee20000300800 */
[----:B------:R-:W-:Y:S01]  /*5c450*/  ISETP.LT.AND P3, PT, R106, UR61, !P0 ;  /* 0x0000003d6a007c0c */ /* 0x000fe2000c761270 */
[----:B------:R-:W-:Y:S01]  /*5c460*/  ULDC UR61, c[0x0][0x22c] ;  /* 0x00008b00003d7ab9 */ /* 0x000fe20000000800 */
[----:B------:R-:W-:Y:S01]  /*5c470*/  LOP3.LUT R22, R22, 0xbfffffff, RZ, 0xc0, !PT ;  /* 0xbfffffff16167812 */ /* 0x000fe200078ec0ff */
[----:B------:R-:W4:Y:S01]  /*5c480*/  LDL.LU R106, [R1+0x188c] ;  /* 0x00188c00016a7983 */ /* 0x000f220000300800 */
[----:B------:R-:W-:-:S05]  /*5c490*/  LOP3.LUT R21, R21, 0xfffffffe, RZ, 0xc0, !PT ;  /* 0xfffffffe15157812 */ /* 0x000fca00078ec0ff */
[----:B------:R-:W-:Y:S02]  /*5c4a0*/  @P1 LOP3.LUT R22, R22, 0x40000000, RZ, 0xfc, !PT ;  /* 0x4000000016161812 */ /* 0x000fe400078efcff */
[----:B------:R-:W-:Y:S02]  /*5c4b0*/  @P2 LOP3.LUT R21, R21, 0x1, RZ, 0xfc, !PT ;  /* 0x0000000115152812 */ /* 0x000fe400078efcff */
[----:B------:R-:W-:Y:S01]  /*5c4c0*/  ISETP.LT.AND P2, PT, R105, UR4, !P0 ;  /* 0x0000000469007c0c */ /* 0x000fe2000c741270 */
[----:B------:R-:W-:Y:S01]  /*5c4d0*/  ULDC UR4, c[0x0][0x22c] ;  /* 0x00008b0000047ab9 */ /* 0x000fe20000000800 */
[----:B------:R-:W-:Y:S01]  /*5c4e0*/  LOP3.LUT R22, R22, 0xdfffffff, RZ, 0xc0, !PT ;  /* 0xdfffffff16167812 */ /* 0x000fe200078ec0ff */
[----:B------:R-:W2:Y:S03]  /*5c4f0*/  LDL.LU R105, [R1+0x1888] ;  /* 0x0018880001697983 */ /* 0x000ea60000300800 */
[----:B------:R-:W-:-:S02]  /*5c500*/  @P3 LOP3.LUT R22, R22, 0x20000000, RZ, 0xfc, !PT ;  /* 0x2000000016163812 */ /* 0x000fc400078efcff */
[----:B------:R-:W-:Y:S01]  /*5c510*/  ISETP.LT.AND P1, PT, R104, UR5, !P0 ;  /* 0x0000000568007c0c */ /* 0x000fe2000c721270 */
[----:B------:R-:W-:Y:S01]  /*5c520*/  ULDC UR5, c[0x0][0x22c] ;  /* 0x00008b0000057ab9 */ /* 0x000fe20000000800 */
[----:B------:R-:W-:Y:S01]  /*5c530*/  LOP3.LUT R22, R22, 0xefffffff, RZ, 0xc0, !PT ;  /* 0xefffffff16167812 */ /* 0x000fe200078ec0ff */
[----:B------:R-:W4:Y:S03]  /*5c540*/  LDL.LU R104, [R1+0x1884] ;  /* 0x0018840001687983 */ /* 0x000f260000300800 */
[----:B------:R-:W-:Y:S02]  /*5c550*/  @P2 LOP3.LUT R22, R22, 0x10000000, RZ, 0xfc, !PT ;  /* 0x1000000016162812 */ /* 0x000fe400078efcff */
[----:B------:R-:W-:Y:S02]  /*5c560*/  ISETP.LT.AND P2, PT, R103, UR60, !P0 ;  /* 0x0000003c67007c0c */ /* 0x000fe4000c741270 */
[----:B------:R-:W-:Y:S01]  /*5c570*/  LOP3.LUT R22, R22, 0xf7ffffff, RZ, 0xc0, !PT ;  /* 0xf7ffffff16167812 */ /* 0x000fe200078ec0ff */
[----:B------:R-:W3:Y:S03]  /*5c580*/  LDL.LU R103, [R1+0x1880] ;  /* 0x0018800001677983 */ /* 0x000ee60000300800 */
[----:B------:R-:W-:-:S02]  /*5c590*/  @P1 LOP3.LUT R22, R22, 0x8000000, RZ, 0xfc, !PT ;  /* 0x0800000016161812 */ /* 0x000fc400078efcff */
[----:B------:R-:W-:Y:S02]  /*5c5a0*/  ISETP.LT.AND P1, PT, R101, UR61, !P0 ;  /* 0x0000003d65007c0c */ /* 0x000fe4000c721270 */
[----:B------:R-:W-:-:S04]  /*5c5b0*/  LOP3.LUT R22, R22, 0xfbffffff, RZ, 0xc0, !PT ;  /* 0xfbffffff16167812 */ /* 0x000fc800078ec0ff */
[----:B------:R-:W-:-:S04]  /*5c5c0*/  @P2 LOP3.LUT R22, R22, 0x4000000, RZ, 0xfc, !PT ;  /* 0x0400000016162812 */ /* 0x000fc800078efcff */
[----:B------:R-:W-:Y:S02]  /*5c5d0*/  LOP3.LUT R22, R22, 0xfdffffff, RZ, 0xc0, !PT ;  /* 0xfdffffff16167812 */ /* 0x000fe400078ec0ff */
[----:B------:R-:W-:Y:S02]  /*5c5e0*/  ISETP.LT.AND P2, PT, R99, UR4, !P0 ;  /* 0x0000000463007c0c */ /* 0x000fe4000c741270 */
[----:B------:R-:W-:Y:S02]  /*5c5f0*/  @P1 LOP3.LUT R22, R22, 0x2000000, RZ, 0xfc, !PT ;  /* 0x0200000016161812 */ /* 0x000fe400078efcff */
[----:B------:R-:W-:Y:S02]  /*5c600*/  ISETP.LT.AND P1, PT, R97, UR5, !P0 ;  /* 0x0000000561007c0c */ /* 0x000fe4000c721270 */
[----:B------:R-:W-:Y:S02]  /*5c610*/  R2UR UR5, R96 ;  /* 0x00000000600572ca */ /* 0x000fe400000e0000 */
[----:B------:R-:W-:-:S02]  /*5c620*/  LOP3.LUT R22, R22, 0xfeffffff, RZ, 0xc0, !PT ;  /* 0xfeffffff16167812 */ /* 0x000fc400078ec0ff */
[----:B------:R-:W-:-:S03]  /*5c630*/  R2UR UR4, R98 ;  /* 0x00000000620472ca */ /* 0x000fc600000e0000 */
[----:B------:R-:W-:Y:S02]  /*5c640*/  @P2 LOP3.LUT R22, R22, 0x1000000, RZ, 0xfc, !PT ;  /* 0x0100000016162812 */ /* 0x000fe400078efcff */
[----:B------:R-:W-:Y:S02]  /*5c650*/  R2UR UR61, R100 ;  /* 0x00000000643d72ca */ /* 0x000fe400000e0000 */
[----:B------:R-:W-:Y:S02]  /*5c660*/  LOP3.LUT R22, R22, 0xff7fffff, RZ, 0xc0, !PT ;  /* 0xff7fffff16167812 */ /* 0x000fe400078ec0ff */
[----:B------:R-:W-:Y:S02]  /*5c670*/  ISETP.LT.AND P2, PT, R95, UR5, !P0 ;  /* 0x000000055f007c0c */ /* 0x000fe4000c741270 */
[----:B------:R-:W-:Y:S02]  /*5c680*/  @P1 LOP3.LUT R22, R22, 0x800000, RZ, 0xfc, !PT ;  /* 0x0080000016161812 */ /* 0x000fe400078efcff */
[----:B------:R-:W-:-:S02]  /*5c690*/  ISETP.LT.AND P1, PT, R93, UR4, !P0 ;  /* 0x000000045d007c0c */ /* 0x000fc4000c721270 */
[----:B------:R-:W-:Y:S02]  /*5c6a0*/  LOP3.LUT R22, R22, 0xffbfffff, RZ, 0xc0, !PT ;  /* 0xffbfffff16167812 */ /* 0x000fe400078ec0ff */
[----:B------:R-:W-:Y:S02]  /*5c6b0*/  R2UR UR60, R102 ;  /* 0x00000000663c72ca */ /* 0x000fe400000e0000 */
[----:B------:R-:W4:Y:S03]  /*5c6c0*/  LDL.LU R102, [R1+0x187c] ;  /* 0x00187c0001667983 */ /* 0x000f260000300800 */
[----:B------:R-:W-:Y:S01]  /*5c6d0*/  @P2 LOP3.LUT R22, R22, 0x400000, RZ, 0xfc, !PT ;  /* 0x0040000016162812 */ /* 0x000fe200078efcff */
[----:B------:R-:W2:Y:S01]  /*5c6e0*/  LDL.LU R101, [R1+0x1878] ;  /* 0x0018780001657983 */ /* 0x000ea20000300800 */
[----:B------:R-:W-:Y:S01]  /*5c6f0*/  ISETP.LT.AND P2, PT, R91, UR61, !P0 ;  /* 0x0000003d5b007c0c */ /* 0x000fe2000c741270 */
[----:B------:R-:W-:Y:S01]  /*5c700*/  ULDC UR61, c[0x0][0x22c] ;  /* 0x00008b00003d7ab9 */ /* 0x000fe20000000800 */
[----:B------:R-:W-:Y:S01]  /*5c710*/  LOP3.LUT R22, R22, 0xffdfffff, RZ, 0xc0, !PT ;  /* 0xffdfffff16167812 */ /* 0x000fe200078ec0ff */
[----:B------:R-:W4:Y:S03]  /*5c720*/  LDL.LU R100, [R1+0x1874] ;  /* 0x0018740001647983 */ /* 0x000f260000300800 */
[----:B------:R-:W-:Y:S01]  /*5c730*/  @P1 LOP3.LUT R22, R22, 0x200000, RZ, 0xfc, !PT ;  /* 0x0020000016161812 */ /* 0x000fe200078efcff */
[----:B------:R-:W3:Y:S01]  /*5c740*/  LDL.LU R99, [R1+0x1870] ;  /* 0x0018700001637983 */ /* 0x000ee20000300800 */
[----:B------:R-:W-:Y:S01]  /*5c750*/  ISETP.LT.AND P1, PT, R89, UR60, !P0 ;  /* 0x0000003c59007c0c */ /* 0x000fe2000c721270 */
[----:B------:R-:W-:Y:S01]  /*5c760*/  ULDC UR60, c[0x0][0x22c] ;  /* 0x00008b00003c7ab9 */ /* 0x000fe20000000800 */
[----:B------:R-:W-:Y:S01]  /*5c770*/  LOP3.LUT R22, R22, 0xffefffff, RZ, 0xc0, !PT ;  /* 0xffefffff16167812 */ /* 0x000fe200078ec0ff */
        /* <DEDUP_REMOVED lines=9> */
[----:B------:R-:W-:-:S02]  /*5c810*/  ISETP.LT.AND P1, PT, R26, UR58, !P0 ;  /* 0x0000003a1a007c0c */ /* 0x000fc4000c721270 */
[----:B------:R-:W-:Y:S01]  /*5c820*/  LOP3.LUT R22, R22, 0xfffbffff, RZ, 0xc0, !PT ;  /* 0xfffbffff16167812 */ /* 0x000fe200078ec0ff */
[----:B------:R-:W-:Y:S01]  /*5c830*/  VIADD R26, R6, 0x14f ;  /* 0x0000014f061a7836 */ /* 0x000fe20000000000 */
[----:B------:R-:W-:Y:S02]  /*5c840*/  ULDC UR58, c[0x0][0x22c] ;  /* 0x00008b00003a7ab9 */ /* 0x000fe40000000800 */
[----:B------:R-:W-:Y:S02]  /*5c850*/  @P2 LOP3.LUT R22, R22, 0x40000, RZ, 0xfc, !PT ;  /* 0x0004000016162812 */ /* 0x000fe400078efcff */
[----:B------:R-:W-:Y:S02]  /*5c860*/  ISETP.LT.AND P2, PT, R27, UR57, !P0 ;  /* 0x000000391b007c0c */ /* 0x000fe4000c741270 */
[----:B------:R-:W-:Y:S01]  /*5c870*/  LOP3.LUT R22, R22, 0xfffdffff, RZ, 0xc0, !PT ;  /* 0xfffdffff16167812 */ /* 0x000fe200078ec0ff */
[----:B------:R-:W-:Y:S01]  /*5c880*/  VIADD R27, R6, 0x14e ;  /* 0x0000014e061b7836 */ /* 0x000fe20000000000 */
[----:B------:R-:W-:Y:S01]  /*5c890*/  R2UR UR5, R94 ;  /* 0x000000005e0572ca */ /* 0x000fe200000e0000 */
[----:B------:R-:W-:Y:S01]  /*5c8a0*/  ULDC UR57, c[0x0][0x22c] ;  /* 0x00008b0000397ab9 */ /* 0x000fe20000000800 */
[----:B------:R-:W-:Y:S01]  /*5c8b0*/  @P1 LOP3.LUT R22, R22, 0x20000, RZ, 0xfc, !PT ;  /* 0x0002000016161812 */ /* 0x000fe200078efcff */
[----:B------:R-:W4:Y:S01]  /*5c8c0*/  LDL.LU R94, [R1+0x185c] ;  /* 0x00185c00015e7983 */ /* 0x000f220000300800 */
[----:B------:R-:W-:Y:S01]  /*5c8d0*/  ISETP.LT.AND P1, PT, R44, UR56, !P0 ;  /* 0x000000382c007c0c */ /* 0x000fe2000c721270 */
[----:B------:R-:W-:Y:S01]  /*5c8e0*/  ULDC UR56, c[0x0][0x22c] ;  /* 0x00008b0000387ab9 */ /* 0x000fe20000000800 */
[----:B------:R-:W-:Y:S01]  /*5c8f0*/  LOP3.LUT R22, R22, 0xfffeffff, RZ, 0xc0, !PT ;  /* 0xfffeffff16167812 */ /* 0x000fe200078ec0ff */
[----:B------:R-:W2:Y:S03]  /*5c900*/  LDL.LU R93, [R1+0x1858] ;  /* 0x00185800015d7983 */ /* 0x000ea60000300800 */
[----:B------:R-:W-:-:S02]  /*5c910*/  @P2 LOP3.LUT R22, R22, 0x10000, RZ, 0xfc, !PT ;  /* 0x0001000016162812 */ /* 0x000fc400078efcff */
[----:B------:R-:W-:Y:S01]  /*5c920*/  ISETP.LT.AND P2, PT, R45, UR55, !P0 ;  /* 0x000000372d007c0c */ /* 0x000fe2000c741270 */
[----:B------:R-:W-:Y:S01]  /*5c930*/  ULDC UR55, c[0x0][0x22c] ;  /* 0x00008b0000377ab9 */ /* 0x000fe20000000800 */
[----:B------:R-:W-:-:S04]  /*5c940*/  LOP3.LUT R22, R22, 0xffff7fff, RZ, 0xc0, !PT ;  /* 0xffff7fff16167812 */ /* 0x000fc800078ec0ff */
[----:B------:R-:W-:Y:S02]  /*5c950*/  @P1 LOP3.LUT R22, R22, 0x8000, RZ, 0xfc, !PT ;  /* 0x0000800016161812 */ /* 0x000fe400078efcff */
        /* <DEDUP_REMOVED lines=22> */
[----:B------:R-:W-:Y:S02]  /*5cac0*/  LOP3.LUT R22, R22, 0xfffffdff, RZ, 0xc0, !PT ;  /* 0xfffffdff16167812 */ /* 0x000fe400078ec0ff */
[----:B------:R-:W-:Y:S01]  /*5cad0*/  R2UR UR4, R92 ;  /* 0x000000005c0472ca */ /* 0x000fe200000e0000 */
[----:B------:R-:W-:Y:S01]  /*5cae0*/  VIADD R44, R6, 0x173 ;  /* 0x00000173062c7836 */ /* 0x000fe20000000000 */
[----:B------:R-:W-:Y:S01]  /*5caf0*/  @P1 LOP3.LUT R22, R22, 0x200, RZ, 0xfc, !PT ;  /* 0x0000020016161812 */ /* 0x000fe200078efcff */
[----:B------:R-:W4:Y:S01]  /*5cb00*/  LDL.LU R92, [R1+0x1854] ;  /* 0x00185400015c7983 */ /* 0x000f220000300800 */
[----:B------:R-:W-:Y:S01]  /*5cb10*/  ISETP.LT.AND P1, PT, R52, UR48, !P0 ;  /* 0x0000003034007c0c */ /* 0x000fe2000c721270 */
[----:B------:R-:W-:Y:S01]  /*5cb20*/  ULDC UR48, c[0x0][0x22c] ;  /* 0x00008b0000307ab9 */ /* 0x000fe20000000800 */
[----:B------:R-:W-:Y:S01]  /*5cb30*/  LOP3.LUT R22, R22, 0xfffffeff, RZ, 0xc0, !PT ;  /* 0xfffffeff16167812 */ /* 0x000fe200078ec0ff */
[----:B------:R-:W3:Y:S03]  /*5cb40*/  LDL.LU R91, [R1+0x1850] ;  /* 0x00185000015b7983 */ /* 0x000ee60000300800 */
[----:B------:R-:W-:Y:S01]  /*5cb50*/  @P2 LOP3.LUT R22, R22, 0x100, RZ, 0xfc, !PT ;  /* 0x0000010016162812 */ /* 0x000fe200078efcff */
[----:B------:R-:W2:Y:S01]  /*5cb60*/  LDL.LU R89, [R1+0x184c] ;  /* 0x00184c0001597983 */ /* 0x000ea20000300800 */
[----:B------:R-:W-:Y:S01]  /*5cb70*/  ISETP.LT.AND P2, PT, R53, UR47, !P0 ;  /* 0x0000002f35007c0c */ /* 0x000fe2000c741270 */
[----:B------:R-:W-:Y:S01]  /*5cb80*/  ULDC UR47, c[0x0][0x22c] ;  /* 0x00008b00002f7ab9 */ /* 0x000fe20000000800 */
[----:B------:R-:W-:Y:S01]  /*5cb90*/  LOP3.LUT R22, R22, 0xffffff7f, RZ, 0xc0, !PT ;  /* 0xffffff7f16167812 */ /* 0x000fe200078ec0ff */
[----:B------:R-:W4:Y:S03]  /*5cba0*/  LDS.128 R48, [R0] ;  /* 0x0000000000307984 */ /* 0x000f260000000c00 */
[----:B------:R-:W-:Y:S01]  /*5cbb0*/  @P1 LOP3.LUT R22, R22, 0x80, RZ, 0xfc, !PT ;  /* 0x0000008016161812 */ /* 0x000fe200078efcff */
[----:B------:R-:W-:Y:S01]  /*5cbc0*/  BAR.SYNC.DEFER_BLOCKING 0x0 ;  /* 0x0000000000007b1d */ /* 0x000fe20000010000 */
[----:B------:R-:W-:-:S02]  /*5cbd0*/  ISETP.LT.AND P1, PT, R54, UR46, !P0 ;  /* 0x0000002e36007c0c */ /* 0x000fc4000c721270 */
[----:B------:R-:W-:-:S03]  /*5cbe0*/  LOP3.LUT R22, R22, 0xffffffbf, RZ, 0xc0, !PT ;  /* 0xffffffbf16167812 */ /* 0x000fc600078ec0ff */
[----:B------:R-:W-:Y:S01]  /*5cbf0*/  ULDC UR46, c[0x0][0x22c] ;  /* 0x00008b00002e7ab9 */ /* 0x000fe20000000800 */
        /* <DEDUP_REMOVED lines=26> */
[----:B------:R-:W-:-:S04]  /*5cda0*/  ULDC UR39, c[0x0][0x22c] ;  /* 0x00008b0000277ab9 */ /* 0x000fc80000000800 */
        /* <DEDUP_REMOVED lines=132> */
[----:B------:R-:W-:Y:S02]  /*5d5f0*/  ISETP.LT.AND P2, PT, R157, UR6, !P0 ;  /* 0x000000069d007c0c */ /* 0x000fe4000c741270 */
[----:B------:R-:W-:Y:S01]  /*5d600*/  ISETP.LT.AND P4, PT, R44, UR59, !P0 ;  /* 0x0000003b2c007c0c */ /* 0x000fe2000c781270 */
[----:B--2---:R-:W-:Y:S01]  /*5d610*/  IMAD.MOV.U32 R46, RZ, RZ, R89 ;  /* 0x000000ffff2e7224 */ /* 0x004fe200078e0059 */
[----:B------:R-:W-:Y:S01]  /*5d620*/  LOP3.LUT R17, R17, 0xdfffffff, RZ, 0xc0, !PT ;  /* 0xdfffffff11117812 */ /* 0x000fe200078ec0ff */
[----:B---3--:R-:W-:Y:S01]  /*5d630*/  IMAD.MOV.U32 R47, RZ, RZ, R91 ;  /* 0x000000ffff2f7224 */ /* 0x008fe200078e005b */
[----:B------:R-:W-:Y:S01]  /*5d640*/  ISETP.LT.AND P3, PT, R158, UR7, !P0 ;  /* 0x000000079e007c0c */ /* 0x000fe2000c761270 */
[----:B------:R-:W-:Y:S01]  /*5d650*/  IMAD.MOV.U32 R55, RZ, RZ, R95 ;  /* 0x000000ffff377224 */ /* 0x000fe200078e005f */
[----:B------:R-:W-:-:S02]  /*5d660*/  @P1 LOP3.LUT R17, R17, 0x20000000, RZ, 0xfc, !PT ;  /* 0x2000000011111812 */ /* 0x000fc400078efcff */
[----:B------:R-:W-:Y:S01]  /*5d670*/  MOV R54, R93 ;  /* 0x0000005d00367202 */ /* 0x000fe20000000f00 */
[----:B------:R-:W-:Y:S01]  /*5d680*/  IMAD.MOV.U32 R62, RZ, RZ, R97 ;  /* 0x000000ffff3e7224 */ /* 0x000fe200078e0061 */
[----:B------:R-:W-:Y:S01]  /*5d690*/  LOP3.LUT R17, R17, 0xefffffff, RZ, 0xc0, !PT ;  /* 0xefffffff11117812 */ /* 0x000fe200078ec0ff */
[----:B------:R-:W-:Y:S01]  /*5d6a0*/  IMAD.MOV.U32 R63, RZ, RZ, R99 ;  /* 0x000000ffff3f7224 */ /* 0x000fe200078e0063 */
[----:B------:R-:W-:Y:S01]  /*5d6b0*/  MOV R71, R103 ;  /* 0x0000006700477202 */ /* 0x000fe20000000f00 */
[----:B------:R-:W-:Y:S01]  /*5d6c0*/  IMAD.MOV.U32 R70, RZ, RZ, R101 ;  /* 0x000000ffff467224 */ /* 0x000fe200078e0065 */
[----:B------:R-:W-:Y:S01]  /*5d6d0*/  @P2 LOP3.LUT R17, R17, 0x10000000, RZ, 0xfc, !PT ;  /* 0x1000000011112812 */ /* 0x000fe200078efcff */
[----:B------:R-:W-:Y:S01]  /*5d6e0*/  IMAD.MOV.U32 R78, RZ, RZ, R105 ;  /* 0x000000ffff4e7224 */ /* 0x000fe200078e0069 */
[----:B------:R-:W-:Y:S01]  /*5d6f0*/  ISETP.LT.AND P1, PT, R159, UR8, !P0 ;  /* 0x000000089f007c0c */ /* 0x000fe2000c721270 */
[----:B------:R-:W-:Y:S01]  /*5d700*/  IMAD.MOV.U32 R79, RZ, RZ, R107 ;  /* 0x000000ffff4f7224 */ /* 0x000fe200078e006b */
[----:B------:R-:W-:Y:S01]  /*5d710*/  LOP3.LUT R17, R17, 0xf7ffffff, RZ, 0xc0, !PT ;  /* 0xf7ffffff11117812 */ /* 0x000fe200078ec0ff */
[----:B------:R-:W-:Y:S01]  /*5d720*/  IMAD.MOV.U32 R86, RZ, RZ, R109 ;  /* 0x000000ffff567224 */ /* 0x000fe200078e006d */
[----:B------:R-:W-:Y:S01]  /*5d730*/  ULDC UR6, c[0x0][0x22c] ;  /* 0x00008b0000067ab9 */ /* 0x000fe20000000800 */
[----:B------:R-:W-:Y:S01]  /*5d740*/  IMAD.MOV.U32 R87, RZ, RZ, R111 ;  /* 0x000000ffff577224 */ /* 0x000fe200078e006f */
[----:B------:R-:W-:Y:S01]  /*5d750*/  @P3 LOP3.LUT R17, R17, 0x8000000, RZ, 0xfc, !PT ;  /* 0x0800000011113812 */ /* 0x000fe200078efcff */
[----:B------:R-:W-:Y:S01]  /*5d760*/  IMAD.MOV.U32 R154, RZ, RZ, R133 ;  /* 0x000000ffff9a7224 */ /* 0x000fe200078e0085 */
[----:B------:R-:W-:Y:S01]  /*5d770*/  ISETP.LT.AND P2, PT, R160, UR9, !P0 ;  /* 0x00000009a0007c0c */ /* 0x000fe2000c741270 */
[----:B------:R-:W-:Y:S01]  /*5d780*/  IMAD.MOV.U32 R155, RZ, RZ, R135 ;  /* 0x000000ffff9b7224 */ /* 0x000fe200078e0087 */
[----:B------:R-:W-:Y:S01]  /*5d790*/  LOP3.LUT R17, R17, 0xfbffffff, RZ, 0xc0, !PT ;  /* 0xfbffffff11117812 */ /* 0x000fe200078ec0ff */
[----:B------:R-:W-:Y:S01]  /*5d7a0*/  IMAD.MOV.U32 R158, RZ, RZ, R137 ;  /* 0x000000ffff9e7224 */ /* 0x000fe200078e0089 */
[----:B------:R-:W-:Y:S01]  /*5d7b0*/  LOP3.LUT R19, R19, 0xfff7ffff, RZ, 0xc0, !PT ;  /* 0xfff7ffff13137812 */ /* 0x000fe200078ec0ff */
[----:B------:R-:W-:Y:S01]  /*5d7c0*/  ULDC UR7, c[0x0][0x22c] ;  /* 0x00008b0000077ab9 */ /* 0x000fe20000000800 */
[----:B------:R-:W-:-:S02]  /*5d7d0*/  @P1 LOP3.LUT R17, R17, 0x4000000, RZ, 0xfc, !PT ;  /* 0x0400000011111812 */ /* 0x000fc400078efcff */
[----:B------:R-:W-:Y:S02]  /*5d7e0*/  ISETP.LT.AND P3, PT, R161, UR10, !P0 ;  /* 0x0000000aa1007c0c */ /* 0x000fe4000c761270 */
[----:B------:R-:W-:-:S04]  /*5d7f0*/  LOP3.LUT R17, R17, 0xfdffffff, RZ, 0xc0, !PT ;  /* 0xfdffffff11117812 */ /* 0x000fc800078ec0ff */
[----:B------:R-:W-:Y:S02]  /*5d800*/  @P2 LOP3.LUT R17, R17, 0x2000000, RZ, 0xfc, !PT ;  /* 0x0200000011112812 */ /* 0x000fe400078efcff */
        /* <DEDUP_REMOVED lines=37> */
[----:B------:R-:W-:Y:S01]  /*5da60*/  LOP3.LUT R17, R17, 0xffffefff, RZ, 0xc0, !PT ;  /* 0xffffefff11117812 */ /* 0x000fe200078ec0ff */
[----:B------:R-:W-:-:S03]  /*5da70*/  VIADD R27, R6, 0x150 ;  /* 0x00000150061b7836 */ /* 0x000fc60000000000 */
        /* <DEDUP_REMOVED lines=22> */
[----:B------:R-:W-:Y:S02]  /*5dbe0*/  LOP3.LUT R17, R17, 0xffffffbf, RZ, 0xc0, !PT ;  /* 0xffffffbf11117812 */ /* 0x000fe400078ec0ff */
[----:B------:R-:W-:Y:S02]  /*5dbf0*/  IADD3 R27, R6, 0x156, RZ ;  /* 0x00000156061b7810 */ /* 0x000fe40007ffe0ff */
[----:B------:R-:W-:Y:S02]  /*5dc00*/  @P3 LOP3.LUT R17, R17, 0x40, RZ, 0xfc, !PT ;  /* 0x0000004011113812 */ /* 0x000fe400078efcff */
[----:B------:R-:W-:-:S02]  /*5dc10*/  ISETP.LT.AND P2, PT, R27, UR30, !P0 ;  /* 0x0000001e1b007c0c */ /* 0x000fc4000c741270 */
        /* <DEDUP_REMOVED lines=11> */
[----:B------:R-:W-:Y:S01]  /*5dcd0*/  ISETP.LT.AND P2, PT, R26, UR33, !P0 ;  /* 0x000000211a007c0c */ /* 0x000fe2000c741270 */
[C---:B------:R-:W-:Y:S01]  /*5dce0*/  VIADD R26, R6.reuse, 0x15b ;  /* 0x0000015b061a7836 */ /* 0x040fe20000000000 */
[----:B------:R-:W-:Y:S01]  /*5dcf0*/  LOP3.LUT R17, R17, 0xfffffffb, RZ, 0xc0, !PT ;  /* 0xfffffffb11117812 */ /* 0x000fe200078ec0ff */
[----:B------:R-:W-:-:S03]  /*5dd00*/  VIADD R27, R6, 0x15a ;  /* 0x0000015a061b7836 */ /* 0x000fc60000000000 */
[----:B------:R-:W-:Y:S02]  /*5dd10*/  @P1 LOP3.LUT R17, R17, 0x4, RZ, 0xfc, !PT ;  /* 0x0000000411111812 */ /* 0x000fe400078efcff */
[----:B------:R-:W-:Y:S02]  /*5dd20*/  ISETP.LT.AND P1, PT, R26, UR35, !P0 ;  /* 0x000000231a007c0c */ /* 0x000fe4000c721270 */
[----:B------:R-:W-:Y:S01]  /*5dd30*/  ISETP.LT.AND P3, PT, R27, UR34, !P0 ;  /* 0x000000221b007c0c */ /* 0x000fe2000c761270 */
[----:B------:R-:W-:Y:S01]  /*5dd40*/  VIADD R27, R6, 0x15c ;  /* 0x0000015c061b7836 */ /* 0x000fe20000000000 */
[----:B------:R-:W-:-:S04]  /*5dd50*/  LOP3.LUT R17, R17, 0xfffffffd, RZ, 0xc0, !PT ;  /* 0xfffffffd11117812 */ /* 0x000fc800078ec0ff */
[----:B------:R-:W-:Y:S02]  /*5dd60*/  @P2 LOP3.LUT R17, R17, 0x2, RZ, 0xfc, !PT ;  /* 0x0000000211112812 */ /* 0x000fe400078efcff */
[----:B------:R-:W-:Y:S01]  /*5dd70*/  ISETP.LT.AND P2, PT, R27, UR36, !P0 ;  /* 0x000000241b007c0c */ /* 0x000fe2000c741270 */
[----:B------:R-:W-:Y:S01]  /*5dd80*/  VIADD R26, R6, 0x15d ;  /* 0x0000015d061a7836 */ /* 0x000fe20000000000 */
[----:B------:R-:W-:Y:S02]  /*5dd90*/  LOP3.LUT R17, R17, 0xfffffffe, RZ, 0xc0, !PT ;  /* 0xfffffffe11117812 */ /* 0x000fe400078ec0ff */
[----:B------:R-:W-:Y:S02]  /*5dda0*/  @P1 LOP3.LUT R3, R3, 0x80000000, RZ, 0xfc, !PT ;  /* 0x8000000003031812 */ /* 0x000fe400078efcff */
[----:B------:R-:W-:Y:S02]  /*5ddb0*/  @P3 LOP3.LUT R17, R17, 0x1, RZ, 0xfc, !PT ;  /* 0x0000000111113812 */ /* 0x000fe400078efcff */
[----:B------:R-:W-:-:S02]  /*5ddc0*/  ISETP.LT.AND P3, PT, R26, UR37, !P0 ;  /* 0x000000251a007c0c */ /* 0x000fc4000c761270 */
        /* <DEDUP_REMOVED lines=76> */
[----:B------:R-:W-:Y:S01]  /*5e290*/  VIADD R26, R6, 0x172 ;  /* 0x00000172061a7836 */ /* 0x000fe20000000000 */
[----:B------:R-:W-:-:S04]  /*5e2a0*/  LOP3.LUT R3, R3, 0xfffff7ff, RZ, 0xc0, !PT ;  /* 0xfffff7ff03037812 */ /* 0x000fc800078ec0ff */
[----:B------:R-:W-:Y:S02]  /*5e2b0*/  @P3 LOP3.LUT R3, R3, 0x800, RZ, 0xfc, !PT ;  /* 0x0000080003033812 */ /* 0x000fe400078efcff */
[----:B------:R-:W-:Y:S01]  /*5e2c0*/  ISETP.LT.AND P3, PT, R26, UR58, !P0 ;  /* 0x0000003a1a007c0c */ /* 0x000fe2000c761270 */
[----:B------:R-:W-:-:S05]  /*5e2d0*/  VIADD R26, R6, 0x175 ;  /* 0x00000175061a7836 */ /* 0x000fca0000000000 */
[----:B------:R-:W-:Y:S02]  /*5e2e0*/  ISETP.LT.AND P6, PT, R26, UR61, !P0 ;  /* 0x0000003d1a007c0c */ /* 0x000fe4000c7c1270 */
[----:B------:R-:W2:Y:S04]  /*5e2f0*/  LDL.LU R26, [R1+0x7d0] ;  /* 0x0007d000011a7983 */ /* 0x000ea80000300800 */
[----:B------:R3:W-:Y:S04]  /*5e300*/  STL.64 [R1+0x1928], R202 ;  /* 0x001928ca01007387 */ /* 0x0007e80000100a00 */
[----:B---3--:R-:W2:Y:S04]  /*5e310*/  LDL.LU.64 R202, [R1+0x17e0] ;  /* 0x0017e00001ca7983 */ /* 0x008ea80000300a00 */
[----:B------:R-:W-:Y:S04]  /*5e320*/  STL.64 [R1+0x1920], R198 ;  /* 0x001920c601007387 */ /* 0x000fe80000100a00 */
[----:B------:R-:W-:Y:S04]  /*5e330*/  STL.64 [R1+0x1918], R192 ;  /* 0x001918c001007387 */ /* 0x000fe80000100a00 */
[----:B------:R-:W-:Y:S04]  /*5e340*/  STL.64 [R1+0x1910], R188 ;  /* 0x001910bc01007387 */ /* 0x000fe80000100a00 */
[----:B------:R-:W-:Y:S04]  /*5e350*/  STL.64 [R1+0x1908], R194 ;  /* 0x001908c201007387 */ /* 0x000fe80000100a00 */
[----:B------:R-:W-:Y:S04]  /*5e360*/  STL [R1+0x1900], R191 ;  /* 0x001900bf01007387 */ /* 0x000fe80000100800 */
        /* <DEDUP_REMOVED lines=19> */
[----:B-1----:R-:W-:Y:S04]  /*5e4a0*/  STL.64 [R1+0x1860], R36 ;  /* 0x0018602401007387 */ /* 0x002fe80000100a00 */
[----:B------:R-:W-:Y:S04]  /*5e4b0*/  STL.64 [R1+0x1858], R42 ;  /* 0x0018582a01007387 */ /* 0x000fe80000100a00 */
[----:B------:R-:W-:Y:S04]  /*5e4c0*/  STL.64 [R1+0x1850], R38 ;  /* 0x0018502601007387 */ /* 0x000fe80000100a00 */
[----:B------:R-:W3:Y:S04]  /*5e4d0*/  LDL.LU R44, [R1+0x304] ;  /* 0x00030400012c7983 */ /* 0x000ee80000300800 */
[----:B------:R-:W3:Y:S04]  /*5e4e0*/  LDL.LU R45, [R1+0x30c] ;  /* 0x00030c00012d7983 */ /* 0x000ee80000300800 */
[----:B---3--:R1:W-:Y:S01]  /*5e4f0*/  STSM.16.M88.4 [R4], R44 ;  /* 0x0000002c04007844 */ /* 0x0083e20000000200 */
[----:B------:R-:W-:Y:S06]  /*5e500*/  BAR.SYNC.DEFER_BLOCKING 0x0 ;  /* 0x0000000000007b1d */ /* 0x000fec0000010000 */
[----:B-1----:R-:W3:Y:S04]  /*5e510*/  LDL.LU R44, [R1+0x310] ;  /* 0x00031000012c7983 */ /* 0x002ee80000300800 */
[----:B------:R-:W3:Y:S04]  /*5e520*/  LDL.LU R45, [R1+0x318] ;  /* 0x00031800012d7983 */ /* 0x000ee80000300800 */
[----:B------:R-:W2:Y:S04]  /*5e530*/  LDL.LU R52, [R1+0x314] ;  /* 0x0003140001347983 */ /* 0x000ea80000300800 */
[----:B------:R-:W2:Y:S04]  /*5e540*/  LDL.LU R53, [R1+0x31c] ;  /* 0x00031c0001357983 */ /* 0x000ea80000300800 */
[----:B------:R-:W1:Y:S01]  /*5e550*/  LDS.128 R56, [R0] ;  /* 0x0000000000387984 */ /* 0x000e620000000c00 */
[----:B----4-:R-:W-:-:S02]  /*5e560*/  IMAD.MOV.U32 R46, RZ, RZ, R92 ;  /* 0x000000ffff2e7224 */ /* 0x010fc400078e005c */
[----:B------:R-:W-:Y:S01]  /*5e570*/  IMAD.MOV.U32 R47, RZ, RZ, R94 ;  /* 0x000000ffff2f7224 */ /* 0x000fe200078e005e */
[----:B------:R-:W-:Y:S06]  /*5e580*/  BAR.SYNC.DEFER_BLOCKING 0x0 ;  /* 0x0000000000007b1d */ /* 0x000fec0000010000 */
[----:B---3--:R-:W-:Y:S02]  /*5e590*/  STSM.16.M88.4 [R4], R44 ;  /* 0x0000002c04007844 */ /* 0x008fe40000000200 */
[----:B------:R-:W-:Y:S06]  /*5e5a0*/  BAR.SYNC.DEFER_BLOCKING 0x0 ;  /* 0x0000000000007b1d */ /* 0x000fec0000010000 */
[----:B------:R-:W3:Y:S02]  /*5e5b0*/  LDS.128 R44, [R0] ;  /* 0x00000000002c7984 */ /* 0x000ee40000000c00 */
[----:B------:R-:W-:Y:S06]  /*5e5c0*/  BAR.SYNC.DEFER_BLOCKING 0x0 ;  /* 0x0000000000007b1d */ /* 0x000fec0000010000 */
[----:B--2---:R2:W-:Y:S02]  /*5e5d0*/  STSM.16.M88.4 [R4], R52 ;  /* 0x0000003404007844 */ /* 0x0045e40000000200 */
[----:B------:R-:W-:Y:S06]  /*5e5e0*/  BAR.SYNC.DEFER_BLOCKING 0x0 ;  /* 0x0000000000007b1d */ /* 0x000fec0000010000 */
[----:B--2---:R-:W2:Y:S04]  /*5e5f0*/  LDL.LU R52, [R1+0x320] ;  /* 0x0003200001347983 */ /* 0x004ea80000300800 */
[----:B------:R-:W2:Y:S04]  /*5e600*/  LDL.LU R53, [R1+0x328] ;  /* 0x0003280001357983 */ /* 0x000ea80000300800 */
[----:B------:R-:W4:Y:S04]  /*5e610*/  LDL.LU R60, [R1+0x324] ;  /* 0x00032400013c7983 */ /* 0x000f280000300800 */
[----:B------:R-:W4:Y:S04]  /*5e620*/  LDL.LU R61, [R1+0x32c] ;  /* 0x00032c00013d7983 */ /* 0x000f280000300800 */
[----:B------:R-:W3:Y:S01]  /*5e630*/  LDS.128 R64, [R0] ;  /* 0x0000000000407984 */ /* 0x000ee20000000c00 */
[----:B------:R-:W-:-:S02]  /*5e640*/  IMAD.MOV.U32 R54, RZ, RZ, R96 ;  /* 0x000000ffff367224 */ /* 0x000fc400078e0060 */
[----:B------:R-:W-:Y:S01]  /*5e650*/  IMAD.MOV.U32 R55, RZ, RZ, R98 ;  /* 0x000000ffff377224 */ /* 0x000fe200078e0062 */
[----:B------:R-:W-:Y:S06]  /*5e660*/  BAR.SYNC.DEFER_BLOCKING 0x0 ;  /* 0x0000000000007b1d */ /* 0x000fec0000010000 */
[----:B--2---:R-:W-:Y:S02]  /*5e670*/  STSM.16.M88.4 [R4], R52 ;  /* 0x0000003404007844 */ /* 0x004fe40000000200 */
[----:B------:R-:W-:Y:S06]  /*5e680*/  BAR.SYNC.DEFER_BLOCKING 0x0 ;  /* 0x0000000000007b1d */ /* 0x000fec0000010000 */
[----:B------:R-:W2:Y:S02]  /*5e690*/  LDS.128 R52, [R0] ;  /* 0x0000000000347984 */ /* 0x000ea40000000c00 */
[----:B------:R-:W-:Y:S06]  /*5e6a0*/  BAR.SYNC.DEFER_BLOCKING 0x0 ;  /* 0x0000000000007b1d */ /* 0x000fec0000010000 */
[----:B----4-:R4:W-:Y:S02]  /*5e6b0*/  STSM.16.M88.4 [R4], R60 ;  /* 0x0000003c04007844 */ /* 0x0109e40000000200 */
[----:B------:R-:W-:Y:S06]  /*5e6c0*/  BAR.SYNC.DEFER_BLOCKING 0x0 ;  /* 0x0000000000007b1d */ /* 0x000fec0000010000 */
[----:B----4-:R-:W4:Y:S04]  /*5e6d0*/  LDL.LU R60, [R1+0x330] ;  /* 0x00033000013c7983 */ /* 0x010f280000300800 */
[----:B------:R-:W4:Y:S04]  /*5e6e0*/  LDL.LU R61, [R1+0x338] ;  /* 0x00033800013d7983 */ /* 0x000f280000300800 */
[----:B------:R-:W3:Y:S04]  /*5e6f0*/  LDL.LU R68, [R1+0x334] ;  /* 0x0003340001447983 */ /* 0x000ee80000300800 */
[----:B------:R-:W3:Y:S04]  /*5e700*/  LDL.LU R69, [R1+0x33c] ;  /* 0x00033c0001457983 */ /* 0x000ee80000300800 */
[----:B------:R-:W2:Y:S01]  /*5e710*/  LDS.128 R72, [R0] ;  /* 0x0000000000487984 */ /* 0x000ea20000000c00 */
[----:B------:R-:W-:-:S02]  /*5e720*/  IMAD.MOV.U32 R62, RZ, RZ, R100 ;  /* 0x000000ffff3e7224 */ /* 0x000fc400078e0064 */
[----:B------:R-:W-:Y:S01]  /*5e730*/  IMAD.MOV.U32 R63, RZ, RZ, R102 ;  /* 0x000000ffff3f7224 */ /* 0x000fe200078e0066 */
[----:B------:R-:W-:Y:S06]  /*5e740*/  BAR.SYNC.DEFER_BLOCKING 0x0 ;  /* 0x0000000000007b1d */ /* 0x000fec0000010000 */
[----:B----4-:R-:W-:Y:S02]  /*5e750*/  STSM.16.M88.4 [R4], R60 ;  /* 0x0000003c04007844 */ /* 0x010fe40000000200 */
[----:B------:R-:W-:Y:S06]  /*5e760*/  BAR.SYNC.DEFER_BLOCKING 0x0 ;  /* 0x0000000000007b1d */ /* 0x000fec0000010000 */
[----:B------:R-:W4:Y:S02]  /*5e770*/  LDS.128 R60, [R0] ;  /* 0x00000000003c7984 */ /* 0x000f240000000c00 */
[----:B------:R-:W-:Y:S06]  /*5e780*/  BAR.SYNC.DEFER_BLOCKING 0x0 ;  /* 0x0000000000007b1d */ /* 0x000fec0000010000 */
[----:B---3--:R3:W-:Y:S02]  /*5e790*/  STSM.16.M88.4 [R4], R68 ;  /* 0x0000004404007844 */ /* 0x0087e40000000200 */
[----:B------:R-:W-:Y:S06]  /*5e7a0*/  BAR.SYNC.DEFER_BLOCKING 0x0 ;  /* 0x0000000000007b1d */ /* 0x000fec0000010000 */
[----:B---3--:R-:W3:Y:S04]  /*5e7b0*/  LDL.LU R68, [R1+0x340] ;  /* 0x0003400001447983 */ /* 0x008ee80000300800 */
[----:B------:R-:W3:Y:S04]  /*5e7c0*/  LDL.LU R69, [R1+0x348] ;  /* 0x0003480001457983 */ /* 0x000ee80000300800 */
[----:B------:R-:W2:Y:S04]  /*5e7d0*/  LDL.LU R76, [R1+0x344] ;  /* 0x00034400014c7983 */ /* 0x000ea80000300800 */
[----:B------:R-:W2:Y:S04]  /*5e7e0*/  LDL.LU R77, [R1+0x34c] ;  /* 0x00034c00014d7983 */ /* 0x000ea80000300800 */
[----:B------:R-:W4:Y:S01]  /*5e7f0*/  LDS.128 R80, [R0] ;  /* 0x0000000000507984 */ /* 0x000f220000000c00 */
[----:B------:R-:W-:-:S02]  /*5e800*/  IMAD.MOV.U32 R70, RZ, RZ, R104 ;  /* 0x000000ffff467224 */ /* 0x000fc400078e0068 */
        /* <DEDUP_REMOVED lines=27> */
[----:B------:R-:W-:Y:S01]  /*5e9c0*/  MOV R86, R112 ;  /* 0x0000007000567202 */ /* 0x000fe20000000f00 */
[----:B------:R-:W-:Y:S01]  /*5e9d0*/  IMAD.MOV.U32 R87, RZ, RZ, R114 ;  /* 0x000000ffff577224 */ /* 0x000fe200078e0072 */
[----:B------:R-:W-:Y:S01]  /*5e9e0*/  BAR.SYNC.DEFER_BLOCKING 0x0 ;  /* 0x0000000000007b1d */ /* 0x000fe20000010000 */
[----:B------:R-:W-:-:S02]  /*5e9f0*/  IMAD.MOV.U32 R94, RZ, RZ, R113 ;  /* 0x000000ffff5e7224 */ /* 0x000fc400078e0071 */
[----:B------:R-:W-:-:S03]  /*5ea00*/  IMAD.MOV.U32 R95, RZ, RZ, R115 ;  /* 0x000000ffff5f7224 */ /* 0x000fc600078e0073 */
        /* <DEDUP_REMOVED lines=13> */
[----:B------:R-:W-:Y:S01]  /*5eae0*/  BAR.SYNC.DEFER_BLOCKING 0x0 ;  /* 0x0000000000007b1d */ /* 0x000fe20000010000 */
[----:B------:R-:W-:Y:S02]  /*5eaf0*/  IMAD.MOV.U32 R102, RZ, RZ, R117 ;  /* 0x000000ffff667224 */ /* 0x000fe400078e0075 */
[----:B------:R-:W-:-:S03]  /*5eb00*/  IMAD.MOV.U32 R103, RZ, RZ, R119 ;  /* 0x000000ffff677224 */ /* 0x000fc600078e0077 */
        /* <DEDUP_REMOVED lines=11> */
[----:B------:R-:W-:Y:S01]  /*5ebc0*/  IMAD.MOV.U32 R102, RZ, RZ, R120 ;  /* 0x000000ffff667224 */ /* 0x000fe200078e0078 */
[----:B------:R-:W-:Y:S01]  /*5ebd0*/  MOV R103, R122 ;  /* 0x0000007a00677202 */ /* 0x000fe20000000f00 */
        /* <DEDUP_REMOVED lines=16> */
[----:B------:R-:W-:Y:S01]  /*5ece0*/  BAR.SYNC.DEFER_BLOCKING 0x0 ;  /* 0x0000000000007b1d */ /* 0x000fe20000010000 */
[----:B------:R-:W-:Y:S02]  /*5ecf0*/  IMAD.MOV.U32 R118, RZ, RZ, R125 ;  /* 0x000000ffff767224 */ /* 0x000fe400078e007d */
[----:B------:R-:W-:-:S03]  /*5ed00*/  IMAD.MOV.U32 R119, RZ, RZ, R127 ;  /* 0x000000ffff777224 */ /* 0x000fc600078e007f */
[----:B----4-:R-:W-:Y:S02]  /*5ed10*/  STSM.16.M88.4 [R4], R108 ;  /* 0x0000006c04007844 */ /* 0x010fe40000000200 */
[----:B------:R-:W-:Y:S06]  /*5ed20*/  BAR.SYNC.DEFER_BLOCKING 0x0 ;  /* 0x0000000000007b1d */ /* 0x000fec0000010000 */
[----:B------:R-:W4:Y:S02]  /*5ed30*/  LDS.128 R108, [R0] ;  /* 0x00000000006c7984 */ /* 0x000f240000000c00 */
[----:B------:R-:W-:Y:S06]  /*5ed40*/  BAR.SYNC.DEFER_BLOCKING 0x0 ;  /* 0x0000000000007b1d */ /* 0x000fec0000010000 */
[----:B---3--:R3:W-:Y:S04]  /*5ed50*/  STSM.16.M88.4 [R4], R116 ;  /* 0x0000007404007844 */ /* 0x0087e80000000200 */
[----:B---3--:R-:W3:Y:S04]  /*5ed60*/  LDL.LU R116, [R1+0x3a0] ;  /* 0x0003a00001747983 */ /* 0x008ee80000300800 */
[----:B------:R-:W3:Y:S04]  /*5ed70*/  LDL.LU R117, [R1+0x3a8] ;  /* 0x0003a80001757983 */ /* 0x000ee80000300800 */
[----:B------:R-:W2:Y:S04]  /*5ed80*/  LDL.LU R124, [R1+0x3a4] ;  /* 0x0003a400017c7983 */ /* 0x000ea80000300800 */
[----:B------:R-:W2:Y:S01]  /*5ed90*/  LDL.LU R125, [R1+0x3ac] ;  /* 0x0003ac00017d7983 */ /* 0x000ea20000300800 */
[----:B------:R-:W-:Y:S01]  /*5eda0*/  IMAD.MOV.U32 R118, RZ, RZ, R128 ;  /* 0x000000ffff767224 */ /* 0x000fe200078e0080 */
[----:B------:R-:W-:Y:S01]  /*5edb0*/  MOV R126, R129 ;  /* 0x00000081007e7202 */ /* 0x000fe20000000f00 */
[----:B------:R-:W-:Y:S01]  /*5edc0*/  IMAD.MOV.U32 R119, RZ, RZ, R130 ;  /* 0x000000ffff777224 */ /* 0x000fe200078e0082 */
[----:B------:R-:W-:Y:S01]  /*5edd0*/  BAR.SYNC.DEFER_BLOCKING 0x0 ;  /* 0x0000000000007b1d */ /* 0x000fe20000010000 */
[----:B------:R-:W-:-:S05]  /*5ede0*/  IMAD.MOV.U32 R127, RZ, RZ, R131 ;  /* 0x000000ffff7f7224 */ /* 0x000fca00078e0083 */
[----:B------:R-:W4:Y:S02]  /*5edf0*/  LDS.128 R128, [R0] ;  /* 0x0000000000807984 */ /* 0x000f240000000c00 */
[----:B------:R-:W-:Y:S06]  /*5ee00*/  BAR.SYNC.DEFER_BLOCKING 0x0 ;  /* 0x0000000000007b1d */ /* 0x000fec0000010000 */
[----:B---3--:R-:W-:Y:S02]  /*5ee10*/  STSM.16.M88.4 [R4], R116 ;  /* 0x0000007404007844 */ /* 0x008fe40000000200 */
[----:B------:R-:W-:Y:S06]  /*5ee20*/  BAR.SYNC.DEFER_BLOCKING 0x0 ;  /* 0x0000000000007b1d */ /* 0x000fec0000010000 */
[----:B------:R-:W3:Y:S02]  /*5ee30*/  LDS.128 R116, [R0] ;  /* 0x0000000000747984 */ /* 0x000ee40000000c00 */
[----:B------:R-:W-:Y:S06]  /*5ee40*/  BAR.SYNC.DEFER_BLOCKING 0x0 ;  /* 0x0000000000007b1d */ /* 0x000fec0000010000 */
[----:B--2---:R2:W-:Y:S04]  /*5ee50*/  STSM.16.M88.4 [R4], R124 ;  /* 0x0000007c04007844 */ /* 0x0045e80000000200 */
[----:B--2---:R-:W2:Y:S04]  /*5ee60*/  LDL.LU R124, [R1+0x3b0] ;  /* 0x0003b000017c7983 */ /* 0x004ea80000300800 */
[----:B------:R-:W2:Y:S04]  /*5ee70*/  LDL.LU R125, [R1+0x3b8] ;  /* 0x0003b800017d7983 */ /* 0x000ea80000300800 */
[----:B------:R-:W4:Y:S04]  /*5ee80*/  LDL.LU R152, [R1+0x3b4] ;  /* 0x0003b40001987983 */ /* 0x000f280000300800 */
[----:B------:R-:W4:Y:S01]  /*5ee90*/  LDL.LU R153, [R1+0x3bc] ;  /* 0x0003bc0001997983 */ /* 0x000f220000300800 */
[----:B------:R-:W-:Y:S01]  /*5eea0*/  BAR.SYNC.DEFER_BLOCKING 0x0 ;  /* 0x0000000000007b1d */ /* 0x000fe20000010000 */
[----:B------:R-:W-:-:S02]  /*5eeb0*/  IMAD.MOV.U32 R126, RZ, RZ, R132 ;  /* 0x000000ffff7e7224 */ /* 0x000fc400078e0084 */
[----:B------:R-:W-:-:S03]  /*5eec0*/  IMAD.MOV.U32 R127, RZ, RZ, R134 ;  /* 0x000000ffff7f7224 */ /* 0x000fc600078e0086 */
[----:B------:R-:W3:Y:S02]  /*5eed0*/  LDS.128 R132, [R0] ;  /* 0x0000000000847984 */ /* 0x000ee40000000c00 */
[----:B------:R-:W-:Y:S06]  /*5eee0*/  BAR.SYNC.DEFER_BLOCKING 0x0 ;  /* 0x0000000000007b1d */ /* 0x000fec0000010000 */
[----:B--2---:R-:W-:Y:S02]  /*5eef0*/  STSM.16.M88.4 [R4], R124 ;  /* 0x0000007c04007844 */ /* 0x004fe40000000200 */
[----:B------:R-:W-:Y:S06]  /*5ef00*/  BAR.SYNC.DEFER_BLOCKING 0x0 ;  /* 0x0000000000007b1d */ /* 0x000fec0000010000 */
[----:B------:R-:W2:Y:S02]  /*5ef10*/  LDS.128 R124, [R0] ;  /* 0x00000000007c7984 */ /* 0x000ea40000000c00 */
[----:B------:R-:W-:Y:S06]  /*5ef20*/  BAR.SYNC.DEFER_BLOCKING 0x0 ;  /* 0x0000000000007b1d */ /* 0x000fec0000010000 */
[----:B----4-:R4:W-:Y:S04]  /*5ef30*/  STSM.16.M88.4 [R4], R152 ;  /* 0x0000009804007844 */ /* 0x0109e80000000200 */
[----:B----4-:R-:W4:Y:S04]  /*5ef40*/  LDL.LU R152, [R1+0x3c0] ;  /* 0x0003c00001987983 */ /* 0x010f280000300800 */
[----:B------:R-:W4:Y:S04]  /*5ef50*/  LDL.LU R153, [R1+0x3c8] ;  /* 0x0003c80001997983 */ /* 0x000f280000300800 */
[----:B------:R-:W3:Y:S04]  /*5ef60*/  LDL.LU R156, [R1+0x3c4] ;  /* 0x0003c400019c7983 */ /* 0x000ee80000300800 */
[----:B------:R-:W3:Y:S01]  /*5ef70*/  LDL.LU R157, [R1+0x3cc] ;  /* 0x0003cc00019d7983 */ /* 0x000ee20000300800 */
[----:B------:R-:W-:Y:S01]  /*5ef80*/  IMAD.MOV.U32 R154, RZ, RZ, R136 ;  /* 0x000000ffff9a7224 */ /* 0x000fe200078e0088 */
[----:B------:R-:W-:Y:S01]  /*5ef90*/  MOV R159, R139 ;  /* 0x0000008b009f7202 */ /* 0x000fe20000000f00 */
[----:B------:R-:W-:Y:S01]  /*5efa0*/  BAR.SYNC.DEFER_BLOCKING 0x0 ;  /* 0x0000000000007b1d */ /* 0x000fe20000010000 */
[----:B------:R-:W-:-:S05]  /*5efb0*/  IMAD.MOV.U32 R155, RZ, RZ, R138 ;  /* 0x000000ffff9b7224 */ /* 0x000fca00078e008a */
[----:B------:R-:W2:Y:S02]  /*5efc0*/  LDS.128 R136, [R0] ;  /* 0x0000000000887984 */ /* 0x000ea40000000c00 */
[----:B------:R-:W-:Y:S06]  /*5efd0*/  BAR.SYNC.DEFER_BLOCKING 0x0 ;  /* 0x0000000000007b1d */ /* 0x000fec0000010000 */
        /* <DEDUP_REMOVED lines=9> */
[----:B------:R-:W-:-:S02]  /*5f070*/  IMAD.MOV.U32 R158, RZ, RZ, R140 ;  /* 0x000000ffff9e7224 */ /* 0x000fc400078e008c */
[----:B------:R-:W-:Y:S01]  /*5f080*/  IMAD.MOV.U32 R159, RZ, RZ, R142 ;  /* 0x000000ffff9f7224 */ /* 0x000fe200078e008e */
[----:B------:R-:W-:Y:S01]  /*5f090*/  BAR.SYNC.DEFER_BLOCKING 0x0 ;  /* 0x0000000000007b1d */ /* 0x000fe20000010000 */
[----:B------:R-:W-:Y:S02]  /*5f0a0*/  IMAD.MOV.U32 R162, RZ, RZ, R141 ;  /* 0x000000ffffa27224 */ /* 0x000fe400078e008d */
[----:B------:R-:W-:-:S03]  /*5f0b0*/  IMAD.MOV.U32 R163, RZ, RZ, R143 ;  /* 0x000000ffffa37224 */ /* 0x000fc600078e008f */
        /* <DEDUP_REMOVED lines=11> */
[----:B------:R-:W-:-:S02]  /*5f170*/  IMAD.MOV.U32 R162, RZ, RZ, R144 ;  /* 0x000000ffffa27224 */ /* 0x000fc400078e0090 */
[----:B------:R-:W-:Y:S01]  /*5f180*/  IMAD.MOV.U32 R163, RZ, RZ, R146 ;  /* 0x000000ffffa37224 */ /* 0x000fe200078e0092 */
[----:B------:R-:W-:Y:S01]  /*5f190*/  BAR.SYNC.DEFER_BLOCKING 0x0 ;  /* 0x0000000000007b1d */ /* 0x000fe20000010000 */
[----:B------:R-:W-:Y:S02]  /*5f1a0*/  IMAD.MOV.U32 R166, RZ, RZ, R145 ;  /* 0x000000ffffa67224 */ /* 0x000fe400078e0091 */
        /* <DEDUP_REMOVED lines=11> */
[----:B------:R-:W3:Y:S04]  /*5f260*/  LDL.LU R169, [R1+0x3fc] ;  /* 0x0003fc0001a97983 */ /* 0x000ee80000300800 */
[----:B------:R-:W2:Y:S04]  /*5f270*/  LDL.LU.64 R174, [R1+0x17e8] ;  /* 0x0017e80001ae7983 */ /* 0x000ea80000300a00 */
[----:B------:R-:W2:Y:S04]  /*5f280*/  LDL.LU R173, [R1+0x7c0] ;  /* 0x0007c00001ad7983 */ /* 0x000ea80000300800 */
[----:B------:R-:W2:Y:S04]  /*5f290*/  LDL.LU.64 R178, [R1+0x17d8] ;  /* 0x0017d80001b27983 */ /* 0x000ea80000300a00 */
[----:B------:R-:W2:Y:S04]  /*5f2a0*/  LDL.LU R172, [R1+0x7d4] ;  /* 0x0007d40001ac7983 */ /* 0x000ea80000300800 */
[----:B------:R-:W2:Y:S04]  /*5f2b0*/  LDL.LU.64 R176, [R1+0x17d0] ;  /* 0x0017d00001b07983 */ /* 0x000ea80000300a00 */
[----:B------:R-:W2:Y:S04]  /*5f2c0*/  LDL.LU R187, [R1+0x7c4] ;  /* 0x0007c40001bb7983 */ /* 0x000ea80000300800 */
[----:B------:R-:W2:Y:S04]  /*5f2d0*/  LDL.LU.64 R182, [R1+0x17c8] ;  /* 0x0017c80001b67983 */ /* 0x000ea80000300a00 */
[----:B------:R-:W2:Y:S01]  /*5f2e0*/  LDL.LU R186, [R1+0x7d8] ;  /* 0x0007d80001ba7983 */ /* 0x000ea20000300800 */
[----:B------:R-:W-:Y:S01]  /*5f2f0*/  MOV R166, R148 ;  /* 0x0000009400a67202 */ /* 0x000fe20000000f00 */
[----:B------:R-:W-:Y:S01]  /*5f300*/  IMAD.MOV.U32 R167, RZ, RZ, R150 ;  /* 0x000000ffffa77224 */ /* 0x000fe200078e0096 */
[----:B------:R-:W-:Y:S01]  /*5f310*/  BAR.SYNC.DEFER_BLOCKING 0x0 ;  /* 0x0000000000007b1d */ /* 0x000fe20000010000 */
[----:B------:R-:W-:-:S02]  /*5f320*/  IMAD.MOV.U32 R170, RZ, RZ, R149 ;  /* 0x000000ffffaa7224 */ /* 0x000fc400078e0095 */
[----:B------:R-:W-:Y:S01]  /*5f330*/  IMAD.MOV.U32 R171, RZ, RZ, R151 ;  /* 0x000000ffffab7224 */ /* 0x000fe200078e0097 */
[----:B------:R-:W-:Y:S02]  /*5f340*/  LOP3.LUT R3, R3, 0xfffffbff, RZ, 0xc0, !PT ;  /* 0xfffffbff03037812 */ /* 0x000fe400078ec0ff */
[----:B------:R-:W-:Y:S01]  /*5f350*/  IADD3 R27, R6, 0x171, RZ ;  /* 0x00000171061b7810 */ /* 0x000fe20007ffe0ff */
[----:B------:R-:W2:Y:S04]  /*5f360*/  LDL.LU.64 R180, [R1+0x17c0] ;  /* 0x0017c00001b47983 */ /* 0x000ea80000300a00 */
[----:B------:R-:W1:Y:S01]  /*5f370*/  LDS.128 R148, [R0] ;  /* 0x0000000000947984 */ /* 0x000e620000000c00 */
[----:B------:R-:W-:Y:S01]  /*5f380*/  BAR.SYNC.DEFER_BLOCKING 0x0 ;  /* 0x0000000000007b1d */ /* 0x000fe20000010000 */
[----:B------:R-:W-:-:S02]  /*5f390*/  @P1 LOP3.LUT R3, R3, 0x400, RZ, 0xfc, !PT ;  /* 0x0000040003031812 */ /* 0x000fc400078efcff */
[C---:B------:R-:W-:Y:S02]  /*5f3a0*/  ISETP.LT.AND P1, PT, R6.reuse, UR6, !P0 ;  /* 0x0000000606007c0c */ /* 0x040fe4000c721270 */
[----:B------:R-:W-:Y:S01]  /*5f3b0*/  LOP3.LUT R3, R3, 0xfffffdff, RZ, 0xc0, !PT ;  /* 0xfffffdff03037812 */ /* 0x000fe200078ec0ff */
[----:B------:R-:W-:Y:S01]  /*5f3c0*/  ULDC UR6, c[0x0][0x22c] ;  /* 0x00008b0000067ab9 */ /* 0x000fe20000000800 */
[----:B------:R-:W-:Y:S01]  /*5f3d0*/  ISETP.LT.AND P2, PT, R27, UR57, !P0 ;  /* 0x000000391b007c0c */ /* 0x000fe2000c741270 */
[----:B------:R-:W-:Y:S01]  /*5f3e0*/  VIADD R27, R6, 0x174 ;  /* 0x00000174061b7836 */ /* 0x000fe20000000000 */
[----:B------:R-:W2:Y:S07]  /*5f3f0*/  LDL.LU R191, [R1+0x7c8] ;  /* 0x0007c80001bf7983 */ /* 0x000eae0000300800 */
[----:B------:R-:W-:Y:S01]  /*5f400*/  @P1 LOP3.LUT R3, R3, 0x200, RZ, 0xfc, !PT ;  /* 0x0000020003031812 */ /* 0x000fe200078efcff */
[----:B------:R-:W2:Y:S01]  /*5f410*/  LDL.LU.64 R184, [R1+0x17b8] ;  /* 0x0017b80001b87983 */ /* 0x000ea20000300a00 */
[----:B------:R-:W-:-:S02]  /*5f420*/  LOP3.LUT P1, RZ, R5, 0x8000, RZ, 0xc0, !PT ;  /* 0x0000800005ff7812 */ /* 0x000fc4000782c0ff */
[----:B------:R-:W-:Y:S01]  /*5f430*/  LOP3.LUT R5, R5, 0xffffffdf, RZ, 0xc0, !PT ;  /* 0xffffffdf05057812 */ /* 0x000fe200078ec0ff */
[----:B------:R-:W2:Y:S01]  /*5f440*/  LDL.LU R188, [R1+0x7dc] ;  /* 0x0007dc0001bc7983 */ /* 0x000ea20000300800 */
[----:B------:R-:W-:Y:S02]  /*5f450*/  ISETP.LT.AND P5, PT, R27, UR60, !P0 ;  /* 0x0000003c1b007c0c */ /* 0x000fe4000c7a1270 */
[----:B------:R-:W-:Y:S01]  /*5f460*/  @P0 LOP3.LUT R5, R5, 0x20, RZ, 0xfc, !PT ;  /* 0x0000002005050812 */ /* 0x000fe200078efcff */
[----:B------:R-:W2:Y:S01]  /*5f470*/  LDL.LU.64 R194, [R1+0x17b0] ;  /* 0x0017b00001c27983 */ /* 0x000ea20000300a00 */
[----:B------:R-:W-:Y:S02]  /*5f480*/  LOP3.LUT P0, RZ, R3, 0x200, RZ, 0xc0, !PT ;  /* 0x0000020003ff7812 */ /* 0x000fe4000780c0ff */
[----:B------:R-:W-:Y:S01]  /*5f490*/  @P2 LOP3.LUT R19, R19, 0x80000, RZ, 0xfc, !PT ;  /* 0x0008000013132812 */ /* 0x000fe200078efcff */
[----:B------:R-:W2:Y:S03]  /*5f4a0*/  LDL.LU R189, [R1+0x7cc] ;  /* 0x0007cc0001bd7983 */ /* 0x000ea60000300800 */
[----:B------:R-:W-:Y:S01]  /*5f4b0*/  LOP3.LUT R19, R19, 0xfffbffff, RZ, 0xc0, !PT ;  /* 0xfffbffff13137812 */ /* 0x000fe200078ec0ff */
[----:B------:R-:W2:Y:S01]  /*5f4c0*/  LDL.LU.64 R192, [R1+0x17a8] ;  /* 0x0017a80001c07983 */ /* 0x000ea20000300a00 */
[----:B------:R-:W-:-:S02]  /*5f4d0*/  LOP3.LUT R5, R5, 0xffffffbf, RZ, 0xc0, !PT ;  /* 0xffffffbf05057812 */ /* 0x000fc400078ec0ff */
[----:B------:R-:W-:Y:S01]  /*5f4e0*/  @P3 LOP3.LUT R19, R19, 0x40000, RZ, 0xfc, !PT ;  /* 0x0004000013133812 */ /* 0x000fe200078efcff */
[----:B------:R-:W2:Y:S03]  /*5f4f0*/  LDL.LU R252, [R1+0x7b0] ;  /* 0x0007b00001fc7983 */ /* 0x000ea60000300800 */
[----:B------:R-:W-:Y:S01]  /*5f500*/  LOP3.LUT R19, R19, 0xfffdffff, RZ, 0xc0, !PT ;  /* 0xfffdffff13137812 */ /* 0x000fe200078ec0ff */
[----:B------:R-:W2:Y:S03]  /*5f510*/  LDL.LU.64 R198, [R1+0x17a0] ;  /* 0x0017a00001c67983 */ /* 0x000ea60000300a00 */
[----:B------:R-:W-:Y:S01]  /*5f520*/  @P4 LOP3.LUT R19, R19, 0x20000, RZ, 0xfc, !PT ;  /* 0x0002000013134812 */ /* 0x000fe200078efcff */
[----:B------:R-:W2:Y:S03]  /*5f530*/  LDL.LU R27, [R1+0x7a0] ;  /* 0x0007a000011b7983 */ /* 0x000ea60000300800 */
[----:B------:R-:W-:-:S04]  /*5f540*/  LOP3.LUT R19, R19, 0xfffeffff, RZ, 0xc0, !PT ;  /* 0xfffeffff13137812 */ /* 0x000fc800078ec0ff */
[----:B------:R-:W-:-:S04]  /*5f550*/  @P5 LOP3.LUT R19, R19, 0x10000, RZ, 0xfc, !PT ;  /* 0x0001000013135812 */ /* 0x000fc800078efcff */
[----:B------:R-:W-:-:S04]  /*5f560*/  LOP3.LUT R19, R19, 0xffff7fff, RZ, 0xc0, !PT ;  /* 0xffff7fff13137812 */ /* 0x000fc800078ec0ff */
[----:B------:R-:W-:-:S04]  /*5f570*/  @P6 LOP3.LUT R19, R19, 0x8000, RZ, 0xfc, !PT ;  /* 0x0000800013136812 */ /* 0x000fc800078efcff */
[----:B------:R-:W-:Y:S02]  /*5f580*/  LOP3.LUT P6, RZ, R19, 0x8, RZ, 0xc0, !PT ;  /* 0x0000000813ff7812 */ /* 0x000fe400078cc0ff */
[----:B------:R-:W-:-:S11]  /*5f590*/  LOP3.LUT R2, R2, 0xefffffff, RZ, 0xc0, !PT ;  /* 0xefffffff02027812 */ /* 0x000fd600078ec0ff */
[----:B------:R-:W-:Y:S02]  /*5f5a0*/  @P6 LOP3.LUT R2, R2, 0x10000000, RZ, 0xfc, !PT ;  /* 0x1000000002026812 */ /* 0x000fe400078efcff */
[----:B------:R-:W-:Y:S02]  /*5f5b0*/  LOP3.LUT P6, RZ, R19, 0x40, RZ, 0xc0, !PT ;  /* 0x0000004013ff7812 */ /* 0x000fe400078cc0ff */
[----:B------:R-:W-:Y:S01]  /*5f5c0*/  LOP3.LUT R2, R2, 0xdfffffff, RZ, 0xc0, !PT ;  /* 0xdfffffff02027812 */ /* 0x000fe200078ec0ff */
[----:B----4-:R-:W-:Y:S01]  /*5f5d0*/  STSM.16.M88.4 [R4], R164 ;  /* 0x000000a404007844 */ /* 0x010fe20000000200 */
[----:B------:R-:W-:Y:S06]  /*5f5e0*/  BAR.SYNC.DEFER_BLOCKING 0x0 ;  /* 0x0000000000007b1d */ /* 0x000fec0000010000 */
[----:B------:R-:W4:Y:S02]  /*5f5f0*/  LDS.128 R164, [R0] ;  /* 0x0000000000a47984 */ /* 0x000f240000000c00 */
[----:B------:R-:W-:Y:S06]  /*5f600*/  BAR.SYNC.DEFER_BLOCKING 0x0 ;  /* 0x0000000000007b1d */ /* 0x000fec0000010000 */
[----:B---3--:R-:W-:Y:S02]  /*5f610*/  STSM.16.M88.4 [R4], R168 ;  /* 0x000000a804007844 */ /* 0x008fe40000000200 */
[----:B------:R-:W-:Y:S06]  /*5f620*/  BAR.SYNC.DEFER_BLOCKING 0x0 ;  /* 0x0000000000007b1d */ /* 0x000fec0000010000 */
[----:B------:R3:W-:Y:S01]  /*5f630*/  @P0 STG.E desc[UR4][R202.64], R26 ;  /* 0x0000001aca000986 */ /* 0x0007e2000c101904 */
[----:B------:R-:W-:-:S02]  /*5f640*/  LOP3.LUT P0, RZ, R3, 0x80, RZ, 0xc0, !PT ;  /* 0x0000008003ff7812 */ /* 0x000fc4000780c0ff */
[----:B------:R-:W-:Y:S01]  /*5f650*/  @P6 LOP3.LUT R2, R2, 0x20000000, RZ, 0xfc, !PT ;  /* 0x2000000002026812 */ /* 0x000fe200078efcff */
[----:B---3--:R-:W3:Y:S10]  /*5f660*/  LDL.LU.64 R202, [R1+0x1798] ;  /* 0x0017980001ca7983 */ /* 0x008ef40000300a00 */
[----:B------:R-:W-:-:S02]  /*5f670*/  @P0 LOP3.LUT R5, R5, 0x40, RZ, 0xfc, !PT ;  /* 0x0000004005050812 */ /* 0x000fc400078efcff */
[----:B------:R-:W-:Y:S01]  /*5f680*/  LOP3.LUT P0, RZ, R3, 0x40, RZ, 0xc0, !PT ;  /* 0x0000004003ff7812 */ /* 0x000fe2000780c0ff */
[----:B------:R-:W3:Y:S01]  /*5f690*/  LDL.LU R26, [R1+0x7b4] ;  /* 0x0007b400011a7983 */ /* 0x000ee20000300800 */
[----:B------:R-:W-:Y:S02]  /*5f6a0*/  LOP3.LUT R5, R5, 0xffffff7f, RZ, 0xc0, !PT ;  /* 0xffffff7f05057812 */ /* 0x000fe400078ec0ff */
[----:B------:R-:W-:Y:S01]  /*5f6b0*/  LOP3.LUT P6, RZ, R19, 0x80, RZ, 0xc0, !PT ;  /* 0x0000008013ff7812 */ /* 0x000fe200078cc0ff */
[----:B------:R-:W4:Y:S01]  /*5f6c0*/  LDL.LU R38, [R1+0x14fc] ;  /* 0x0014fc0001267983 */ /* 0x000f220000300800 */
[----:B------:R-:W-:-:S03]  /*5f6d0*/  LOP3.LUT R2, R2, 0xbfffffff, RZ, 0xc0, !PT ;  /* 0xbfffffff02027812 */ /* 0x000fc600078ec0ff */
[----:B------:R-:W4:Y:S04]  /*5f6e0*/  LDL.LU.64 R42, [R1+0x1790] ;  /* 0x00179000012a7983 */ /* 0x000f280000300a00 */
[----:B------:R-:W-:Y:S01]  /*5f6f0*/  @P0 LOP3.LUT R5, R5, 0x80, RZ, 0xfc, !PT ;  /* 0x0000008005050812 */ /* 0x000fe200078efcff */
[----:B------:R-:W4:Y:S01]  /*5f700*/  LDL.LU R40, [R1+0x7a4] ;  /* 0x0007a40001287983 */ /* 0x000f220000300800 */
[----:B------:R-:W-:Y:S02]  /*5f710*/  LOP3.LUT P0, RZ, R3, 0x20, RZ, 0xc0, !PT ;  /* 0x0000002003ff7812 */ /* 0x000fe4000780c0ff */
[----:B------:R-:W-:Y:S01]  /*5f720*/  LOP3.LUT R5, R5, 0xfffffeff, RZ, 0xc0, !PT ;  /* 0xfffffeff05057812 */ /* 0x000fe200078ec0ff */
[----:B------:R-:W4:Y:S01]  /*5f730*/  LDL.LU.64 R36, [R1+0x1788] ;  /* 0x0017880001247983 */ /* 0x000f220000300a00 */
[----:B------:R-:W-:-:S09]  /*5f740*/  @P6 LOP3.LUT R2, R2, 0x40000000, RZ, 0xfc, !PT ;  /* 0x4000000002026812 */ /* 0x000fd200078efcff */
[----:B------:R-:W-:Y:S01]  /*5f750*/  @P0 LOP3.LUT R5, R5, 0x100, RZ, 0xfc, !PT ;  /* 0x0000010005050812 */ /* 0x000fe200078efcff */
[----:B------:R-:W4:Y:S01]  /*5f760*/  LDL.LU R41, [R1+0x7b8] ;  /* 0x0007b80001297983 */ /* 0x000f220000300800 */
[----:B------:R-:W-:Y:S02]  /*5f770*/  LOP3.LUT P0, RZ, R3, 0x10, RZ, 0xc0, !PT ;  /* 0x0000001003ff7812 */ /* 0x000fe4000780c0ff */
[----:B------:R-:W-:Y:S01]  /*5f780*/  LOP3.LUT R5, R5, 0xfffffdff, RZ, 0xc0, !PT ;  /* 0xfffffdff05057812 */ /* 0x000fe200078ec0ff */
[----:B------:R-:W4:Y:S01]  /*5f790*/  LDL.LU.64 R30, [R1+0x1780] ;  /* 0x00178000011e7983 */ /* 0x000f220000300a00 */
[----:B------:R-:W-:Y:S02]  /*5f7a0*/  LOP3.LUT P6, RZ, R19, 0x100, RZ, 0xc0, !PT ;  /* 0x0000010013ff7812 */ /* 0x000fe400078cc0ff */
[----:B------:R-:W-:Y:S01]  /*5f7b0*/  LOP3.LUT R2, R2, 0x7fffffff, RZ, 0xc0, !PT ;  /* 0x7fffffff02027812 */ /* 0x000fe200078ec0ff */
[----:B------:R-:W4:Y:S04]  /*5f7c0*/  LDL.LU R28, [R1+0x7a8] ;  /* 0x0007a800011c7983 */ /* 0x000f280000300800 */
[----:B------:R-:W4:Y:S02]  /*5f7d0*/  LDL.LU.64 R34, [R1+0x1778] ;  /* 0x0017780001227983 */ /* 0x000f240000300a00 */
[----:B------:R-:W-:-:S02]  /*5f7e0*/  @P0 LOP3.LUT R5, R5, 0x200, RZ, 0xfc, !PT ;  /* 0x0000020005050812 */ /* 0x000fc400078efcff */
[----:B------:R-:W-:Y:S01]  /*5f7f0*/  LOP3.LUT P0, RZ, R3, 0x8, RZ, 0xc0, !PT ;  /* 0x0000000803ff7812 */ /* 0x000fe2000780c0ff */
[----:B------:R-:W4:Y:S01]  /*5f800*/  LDL.LU R29, [R1+0x7bc] ;  /* 0x0007bc00011d7983 */ /* 0x000f220000300800 */
[----:B------:R-:W-:Y:S02]  /*5f810*/  LOP3.LUT R5, R5, 0xfffffbff, RZ, 0xc0, !PT ;  /* 0xfffffbff05057812 */ /* 0x000fe400078ec0ff */
[----:B------:R-:W-:Y:S01]  /*5f820*/  @P6 LOP3.LUT R2, R2, 0x80000000, RZ, 0xfc, !PT ;  /* 0x8000000002026812 */ /* 0x000fe200078efcff */
[----:B------:R-:W4:Y:S08]  /*5f830*/  LDL.LU.64 R32, [R1+0x1770] ;  /* 0x0017700001207983 */ /* 0x000f300000300a00 */
[----:B------:R-:W-:Y:S01]  /*5f840*/  @P0 LOP3.LUT R5, R5, 0x400, RZ, 0xfc, !PT ;  /* 0x0000040005050812 */ /* 0x000fe200078efcff */
[----:B------:R-:W4:Y:S01]  /*5f850*/  LDL.LU R14, [R1+0x7ac] ;  /* 0x0007ac00010e7983 */ /* 0x000f220000300800 */
[----:B------:R-:W-:-:S02]  /*5f860*/  LOP3.LUT P0, RZ, R3, 0x4, RZ, 0xc0, !PT ;  /* 0x0000000403ff7812 */ /* 0x000fc4000780c0ff */
[----:B------:R-:W-:Y:S01]  /*5f870*/  LOP3.LUT R5, R5, 0xfffff7ff, RZ, 0xc0, !PT ;  /* 0xfffff7ff05057812 */ /* 0x000fe200078ec0ff */
[----:B------:R-:W4:Y:S01]  /*5f880*/  LDL.LU.64 R10, [R1+0x1768] ;  /* 0x00176800010a7983 */ /* 0x000f220000300a00 */
[----:B------:R-:W-:-:S03]  /*5f890*/  LOP3.LUT P6, RZ, R19, 0x200, RZ, 0xc0, !PT ;  /* 0x0000020013ff7812 */ /* 0x000fc600078cc0ff */
[----:B------:R-:W4:Y:S04]  /*5f8a0*/  LDL.LU R15, [R1+0x790] ;  /* 0x00079000010f7983 */ /* 0x000f280000300800 */
[----:B--2---:R2:W-:Y:S02]  /*5f8b0*/  @P1 STG.E desc[UR4][R174.64], R173 ;  /* 0x000000adae001986 */ /* 0x0045e4000c101904 */
[----:B------:R-:W-:Y:S02]  /*5f8c0*/  @P0 LOP3.LUT R5, R5, 0x800, RZ, 0xfc, !PT ;  /* 0x0000080005050812 */ /* 0x000fe400078efcff */
[----:B------:R-:W-:Y:S01]  /*5f8d0*/  LOP3.LUT P0, RZ, R3, 0x2, RZ, 0xc0, !PT ;  /* 0x0000000203ff7812 */ /* 0x000fe2000780c0ff */
[----:B------:R-:W4:Y:S01]  /*5f8e0*/  LDL.LU.64 R8, [R1+0x1760] ;  /* 0x0017600001087983 */ /* 0x000f220000300a00 */
[----:B------:R-:W-:-:S03]  /*5f8f0*/  LOP3.LUT R5, R5, 0xffffefff, RZ, 0xc0, !PT ;  /* 0xffffefff05057812 */ /* 0x000fc600078ec0ff */
[----:B--2---:R-:W2:Y:S04]  /*5f900*/  LDL.LU R174, [R1+0x780] ;  /* 0x0007800001ae7983 */ /* 0x004ea80000300800 */
[----:B------:R-:W2:Y:S04]  /*5f910*/  LDL.LU.64 R12, [R1+0x1758] ;  /* 0x00175800010c7983 */ /* 0x000ea80000300a00 */
[----:B------:R-:W-:Y:S01]  /*5f920*/  @P0 LOP3.LUT R5, R5, 0x1000, RZ, 0xfc, !PT ;  /* 0x0000100005050812 */ /* 0x000fe200078efcff */
[----:B------:R-:W2:Y:S03]  /*5f930*/  LDL.LU R175, [R1+0x794] ;  /* 0x0007940001af7983 */ /* 0x000ea60000300800 */
[----:B------:R-:W-:-:S04]  /*5f940*/  LOP3.LUT R5, R5, 0xfffffffe, RZ, 0xc0, !PT ;  /* 0xfffffffe05057812 */ /* 0x000fc800078ec0ff */
[----:B------:R-:W-:Y:S02]  /*5f950*/  @P6 LOP3.LUT R5, R5, 0x1, RZ, 0xfc, !PT ;  /* 0x0000000105056812 */ /* 0x000fe400078efcff */
[----:B------:R-:W-:Y:S02]  /*5f960*/  LOP3.LUT P6, RZ, R19, 0x400, RZ, 0xc0, !PT ;  /* 0x0000040013ff7812 */ /* 0x000fe400078cc0ff */
[----:B------:R-:W-:-:S11]  /*5f970*/  LOP3.LUT R5, R5, 0xfffffffd, RZ, 0xc0, !PT ;  /* 0xfffffffd05057812 */ /* 0x000fd600078ec0ff */
[----:B------:R-:W-:Y:S02]  /*5f980*/  @P6 LOP3.LUT R5, R5, 0x2, RZ, 0xfc, !PT ;  /* 0x0000000205056812 */ /* 0x000fe400078efcff */
[----:B------:R-:W-:Y:S02]  /*5f990*/  LOP3.LUT P6, RZ, R19, 0x800, RZ, 0xc0, !PT ;  /* 0x0000080013ff7812 */ /* 0x000fe400078cc0ff */
[----:B------:R-:W-:-:S11]  /*5f9a0*/  LOP3.LUT R5, R5, 0xfffffffb, RZ, 0xc0, !PT ;  /* 0xfffffffb05057812 */ /* 0x000fd600078ec0ff */
[----:B------:R-:W-:Y:S02]  /*5f9b0*/  @P6 LOP3.LUT R5, R5, 0x4, RZ, 0xfc, !PT ;  /* 0x0000000405056812 */ /* 0x000fe400078efcff */
[----:B------:R-:W-:Y:S02]  /*5f9c0*/  LOP3.LUT P6, RZ, R19, 0x1000, RZ, 0xc0, !PT ;  /* 0x0000100013ff7812 */ /* 0x000fe400078cc0ff */
[----:B------:R-:W-:Y:S02]  /*5f9d0*/  LOP3.LUT R5, R5, 0xfffffff7, RZ, 0xc0, !PT ;  /* 0xfffffff705057812 */ /* 0x000fe400078ec0ff */
[----:B------:R-:W-:-:S09]  /*5f9e0*/  LOP3.LUT P0, RZ, R3, 0x1, RZ, 0xc0, !PT ;  /* 0x0000000103ff7812 */ /* 0x000fd2000780c0ff */
[----:B------:R-:W-:Y:S02]  /*5f9f0*/  @P6 LOP3.LUT R5, R5, 0x8, RZ, 0xfc, !PT ;  /* 0x0000000805056812 */ /* 0x000fe400078efcff */
[----:B------:R-:W-:Y:S02]  /*5fa00*/  LOP3.LUT P6, RZ, R19, 0x2000, RZ, 0xc0, !PT ;  /* 0x0000200013ff7812 */ /* 0x000fe400078cc0ff */
[----:B------:R-:W-:Y:S01]  /*5fa10*/  LOP3.LUT R5, R5, 0xffffffef, RZ, 0xc0, !PT ;  /* 0xffffffef05057812 */ /* 0x000fe200078ec0ff */
[----:B------:R1:W-:Y:S10]  /*5fa20*/  @P0 STG.E desc[UR4][R178.64], R172 ;  /* 0x000000acb2000986 */ /* 0x0003f4000c101904 */
[----:B------:R-:W-:Y:S01]  /*5fa30*/  @P6 LOP3.LUT R5, R5, 0x10, RZ, 0xfc, !PT ;  /* 0x0000001005056812 */ /* 0x000fe200078efcff */
[----:B-1----:R-:W2:Y:S03]  /*5fa40*/  LDL.LU.64 R178, [R1+0x1750] ;  /* 0x0017500001b27983 */ /* 0x002ea60000300a00 */
[----:B------:R-:W-:Y:S01]  /*5fa50*/  LOP3.LUT P0, RZ, R5, 0x1000, RZ, 0xc0, !PT ;  /* 0x0000100005ff7812 */ /* 0x000fe2000780c0ff */
[----:B------:R-:W2:-:S12]  /*5fa60*/  LDL.LU R173, [R1+0x784] ;  /* 0x0007840001ad7983 */ /* 0x000e980000300800 */
[----:B------:R1:W-:Y:S01]  /*5fa70*/  @P0 STG.E desc[UR4][R176.64], R187 ;  /* 0x000000bbb0000986 */ /* 0x0003e2000c101904 */
[----:B------:R-:W-:-:S03]  /*5fa80*/  LOP3.LUT P0, RZ, R5, 0x800, RZ, 0xc0, !PT ;  /* 0x0000080005ff7812 */ /* 0x000fc6000780c0ff */
[----:B-1----:R-:W2:Y:S10]  /*5fa90*/  LDL.LU.64 R176, [R1+0x1748] ;  /* 0x0017480001b07983 */ /* 0x002eb40000300a00 */
[----:B------:R1:W-:Y:S04]  /*5faa0*/  @P0 STG.E desc[UR4][R182.64], R186 ;  /* 0x000000bab6000986 */ /* 0x0003e8000c101904 */
[----:B------:R-:W2:Y:S04]  /*5fab0*/  LDL.LU R172, [R1+0x798] ;  /* 0x0007980001ac7983 */ /* 0x000ea80000300800 */
[----:B-1----:R-:W2:Y:S04]  /*5fac0*/  LDL.LU.64 R182, [R1+0x1740] ;  /* 0x0017400001b67983 */ /* 0x002ea80000300a00 */
[----:B------:R-:W2:Y:S01]  /*5fad0*/  LDL.LU R187, [R1+0x788] ;  /* 0x0007880001bb7983 */ /* 0x000ea20000300800 */
[----:B------:R-:W-:-:S13]  /*5fae0*/  LOP3.LUT P0, RZ, R5, 0x400, RZ, 0xc0, !PT ;  /* 0x0000040005ff7812 */ /* 0x000fda000780c0ff */
[----:B------:R1:W-:Y:S01]  /*5faf0*/  @P0 STG.E desc[UR4][R180.64], R191 ;  /* 0x000000bfb4000986 */ /* 0x0003e2000c101904 */
[----:B------:R-:W-:Y:S02]  /*5fb00*/  LOP3.LUT P0, RZ, R5, 0x200, RZ, 0xc0, !PT ;  /* 0x0000020005ff7812 */ /* 0x000fe4000780c0ff */
[----:B------:R-:W-:Y:S02]  /*5fb10*/  LOP3.LUT P1, RZ, R3, 0x100, RZ, 0xc0, !PT ;  /* 0x0000010003ff7812 */ /* 0x000fe4000782c0ff */
[----:B------:R-:W-:Y:S01]  /*5fb20*/  LOP3.LUT P6, RZ, R19, 0x4000, RZ, 0xc0, !PT ;  /* 0x0000400013ff7812 */ /* 0x000fe200078cc0ff */
[----:B-1----:R-:W2:Y:S08]  /*5fb30*/  LDL.LU.64 R180, [R1+0x1738] ;  /* 0x0017380001b47983 */ /* 0x002eb00000300a00 */
[----:B------:R1:W-:Y:S01]  /*5fb40*/  @P0 STG.E desc[UR4][R184.64], R188 ;  /* 0x000000bcb8000986 */ /* 0x0003e2000c101904 */
[----:B------:R-:W-:-:S03]  /*5fb50*/  LOP3.LUT P0, RZ, R5, 0x100, RZ, 0xc0, !PT ;  /* 0x0000010005ff7812 */ /* 0x000fc6000780c0ff */
[----:B------:R-:W2:Y:S04]  /*5fb60*/  LDL.LU R186, [R1+0x79c] ;  /* 0x00079c0001ba7983 */ /* 0x000ea80000300800 */
[----:B-1----:R-:W2:Y:S06]  /*5fb70*/  LDL.LU.64 R184, [R1+0x1730] ;  /* 0x0017300001b87983 */ /* 0x002eac0000300a00 */
[----:B------:R1:W-:Y:S01]  /*5fb80*/  @P0 STG.E desc[UR4][R194.64], R189 ;  /* 0x000000bdc2000986 */ /* 0x0003e2000c101904 */
[----:B------:R-:W-:-:S03]  /*5fb90*/  LOP3.LUT P0, RZ, R5, 0x80, RZ, 0xc0, !PT ;  /* 0x0000008005ff7812 */ /* 0x000fc6000780c0ff */
[----:B------:R-:W2:Y:S04]  /*5fba0*/  LDL.LU R191, [R1+0x78c] ;  /* 0x00078c0001bf7983 */ /* 0x000ea80000300800 */
[----:B-1----:R-:W2:Y:S06]  /*5fbb0*/  LDL.LU.64 R194, [R1+0x1728] ;  /* 0x0017280001c27983 */ /* 0x002eac0000300a00 */
[----:B------:R1:W-:Y:S01]  /*5fbc0*/  @P0 STG.E desc[UR4][R192.64], R252 ;  /* 0x000000fcc0000986 */ /* 0x0003e2000c101904 */
[----:B------:R-:W-:-:S03]  /*5fbd0*/  LOP3.LUT P0, RZ, R5, 0x40, RZ, 0xc0, !PT ;  /* 0x0000004005ff7812 */ /* 0x000fc6000780c0ff */
[----:B-1----:R-:W2:Y:S10]  /*5fbe0*/  LDL.LU R192, [R1+0x770] ;  /* 0x0007700001c07983 */ /* 0x002eb40000300800 */
[----:B------:R1:W-:Y:S01]  /*5fbf0*/  @P0 STG.E desc[UR4][R198.64], R27 ;  /* 0x0000001bc6000986 */ /* 0x0003e2000c101904 */
[----:B------:R-:W-:-:S03]  /*5fc00*/  LOP3.LUT P0, RZ, R5, 0x20, RZ, 0xc0, !PT ;  /* 0x0000002005ff7812 */ /* 0x000fc6000780c0ff */
[----:B------:R-:W2:Y:S04]  /*5fc10*/  LDL.LU.64 R188, [R1+0x1720] ;  /* 0x0017200001bc7983 */ /* 0x000ea80000300a00 */
[----:B------:R-:W2:Y:S04]  /*5fc20*/  LDL.LU R193, [R1+0x760] ;  /* 0x0007600001c17983 */ /* 0x000ea80000300800 */
[----:B-1----:R-:W2:Y:S04]  /*5fc30*/  LDL.LU.64 R198, [R1+0x1718] ;  /* 0x0017180001c67983 */ /* 0x002ea80000300a00 */
[----:B------:R-:W2:Y:S04]  /*5fc40*/  LDL.LU R252, [R1+0x774] ;  /* 0x0007740001fc7983 */ /* 0x000ea80000300800 */
[----:B---3--:R1:W-:Y:S02]  /*5fc50*/  @P1 STG.E desc[UR4][R202.64], R26 ;  /* 0x0000001aca001986 */ /* 0x0083e4000c101904 */
[----:B-1----:R-:W-:-:S02]  /*5fc60*/  VIADD R26, R6, 0xb ;  /* 0x0000000b061a7836 */ /* 0x002fc40000000000 */
[----:B------:R-:W3:Y:S03]  /*5fc70*/  LDL.LU.64 R202, [R1+0x1710] ;  /* 0x0017100001ca7983 */ /* 0x000ee60000300a00 */
[----:B----4-:R-:W-:Y:S01]  /*5fc80*/  ISETP.LT.AND P1, PT, R26, R38, !P0 ;  /* 0x000000261a00720c */ /* 0x010fe20004721270 */
[----:B------:R-:W3:-:S12]  /*5fc90*/  LDL.LU R27, [R1+0x764] ;  /* 0x00076400011b7983 */ /* 0x000ed80000300800 */
[----:B------:R-:W-:Y:S04]  /*5fca0*/  @P1 STG.E desc[UR4][R42.64], R40 ;  /* 0x000000282a001986 */ /* 0x000fe8000c101904 */
[----:B------:R-:W-:Y:S01]  /*5fcb0*/  @P6 STG.E desc[UR4][R36.64], R41 ;  /* 0x0000002924006986 */ /* 0x000fe2000c101904 */
[----:B------:R-:W-:-:S13]  /*5fcc0*/  LOP3.LUT P6, RZ, R5, 0x10, RZ, 0xc0, !PT ;  /* 0x0000001005ff7812 */ /* 0x000fda00078cc0ff */
[----:B------:R-:W-:Y:S01]  /*5fcd0*/  @P6 STG.E desc[UR4][R30.64], R28 ;  /* 0x0000001c1e006986 */ /* 0x000fe2000c101904 */
[----:B------:R-:W-:-:S13]  /*5fce0*/  LOP3.LUT P6, RZ, R5, 0x8, RZ, 0xc0, !PT ;  /* 0x0000000805ff7812 */ /* 0x000fda00078cc0ff */
[----:B------:R-:W-:Y:S01]  /*5fcf0*/  @P6 STG.E desc[UR4][R34.64], R29 ;  /* 0x0000001d22006986 */ /* 0x000fe2000c101904 */
[----:B------:R-:W-:-:S13]  /*5fd00*/  LOP3.LUT P6, RZ, R5, 0x4, RZ, 0xc0, !PT ;  /* 0x0000000405ff7812 */ /* 0x000fda00078cc0ff */
[----:B------:R-:W-:Y:S01]  /*5fd10*/  @P6 STG.E desc[UR4][R32.64], R14 ;  /* 0x0000000e20006986 */ /* 0x000fe2000c101904 */
[----:B------:R-:W-:-:S13]  /*5fd20*/  LOP3.LUT P6, RZ, R5, 0x2, RZ, 0xc0, !PT ;  /* 0x0000000205ff7812 */ /* 0x000fda00078cc0ff */
[----:B------:R1:W-:Y:S01]  /*5fd30*/  @P6 STG.E desc[UR4][R10.64], R15 ;  /* 0x0000000f0a006986 */ /* 0x0003e2000c101904 */
[----:B------:R-:W-:Y:S02]  /*5fd40*/  LOP3.LUT P6, RZ, R5, 0x1, RZ, 0xc0, !PT ;  /* 0x0000000105ff7812 */ /* 0x000fe400078cc0ff */
[C---:B------:R-:W-:Y:S02]  /*5fd50*/  LOP3.LUT P5, RZ, R19.reuse, 0x4, RZ, 0xc0, !PT ;  /* 0x0000000413ff7812 */ /* 0x040fe400078ac0ff */
[C---:B------:R-:W-:Y:S02]  /*5fd60*/  LOP3.LUT P4, RZ, R19.reuse, 0x2, RZ, 0xc0, !PT ;  /* 0x0000000213ff7812 */ /* 0x040fe4000788c0ff */
[----:B------:R-:W-:Y:S01]  /*5fd70*/  LOP3.LUT P3, RZ, R19, 0x1, RZ, 0xc0, !PT ;  /* 0x0000000113ff7812 */ /* 0x000fe2000786c0ff */
[----:B-1----:R-:W4:Y:S06]  /*5fd80*/  LDL.LU.64 R10, [R1+0x1708] ;  /* 0x00170800010a7983 */ /* 0x002f2c0000300a00 */
[----:B--2---:R1:W-:Y:S01]  /*5fd90*/  @P6 STG.E desc[UR4][R8.64], R174 ;  /* 0x000000ae08006986 */ /* 0x0043e2000c101904 */
[----:B------:R-:W-:-:S02]  /*5fda0*/  LOP3.LUT P6, RZ, R2, 0x80000000, RZ, 0xc0, !PT ;  /* 0x8000000002ff7812 */ /* 0x000fc400078cc0ff */
[----:B------:R-:W-:Y:S01]  /*5fdb0*/  LOP3.LUT R19, R19, 0xffefffff, RZ, 0xc0, !PT ;  /* 0xffefffff13137812 */ /* 0x000fe200078ec0ff */
[----:B------:R-:W4:Y:S10]  /*5fdc0*/  LDL.LU R15, [R1+0x778] ;  /* 0x00077800010f7983 */ /* 0x000f340000300800 */
[----:B------:R2:W-:Y:S01]  /*5fdd0*/  @P6 STG.E desc[UR4][R12.64], R175 ;  /* 0x000000af0c006986 */ /* 0x0005e2000c101904 */
[----:B------:R-:W-:-:S02]  /*5fde0*/  LOP3.LUT P6, RZ, R2, 0x40000000, RZ, 0xc0, !PT ;  /* 0x4000000002ff7812 */ /* 0x000fc400078cc0ff */
[----:B------:R-:W-:Y:S01]  /*5fdf0*/  @P0 LOP3.LUT R19, R19, 0x100000, RZ, 0xfc, !PT ;  /* 0x0010000013130812 */ /* 0x000fe200078efcff */
[----:B-1----:R-:W4:Y:S03]  /*5fe00*/  LDL.LU.64 R8, [R1+0x1700] ;  /* 0x0017000001087983 */ /* 0x002f260000300a00 */
[----:B------:R-:W-:Y:S01]  /*5fe10*/  LOP3.LUT P1, RZ, R19, 0x20, RZ, 0xc0, !PT ;  /* 0x0000002013ff7812 */ /* 0x000fe2000782c0ff */
[----:B------:R-:W4:Y:S04]  /*5fe20*/  LDL.LU R174, [R1+0x768] ;  /* 0x0007680001ae7983 */ /* 0x000f280000300800 */
[----:B--2---:R-:W2:Y:S04]  /*5fe30*/  LDL.LU.64 R12, [R1+0x16f8] ;  /* 0x0016f800010c7983 */ /* 0x004ea80000300a00 */
[----:B------:R-:W2:Y:S04]  /*5fe40*/  LDL.LU R175, [R1+0x77c] ;  /* 0x00077c0001af7983 */ /* 0x000ea80000300800 */
[----:B------:R1:W-:Y:S01]  /*5fe50*/  @P6 STG.E desc[UR4][R178.64], R173 ;  /* 0x000000adb2006986 */ /* 0x0003e2000c101904 */
[----:B------:R-:W-:-:S03]  /*5fe60*/  LOP3.LUT P6, RZ, R2, 0x20000000, RZ, 0xc0, !PT ;  /* 0x2000000002ff7812 */ /* 0x000fc600078cc0ff */
[----:B-1----:R-:W2:Y:S04]  /*5fe70*/  LDL.LU.64 R178, [R1+0x16f0] ;  /* 0x0016f00001b27983 */ /* 0x002ea80000300a00 */
[----:B------:R-:W2:Y:S06]  /*5fe80*/  LDL.LU R173, [R1+0x76c] ;  /* 0x00076c0001ad7983 */ /* 0x000eac0000300800 */
[----:B------:R1:W-:Y:S01]  /*5fe90*/  @P6 STG.E desc[UR4][R176.64], R172 ;  /* 0x000000acb0006986 */ /* 0x0003e2000c101904 */
[----:B------:R-:W-:-:S03]  /*5fea0*/  LOP3.LUT P6, RZ, R2, 0x10000000, RZ, 0xc0, !PT ;  /* 0x1000000002ff7812 */ /* 0x000fc600078cc0ff */
[----:B------:R1:W-:Y:S01]  /*5feb0*/  @P1 STG.E desc[UR4][R182.64], R187 ;  /* 0x000000bbb6001986 */ /* 0x0003e2000c101904 */
[----:B------:R-:W-:Y:S02]  /*5fec0*/  LOP3.LUT P1, RZ, R23, 0x40, RZ, 0xc0, !PT ;  /* 0x0000004017ff7812 */ /* 0x000fe4000782c0ff */
[----:B------:R-:W-:Y:S01]  /*5fed0*/  LOP3.LUT R2, R2, 0xffffffef, RZ, 0xc0, !PT ;  /* 0xffffffef02027812 */ /* 0x000fe200078ec0ff */
[----:B-1----:R-:W2:Y:S04]  /*5fee0*/  LDL.LU.64 R176, [R1+0x16e8] ;  /* 0x0016e80001b07983 */ /* 0x002ea80000300a00 */
[----:B------:R-:W2:Y:S04]  /*5fef0*/  LDL.LU R172, [R1+0x750] ;  /* 0x0007500001ac7983 */ /* 0x000ea80000300800 */
[----:B------:R-:W2:Y:S02]  /*5ff00*/  LDL.LU.64 R182, [R1+0x16e0] ;  /* 0x0016e00001b67983 */ /* 0x000ea40000300a00 */
[----:B------:R-:W-:-:S02]  /*5ff10*/  @P1 LOP3.LUT R2, R2, 0x10, RZ, 0xfc, !PT ;  /* 0x0000001002021812 */ /* 0x000fc400078efcff */
[----:B------:R-:W-:Y:S01]  /*5ff20*/  LOP3.LUT P1, RZ, R23, 0x80, RZ, 0xc0, !PT ;  /* 0x0000008017ff7812 */ /* 0x000fe2000782c0ff */
[----:B------:R-:W2:Y:S01]  /*5ff30*/  LDL.LU R187, [R1+0x740] ;  /* 0x0007400001bb7983 */ /* 0x000ea20000300800 */
[----:B------:R-:W-:-:S11]  /*5ff40*/  LOP3.LUT R2, R2, 0xffffffdf, RZ, 0xc0, !PT ;  /* 0xffffffdf02027812 */ /* 0x000fd600078ec0ff */
        /* <DEDUP_REMOVED lines=29> */
[C---:B------:R-:W-:Y:S02]  /*60120*/  LOP3.LUT P1, RZ, R23.reuse, 0x20000, RZ, 0xc0, !PT ;  /* 0x0002000017ff7812 */ /* 0x040fe4000782c0ff */
[----:B------:R-:W-:Y:S01]  /*60130*/  LOP3.LUT R2, R2, 0xffff7fff, RZ, 0xc0, !PT ;  /* 0xffff7fff02027812 */ /* 0x000fe200078ec0ff */
[----:B------:R1:W-:Y:S10]  /*60140*/  @P0 STG.E desc[UR4][R180.64], R186 ;  /* 0x000000bab4000986 */ /* 0x0003f4000c101904 */
[----:B------:R-:W-:Y:S01]  /*60150*/  @P1 LOP3.LUT R2, R2, 0x8000, RZ, 0xfc, !PT ;  /* 0x0000800002021812 */ /* 0x000fe200078efcff */
[----:B-1----:R-:W2:Y:S01]  /*60160*/  LDL.LU.64 R180, [R1+0x16d8] ;  /* 0x0016d80001b47983 */ /* 0x002ea20000300a00 */
[----:B------:R-:W-:-:S03]  /*60170*/  LOP3.LUT P1, RZ, R23, 0x40000, RZ, 0xc0, !PT ;  /* 0x0004000017ff7812 */ /* 0x000fc6000782c0ff */
[----:B------:R-:W2:Y:S01]  /*60180*/  LDL.LU R186, [R1+0x754] ;  /* 0x0007540001ba7983 */ /* 0x000ea20000300800 */
[----:B------:R-:W-:-:S03]  /*60190*/  LOP3.LUT R2, R2, 0xfffeffff, RZ, 0xc0, !PT ;  /* 0xfffeffff02027812 */ /* 0x000fc600078ec0ff */
[----:B------:R1:W-:Y:S06]  /*601a0*/  @P6 STG.E desc[UR4][R184.64], R191 ;  /* 0x000000bfb8006986 */ /* 0x0003ec000c101904 */
[----:B------:R-:W-:Y:S02]  /*601b0*/  @P1 LOP3.LUT R2, R2, 0x10000, RZ, 0xfc, !PT ;  /* 0x0001000002021812 */ /* 0x000fe400078efcff */
[----:B------:R-:W-:Y:S01]  /*601c0*/  LOP3.LUT P1, RZ, R23, 0x80000, RZ, 0xc0, !PT ;  /* 0x0008000017ff7812 */ /* 0x000fe2000782c0ff */
[----:B-1----:R-:W2:Y:S04]  /*601d0*/  LDL.LU.64 R184, [R1+0x16d0] ;  /* 0x0016d00001b87983 */ /* 0x002ea80000300a00 */
[----:B------:R-:W2:Y:S01]  /*601e0*/  LDL.LU R191, [R1+0x744] ;  /* 0x0007440001bf7983 */ /* 0x000ea20000300800 */
[----:B------:R-:W-:-:S03]  /*601f0*/  LOP3.LUT R2, R2, 0xfffdffff, RZ, 0xc0, !PT ;  /* 0xfffdffff02027812 */ /* 0x000fc600078ec0ff */
[----:B------:R1:W-:Y:S04]  /*60200*/  @P5 STG.E desc[UR4][R194.64], R192 ;  /* 0x000000c0c2005986 */ /* 0x0003e8000c101904 */
        /* <DEDUP_REMOVED lines=10> */
[----:B------:R-:W-:-:S02]  /*602b0*/  LOP3.LUT R2, R2, 0xfff7ffff, RZ, 0xc0, !PT ;  /* 0xfff7ffff02027812 */ /* 0x000fc400078ec0ff */
[C---:B------:R-:W-:Y:S01]  /*602c0*/  LOP3.LUT P2, RZ, R23.reuse, 0x80000000, RZ, 0xc0, !PT ;  /* 0x8000000017ff7812 */ /* 0x040fe2000784c0ff */
[----:B------:R1:W-:Y:S04]  /*602d0*/  @P3 STG.E desc[UR4][R198.64], R252 ;  /* 0x000000fcc6003986 */ /* 0x0003e8000c101904 */
[----:B------:R-:W-:Y:S02]  /*602e0*/  @P1 LOP3.LUT R2, R2, 0x80000, RZ, 0xfc, !PT ;  /* 0x0008000002021812 */ /* 0x000fe400078efcff */
[----:B------:R-:W-:Y:S01]  /*602f0*/  LOP3.LUT P1, RZ, R23, 0x400000, RZ, 0xc0, !PT ;  /* 0x0040000017ff7812 */ /* 0x000fe2000782c0ff */
[----:B-1----:R-:W2:Y:S04]  /*60300*/  LDL.LU.64 R198, [R1+0x16b8] ;  /* 0x0016b80001c67983 */ /* 0x002ea80000300a00 */
[----:B------:R-:W2:Y:S01]  /*60310*/  LDL.LU R252, [R1+0x75c] ;  /* 0x00075c0001fc7983 */ /* 0x000ea20000300800 */
[----:B------:R-:W-:-:S03]  /*60320*/  LOP3.LUT R2, R2, 0xffefffff, RZ, 0xc0, !PT ;  /* 0xffefffff02027812 */ /* 0x000fc600078ec0ff */
[----:B---3--:R1:W-:Y:S04]  /*60330*/  @P2 STG.E desc[UR4][R202.64], R27 ;  /* 0x0000001bca002986 */ /* 0x0083e8000c101904 */
[----:B------:R-:W-:Y:S02]  /*60340*/  @P1 LOP3.LUT R2, R2, 0x100000, RZ, 0xfc, !PT ;  /* 0x0010000002021812 */ /* 0x000fe400078efcff */
[----:B------:R-:W-:Y:S01]  /*60350*/  LOP3.LUT P1, RZ, R23, 0x800000, RZ, 0xc0, !PT ;  /* 0x0080000017ff7812 */ /* 0x000fe2000782c0ff */
[----:B-1----:R-:W3:Y:S04]  /*60360*/  LDL.LU.64 R202, [R1+0x16b0] ;  /* 0x0016b00001ca7983 */ /* 0x002ee80000300a00 */
[----:B------:R-:W3:Y:S01]  /*60370*/  LDL.LU R27, [R1+0x74c] ;  /* 0x00074c00011b7983 */ /* 0x000ee20000300800 */
[----:B------:R-:W-:-:S03]  /*60380*/  LOP3.LUT R2, R2, 0xffdfffff, RZ, 0xc0, !PT ;  /* 0xffdfffff02027812 */ /* 0x000fc600078ec0ff */
[----:B------:R-:W3:Y:S04]  /*60390*/  LDL.LU.64 R168, [R1+0x16a8] ;  /* 0x0016a80001a87983 */ /* 0x000ee80000300a00 */
[----:B------:R-:W-:Y:S02]  /*603a0*/  @P1 LOP3.LUT R2, R2, 0x200000, RZ, 0xfc, !PT ;  /* 0x0020000002021812 */ /* 0x000fe400078efcff */
[----:B------:R-:W-:Y:S01]  /*603b0*/  LOP3.LUT P1, RZ, R23, 0x1000000, RZ, 0xc0, !PT ;  /* 0x0100000017ff7812 */ /* 0x000fe2000782c0ff */
[----:B------:R-:W3:Y:S01]  /*603c0*/  LDL.LU R38, [R1+0x730] ;  /* 0x0007300001267983 */ /* 0x000ee20000300800 */
[----:B------:R-:W-:-:S03]  /*603d0*/  LOP3.LUT R2, R2, 0xffbfffff, RZ, 0xc0, !PT ;  /* 0xffbfffff02027812 */ /* 0x000fc600078ec0ff */
[----:B------:R-:W3:Y:S04]  /*603e0*/  LDL.LU.64 R170, [R1+0x16a0] ;  /* 0x0016a00001aa7983 */ /* 0x000ee80000300a00 */
[----:B------:R-:W3:Y:S04]  /*603f0*/  LDL.LU R39, [R1+0x720] ;  /* 0x0007200001277983 */ /* 0x000ee80000300800 */
[----:B------:R-:W-:Y:S01]  /*60400*/  @P1 LOP3.LUT R2, R2, 0x400000, RZ, 0xfc, !PT ;  /* 0x0040000002021812 */ /* 0x000fe200078efcff */
[----:B------:R-:W3:Y:S01]  /*60410*/  LDL.LU.64 R42, [R1+0x1698] ;  /* 0x00169800012a7983 */ /* 0x000ee20000300a00 */
[----:B------:R-:W-:-:S02]  /*60420*/  LOP3.LUT P1, RZ, R23, 0x2000000, RZ, 0xc0, !PT ;  /* 0x0200000017ff7812 */ /* 0x000fc4000782c0ff */
[----:B------:R-:W-:Y:S01]  /*60430*/  LOP3.LUT R2, R2, 0xff7fffff, RZ, 0xc0, !PT ;  /* 0xff7fffff02027812 */ /* 0x000fe200078ec0ff */
[----:B------:R-:W3:Y:S04]  /*60440*/  LDL.LU R40, [R1+0x734] ;  /* 0x0007340001287983 */ /* 0x000ee80000300800 */
[----:B------:R-:W3:Y:S04]  /*60450*/  LDL.LU.64 R36, [R1+0x1690] ;  /* 0x0016900001247983 */ /* 0x000ee80000300a00 */
[----:B------:R-:W3:Y:S02]  /*60460*/  LDL.LU R41, [R1+0x724] ;  /* 0x0007240001297983 */ /* 0x000ee40000300800 */
[----:B------:R-:W-:-:S02]  /*60470*/  @P1 LOP3.LUT R2, R2, 0x800000, RZ, 0xfc, !PT ;  /* 0x0080000002021812 */ /* 0x000fc400078efcff */
[----:B------:R-:W-:Y:S01]  /*60480*/  LOP3.LUT P1, RZ, R23, 0x4000000, RZ, 0xc0, !PT ;  /* 0x0400000017ff7812 */ /* 0x000fe2000782c0ff */
[----:B------:R-:W3:Y:S01]  /*60490*/  LDL.LU.64 R30, [R1+0x1688] ;  /* 0x00168800011e7983 */ /* 0x000ee20000300a00 */
[----:B------:R-:W-:-:S03]  /*604a0*/  LOP3.LUT R2, R2, 0xfeffffff, RZ, 0xc0, !PT ;  /* 0xfeffffff02027812 */ /* 0x000fc600078ec0ff */
[----:B------:R-:W3:Y:S04]  /*604b0*/  LDL.LU R28, [R1+0x738] ;  /* 0x00073800011c7983 */ /* 0x000ee80000300800 */
[----:B------:R-:W3:Y:S04]  /*604c0*/  LDL.LU.64 R34, [R1+0x1680] ;  /* 0x0016800001227983 */ /* 0x000ee80000300a00 */
[----:B------:R-:W-:Y:S01]  /*604d0*/  @P1 LOP3.LUT R2, R2, 0x1000000, RZ, 0xfc, !PT ;  /* 0x0100000002021812 */ /* 0x000fe200078efcff */
[----:B------:R-:W3:Y:S01]  /*604e0*/  LDL.LU R29, [R1+0x728] ;  /* 0x00072800011d7983 */ /* 0x000ee20000300800 */
[----:B------:R-:W-:-:S02]  /*604f0*/  LOP3.LUT P1, RZ, R23, 0x8000000, RZ, 0xc0, !PT ;  /* 0x0800000017ff7812 */ /* 0x000fc4000782c0ff */
[----:B------:R-:W-:Y:S01]  /*60500*/  LOP3.LUT R2, R2, 0xfdffffff, RZ, 0xc0, !PT ;  /* 0xfdffffff02027812 */ /* 0x000fe200078ec0ff */
[----:B------:R-:W3:Y:S04]  /*60510*/  LDL.LU.64 R32, [R1+0x1678] ;  /* 0x0016780001207983 */ /* 0x000ee80000300a00 */
[----:B------:R-:W3:Y:S06]  /*60520*/  LDL.LU R14, [R1+0x73c] ;  /* 0x00073c00010e7983 */ /* 0x000eec0000300800 */
[----:B------:R-:W-:-:S02]  /*60530*/  @P1 LOP3.LUT R2, R2, 0x2000000, RZ, 0xfc, !PT ;  /* 0x0200000002021812 */ /* 0x000fc400078efcff */
[----:B------:R-:W-:Y:S02]  /*60540*/  LOP3.LUT P1, RZ, R23, 0x10000000, RZ, 0xc0, !PT ;  /* 0x1000000017ff7812 */ /* 0x000fe4000782c0ff */
[----:B------:R-:W-:-:S11]  /*60550*/  LOP3.LUT R2, R2, 0xfbffffff, RZ, 0xc0, !PT ;  /* 0xfbffffff02027812 */ /* 0x000fd600078ec0ff */
[----:B------:R-:W-:Y:S02]  /*60560*/  @P1 LOP3.LUT R2, R2, 0x4000000, RZ, 0xfc, !PT ;  /* 0x0400000002021812 */ /* 0x000fe400078efcff */
[----:B------:R-:W-:Y:S02]  /*60570*/  LOP3.LUT P1, RZ, R23, 0x20000000, RZ, 0xc0, !PT ;  /* 0x2000000017ff7812 */ /* 0x000fe4000782c0ff */
[----:B------:R-:W-:-:S11]  /*60580*/  LOP3.LUT R2, R2, 0xf7ffffff, RZ, 0xc0, !PT ;  /* 0xf7ffffff02027812 */ /* 0x000fd600078ec0ff */
[----:B------:R-:W-:Y:S02]  /*60590*/  @P1 LOP3.LUT R2, R2, 0x8000000, RZ, 0xfc, !PT ;  /* 0x0800000002021812 */ /* 0x000fe400078efcff */
[----:B------:R-:W-:-:S13]  /*605a0*/  LOP3.LUT P1, RZ, R23, 0x40000000, RZ, 0xc0, !PT ;  /* 0x4000000017ff7812 */ /* 0x000fda000782c0ff */
[----:B----4-:R1:W-:Y:S01]  /*605b0*/  @P1 STG.E desc[UR4][R10.64], R15 ;  /* 0x0000000f0a001986 */ /* 0x0103e2000c101904 */
[----:B------:R-:W-:-:S03]  /*605c0*/  LOP3.LUT P1, RZ, R2, 0x8000000, RZ, 0xc0, !PT ;  /* 0x0800000002ff7812 */ /* 0x000fc6000782c0ff */
[----:B-1----:R-:W4:Y:S04]  /*605d0*/  LDL.LU.64 R10, [R1+0x1670] ;  /* 0x00167000010a7983 */ /* 0x002f280000300a00 */
[----:B------:R-:W4:Y:S06]  /*605e0*/  LDL.LU R15, [R1+0x72c] ;  /* 0x00072c00010f7983 */ /* 0x000f2c0000300800 */
[----:B------:R1:W-:Y:S01]  /*605f0*/  @P1 STG.E desc[UR4][R8.64], R174 ;  /* 0x000000ae08001986 */ /* 0x0003e2000c101904 */
[----:B------:R-:W-:-:S03]  /*60600*/  LOP3.LUT P1, RZ, R2, 0x4000000, RZ, 0xc0, !PT ;  /* 0x0400000002ff7812 */ /* 0x000fc6000782c0ff */
[----:B-1----:R-:W4:Y:S04]  /*60610*/  LDL.LU.64 R8, [R1+0x1668] ;  /* 0x0016680001087983 */ /* 0x002f280000300a00 */
[----:B------:R-:W4:Y:S06]  /*60620*/  LDL.LU R174, [R1+0x710] ;  /* 0x0007100001ae7983 */ /* 0x000f2c0000300800 */
[----:B--2---:R1:W-:Y:S01]  /*60630*/  @P1 STG.E desc[UR4][R12.64], R175 ;  /* 0x000000af0c001986 */ /* 0x0043e2000c101904 */
[----:B------:R-:W-:-:S03]  /*60640*/  LOP3.LUT P1, RZ, R2, 0x2000000, RZ, 0xc0, !PT ;  /* 0x0200000002ff7812 */ /* 0x000fc6000782c0ff */
[----:B-1----:R-:W2:Y:S04]  /*60650*/  LDL.LU.64 R12, [R1+0x1660] ;  /* 0x00166000010c7983 */ /* 0x002ea80000300a00 */
[----:B------:R-:W2:Y:S06]  /*60660*/  LDL.LU R175, [R1+0x700] ;  /* 0x0007000001af7983 */ /* 0x000eac0000300800 */
[----:B------:R1:W-:Y:S01]  /*60670*/  @P1 STG.E desc[UR4][R178.64], R173 ;  /* 0x000000adb2001986 */ /* 0x0003e2000c101904 */
[----:B------:R-:W-:-:S03]  /*60680*/  LOP3.LUT P1, RZ, R2, 0x1000000, RZ, 0xc0, !PT ;  /* 0x0100000002ff7812 */ /* 0x000fc6000782c0ff */
[----:B-1----:R-:W2:Y:S04]  /*60690*/  LDL.LU.64 R178, [R1+0x1658] ;  /* 0x0016580001b27983 */ /* 0x002ea80000300a00 */
[----:B------:R-:W2:Y:S06]  /*606a0*/  LDL.LU R173, [R1+0x714] ;  /* 0x0007140001ad7983 */ /* 0x000eac0000300800 */
[----:B------:R1:W-:Y:S01]  /*606b0*/  @P1 STG.E desc[UR4][R176.64], R172 ;  /* 0x000000acb0001986 */ /* 0x0003e2000c101904 */
[----:B------:R-:W-:-:S03]  /*606c0*/  LOP3.LUT P1, RZ, R2, 0x800000, RZ, 0xc0, !PT ;  /* 0x0080000002ff7812 */ /* 0x000fc6000782c0ff */
[----:B-1----:R-:W2:Y:S04]  /*606d0*/  LDL.LU.64 R176, [R1+0x1650] ;  /* 0x0016500001b07983 */ /* 0x002ea80000300a00 */
[----:B------:R-:W2:Y:S06]  /*606e0*/  LDL.LU R172, [R1+0x704] ;  /* 0x0007040001ac7983 */ /* 0x000eac0000300800 */
[----:B------:R1:W-:Y:S04]  /*606f0*/  @P1 STG.E desc[UR4][R182.64], R187 ;  /* 0x000000bbb6001986 */ /* 0x0003e8000c101904 */
[----:B-1----:R-:W2:Y:S04]  /*60700*/  LDL.LU.64 R182, [R1+0x1648] ;  /* 0x0016480001b67983 */ /* 0x002ea80000300a00 */
[----:B------:R-:W2:Y:S01]  /*60710*/  LDL.LU R187, [R1+0x718] ;  /* 0x0007180001bb7983 */ /* 0x000ea20000300800 */
[----:B------:R-:W-:-:S13]  /*60720*/  LOP3.LUT P1, RZ, R2, 0x400000, RZ, 0xc0, !PT ;  /* 0x0040000002ff7812 */ /* 0x000fda000782c0ff */
[----:B------:R1:W-:Y:S01]  /*60730*/  @P1 STG.E desc[UR4][R180.64], R186 ;  /* 0x000000bab4001986 */ /* 0x0003e2000c101904 */
[----:B------:R-:W-:-:S03]  /*60740*/  LOP3.LUT P1, RZ, R2, 0x200000, RZ, 0xc0, !PT ;  /* 0x0020000002ff7812 */ /* 0x000fc6000782c0ff */
[----:B-1----:R-:W2:Y:S10]  /*60750*/  LDL.LU.64 R180, [R1+0x1640] ;  /* 0x0016400001b47983 */ /* 0x002eb40000300a00 */
        /* <DEDUP_REMOVED lines=16> */
[----:B---3--:R1:W-:Y:S01]  /*60860*/  @P1 STG.E desc[UR4][R202.64], R27 ;  /* 0x0000001bca001986 */ /* 0x0083e2000c101904 */
[----:B------:R-:W-:-:S03]  /*60870*/  LOP3.LUT P1, RZ, R2, 0x10000, RZ, 0xc0, !PT ;  /* 0x0001000002ff7812 */ /* 0x000fc6000782c0ff */
[----:B------:R-:W3:Y:S04]  /*60880*/  LDL.LU R252, [R1+0x6e0] ;  /* 0x0006e00001fc7983 */ /* 0x000ee80000300800 */
[----:B-1----:R-:W3:Y:S06]  /*60890*/  LDL.LU.64 R202, [R1+0x1618] ;  /* 0x0016180001ca7983 */ /* 0x002eec0000300a00 */
[----:B------:R-:W-:Y:S01]  /*608a0*/  @P1 STG.E desc[UR4][R168.64], R38 ;  /* 0x00000026a8001986 */ /* 0x000fe2000c101904 */
[----:B------:R-:W-:-:S03]  /*608b0*/  LOP3.LUT P1, RZ, R2, 0x8000, RZ, 0xc0, !PT ;  /* 0x0000800002ff7812 */ /* 0x000fc6000782c0ff */
[----:B------:R-:W3:Y:S10]  /*608c0*/  LDL.LU R27, [R1+0x6f4] ;  /* 0x0006f400011b7983 */ /* 0x000ef40000300800 */
        /* <DEDUP_REMOVED lines=12> */
[----:B----4-:R1:W-:Y:S01]  /*60990*/  @P1 STG.E desc[UR4][R10.64], R15 ;  /* 0x0000000f0a001986 */ /* 0x0103e2000c101904 */
[----:B------:R-:W-:Y:S02]  /*609a0*/  LOP3.LUT P1, RZ, R2, 0x100, RZ, 0xc0, !PT ;  /* 0x0000010002ff7812 */ /* 0x000fe4000782c0ff */
[----:B------:R-:W-:Y:S01]  /*609b0*/  LOP3.LUT R4, R4, 0xffffefff, RZ, 0xc0, !PT ;  /* 0xffffefff04047812 */ /* 0x000fe200078ec0ff */
[----:B-1----:R-:W4:Y:S10]  /*609c0*/  LDL.LU.64 R10, [R1+0x1610] ;  /* 0x00161000010a7983 */ /* 0x002f340000300a00 */
[----:B------:R1:W-:Y:S01]  /*609d0*/  @P1 STG.E desc[UR4][R8.64], R174 ;  /* 0x000000ae08001986 */ /* 0x0003e2000c101904 */
[----:B------:R-:W-:-:S03]  /*609e0*/  LOP3.LUT P1, RZ, R2, 0x80, RZ, 0xc0, !PT ;  /* 0x0000008002ff7812 */ /* 0x000fc6000782c0ff */
[----:B------:R-:W4:Y:S04]  /*609f0*/  LDL.LU R15, [R1+0x6e4] ;  /* 0x0006e400010f7983 */ /* 0x000f280000300800 */
[----:B-1----:R-:W4:Y:S06]  /*60a00*/  LDL.LU.64 R8, [R1+0x1608] ;  /* 0x0016080001087983 */ /* 0x002f2c0000300a00 */
[----:B--2---:R1:W-:Y:S01]  /*60a10*/  @P1 STG.E desc[UR4][R12.64], R175 ;  /* 0x000000af0c001986 */ /* 0x0043e2000c101904 */
[----:B------:R-:W-:-:S03]  /*60a20*/  LOP3.LUT P1, RZ, R2, 0x40, RZ, 0xc0, !PT ;  /* 0x0000004002ff7812 */ /* 0x000fc6000782c0ff */
[----:B------:R-:W2:Y:S04]  /*60a30*/  LDL.LU R174, [R1+0x6f8] ;  /* 0x0006f80001ae7983 */ /* 0x000ea80000300800 */
[----:B-1----:R-:W2:Y:S04]  /*60a40*/  LDL.LU.64 R12, [R1+0x1600] ;  /* 0x00160000010c7983 */ /* 0x002ea80000300a00 */
[----:B------:R-:W2:Y:S04]  /*60a50*/  LDL.LU R175, [R1+0x6e8] ;  /* 0x0006e80001af7983 */ /* 0x000ea80000300800 */
        /* <DEDUP_REMOVED lines=9> */
[----:B------:R-:W-:-:S02]  /*60af0*/  LOP3.LUT P1, RZ, R18, 0x80, RZ, 0xc0, !PT ;  /* 0x0000008012ff7812 */ /* 0x000fc4000782c0ff */
[----:B------:R-:W-:Y:S01]  /*60b00*/  LOP3.LUT P0, RZ, R23, 0x20, RZ, 0xc0, !PT ;  /* 0x0000002017ff7812 */ /* 0x000fe2000780c0ff */
[----:B-1----:R-:W2:Y:S10]  /*60b10*/  LDL.LU.64 R182, [R1+0x15e8] ;  /* 0x0015e80001b67983 */ /* 0x002eb40000300a00 */
        /* <DEDUP_REMOVED lines=24> */
[----:B------:R-:W-:Y:S01]  /*60ca0*/  LOP3.LUT R4, R4, 0xffefffff, RZ, 0xc0, !PT ;  /* 0xffefffff04047812 */ /* 0x000fe200078ec0ff */
[----:B------:R1:W-:Y:S01]  /*60cb0*/  @P0 STG.E desc[UR4][R180.64], R186 ;  /* 0x000000bab4000986 */ /* 0x0003e2000c101904 */
[----:B------:R-:W-:-:S09]  /*60cc0*/  LOP3.LUT P6, RZ, R23, 0x10, RZ, 0xc0, !PT ;  /* 0x0000001017ff7812 */ /* 0x000fd200078cc0ff */
[----:B------:R-:W-:Y:S02]  /*60cd0*/  @P1 LOP3.LUT R4, R4, 0x100000, RZ, 0xfc, !PT ;  /* 0x0010000004041812 */ /* 0x000fe400078efcff */
[----:B------:R-:W-:Y:S01]  /*60ce0*/  LOP3.LUT P1, RZ, R18, 0x10000, RZ, 0xc0, !PT ;  /* 0x0001000012ff7812 */ /* 0x000fe2000782c0ff */
[----:B-1----:R-:W2:Y:S01]  /*60cf0*/  LDL.LU.64 R180, [R1+0x15e0] ;  /* 0x0015e00001b47983 */ /* 0x002ea20000300a00 */
[----:B------:R-:W-:-:S03]  /*60d00*/  LOP3.LUT R4, R4, 0xffdfffff, RZ, 0xc0, !PT ;  /* 0xffdfffff04047812 */ /* 0x000fc600078ec0ff */
[----:B------:R-:W2:Y:S01]  /*60d10*/  LDL.LU R186, [R1+0x6c0] ;  /* 0x0006c00001ba7983 */ /* 0x000ea20000300800 */
[----:B------:R-:W-:-:S07]  /*60d20*/  LOP3.LUT P5, RZ, R23, 0x8, RZ, 0xc0, !PT ;  /* 0x0000000817ff7812 */ /* 0x000fce00078ac0ff */
[----:B------:R-:W-:Y:S02]  /*60d30*/  @P1 LOP3.LUT R4, R4, 0x200000, RZ, 0xfc, !PT ;  /* 0x0020000004041812 */ /* 0x000fe400078efcff */
[----:B------:R-:W-:Y:S01]  /*60d40*/  LOP3.LUT P1, RZ, R18, 0x20000, RZ, 0xc0, !PT ;  /* 0x0002000012ff7812 */ /* 0x000fe2000782c0ff */
[----:B------:R1:W-:Y:S01]  /*60d50*/  @P6 STG.E desc[UR4][R184.64], R191 ;  /* 0x000000bfb8006986 */ /* 0x0003e2000c101904 */
[----:B------:R-:W-:-:S03]  /*60d60*/  LOP3.LUT R4, R4, 0xffbfffff, RZ, 0xc0, !PT ;  /* 0xffbfffff04047812 */ /* 0x000fc600078ec0ff */
[----:B-1----:R-:W2:Y:S04]  /*60d70*/  LDL.LU.64 R184, [R1+0x15d8] ;  /* 0x0015d80001b87983 */ /* 0x002ea80000300a00 */
[----:B------:R-:W2:Y:S04]  /*60d80*/  LDL.LU R191, [R1+0x6d4] ;  /* 0x0006d40001bf7983 */ /* 0x000ea80000300800 */
[----:B------:R-:W-:Y:S02]  /*60d90*/  @P1 LOP3.LUT R4, R4, 0x400000, RZ, 0xfc, !PT ;  /* 0x0040000004041812 */ /* 0x000fe400078efcff */
[----:B------:R-:W-:Y:S01]  /*60da0*/  LOP3.LUT P1, RZ, R18, 0x40000, RZ, 0xc0, !PT ;  /* 0x0004000012ff7812 */ /* 0x000fe2000782c0ff */
[----:B------:R1:W-:Y:S01]  /*60db0*/  @P5 STG.E desc[UR4][R194.64], R192 ;  /* 0x000000c0c2005986 */ /* 0x0003e2000c101904 */
[----:B------:R-:W-:-:S02]  /*60dc0*/  LOP3.LUT P4, RZ, R23, 0x4, RZ, 0xc0, !PT ;  /* 0x0000000417ff7812 */ /* 0x000fc4000788c0ff */
[----:B------:R-:W-:Y:S01]  /*60dd0*/  LOP3.LUT R4, R4, 0xff7fffff, RZ, 0xc0, !PT ;  /* 0xff7fffff04047812 */ /* 0x000fe200078ec0ff */
        /* <DEDUP_REMOVED lines=11> */
[----:B---3--:R1:W-:Y:S01]  /*60e90*/  @P3 STG.E desc[UR4][R198.64], R252 ;  /* 0x000000fcc6003986 */ /* 0x0083e2000c101904 */
[----:B------:R-:W-:-:S02]  /*60ea0*/  LOP3.LUT P2, RZ, R23, 0x1, RZ, 0xc0, !PT ;  /* 0x0000000117ff7812 */ /* 0x000fc4000784c0ff */
[----:B------:R-:W-:Y:S01]  /*60eb0*/  LOP3.LUT R4, R4, 0xfdffffff, RZ, 0xc0, !PT ;  /* 0xfdffffff04047812 */ /* 0x000fe200078ec0ff */
[----:B-1----:R-:W3:Y:S04]  /*60ec0*/  LDL.LU.64 R198, [R1+0x15c0] ;  /* 0x0015c00001c67983 */ /* 0x002ee80000300a00 */
[----:B------:R-:W3:Y:S04]  /*60ed0*/  LDL.LU R252, [R1+0x6c8] ;  /* 0x0006c80001fc7983 */ /* 0x000ee80000300800 */
[----:B------:R-:W-:Y:S02]  /*60ee0*/  @P1 LOP3.LUT R4, R4, 0x2000000, RZ, 0xfc, !PT ;  /* 0x0200000004041812 */ /* 0x000fe400078efcff */
[----:B------:R-:W-:Y:S01]  /*60ef0*/  LOP3.LUT P1, RZ, R18, 0x200000, RZ, 0xc0, !PT ;  /* 0x0020000012ff7812 */ /* 0x000fe2000782c0ff */
[----:B------:R1:W-:Y:S01]  /*60f00*/  @P2 STG.E desc[UR4][R202.64], R27 ;  /* 0x0000001bca002986 */ /* 0x0003e2000c101904 */
[----:B------:R-:W-:-:S03]  /*60f10*/  LOP3.LUT R4, R4, 0xfbffffff, RZ, 0xc0, !PT ;  /* 0xfbffffff04047812 */ /* 0x000fc600078ec0ff */
[----:B-1----:R-:W3:Y:S04]  /*60f20*/  LDL.LU.64 R202, [R1+0x15b8] ;  /* 0x0015b80001ca7983 */ /* 0x002ee80000300a00 */
[----:B------:R-:W3:Y:S04]  /*60f30*/  LDL.LU R27, [R1+0x6dc] ;  /* 0x0006dc00011b7983 */ /* 0x000ee80000300800 */
[----:B------:R-:W-:Y:S02]  /*60f40*/  @P1 LOP3.LUT R4, R4, 0x4000000, RZ, 0xfc, !PT ;  /* 0x0400000004041812 */ /* 0x000fe400078efcff */
[----:B------:R-:W-:-:S02]  /*60f50*/  LOP3.LUT P1, RZ, R18, 0x400000, RZ, 0xc0, !PT ;  /* 0x0040000012ff7812 */ /* 0x000fc4000782c0ff */
        /* <DEDUP_REMOVED lines=26> */
[----:B------:R-:W-:-:S13]  /*61100*/  LOP3.LUT P1, RZ, R18, 0x80000000, RZ, 0xc0, !PT ;  /* 0x8000000012ff7812 */ /* 0x000fda000782c0ff */
[----:B----4-:R-:W-:Y:S01]  /*61110*/  @P1 STG.E desc[UR4][R10.64], R15 ;  /* 0x0000000f0a001986 */ /* 0x010fe2000c101904 */
[----:B------:R-:W-:-:S13]  /*61120*/  LOP3.LUT P1, RZ, R2, 0x8, RZ, 0xc0, !PT ;  /* 0x0000000802ff7812 */ /* 0x000fda000782c0ff */
[----:B--2---:R-:W-:Y:S01]  /*61130*/  @P1 STG.E desc[UR4][R8.64], R174 ;  /* 0x000000ae08001986 */ /* 0x004fe2000c101904 */
        /* <DEDUP_REMOVED lines=17> */
[----:B---3--:R-:W-:Y:S01]  /*61250*/  @P1 STG.E desc[UR4][R198.64], R252 ;  /* 0x000000fcc6001986 */ /* 0x008fe2000c101904 */
[----:B------:R-:W-:-:S13]  /*61260*/  LOP3.LUT P1, RZ, R4, 0x2000000, RZ, 0xc0, !PT ;  /* 0x0200000004ff7812 */ /* 0x000fda000782c0ff */
[----:B------:R1:W-:Y:S04]  /*61270*/  @P1 STG.E desc[UR4][R202.64], R27 ;  /* 0x0000001bca001986 */ /* 0x0003e8000c101904 */
[----:B-1----:R-:W2:Y:S04]  /*61280*/  LDL.LU.64 R202, [R1+0x15b0] ;  /* 0x0015b00001ca7983 */ /* 0x002ea80000300a00 */
[----:B------:R-:W2:Y:S04]  /*61290*/  LDL.LU R170, [R1+0x6cc] ;  /* 0x0006cc0001aa7983 */ /* 0x000ea80000300800 */
[----:B------:R-:W3:Y:S04]  /*612a0*/  LDL.LU.64 R168, [R1+0x15a8] ;  /* 0x0015a80001a87983 */ /* 0x000ee80000300a00 */
[----:B------:R-:W3:Y:S04]  /*612b0*/  LDL.LU R171, [R1+0x6b0] ;  /* 0x0006b00001ab7983 */ /* 0x000ee80000300800 */
[----:B------:R-:W4:Y:S04]  /*612c0*/  LDL.LU.64 R38, [R1+0x15a0] ;  /* 0x0015a00001267983 */ /* 0x000f280000300a00 */
[----:B------:R-:W4:Y:S04]  /*612d0*/  LDL.LU R36, [R1+0x6a0] ;  /* 0x0006a00001247983 */ /* 0x000f280000300800 */
        /* <DEDUP_REMOVED lines=19> */
[----:B------:R-:W4:Y:S01]  /*61410*/  LDL.LU R187, [R1+0x684] ;  /* 0x0006840001bb7983 */ /* 0x000f220000300800 */
[----:B------:R-:W-:-:S03]  /*61420*/  LOP3.LUT P1, RZ, R4, 0x1000000, RZ, 0xc0, !PT ;  /* 0x0100000004ff7812 */ /* 0x000fc6000782c0ff */
        /* <DEDUP_REMOVED lines=12> */
[----:B--2---:R1:W-:Y:S01]  /*614f0*/  @P1 STG.E desc[UR4][R202.64], R170 ;  /* 0x000000aaca001986 */ /* 0x0043e2000c101904 */
[----:B------:R-:W-:-:S02]  /*61500*/  LOP3.LUT P1, RZ, R4, 0x800000, RZ, 0xc0, !PT ;  /* 0x0080000004ff7812 */ /* 0x000fc4000782c0ff */
[----:B------:R-:W-:Y:S01]  /*61510*/  LOP3.LUT R23, R23, 0xffefffff, RZ, 0xc0, !PT ;  /* 0xffefffff17177812 */ /* 0x000fe200078ec0ff */
[----:B-1----:R-:W2:Y:S10]  /*61520*/  LDL.LU.64 R202, [R1+0x1928] ;  /* 0x0019280001ca7983 */ /* 0x002eb40000300a00 */
[----:B---3--:R-:W-:Y:S01]  /*61530*/  @P1 STG.E desc[UR4][R168.64], R171 ;  /* 0x000000aba8001986 */ /* 0x008fe2000c101904 */
[----:B------:R-:W-:-:S13]  /*61540*/  LOP3.LUT P1, RZ, R4, 0x400000, RZ, 0xc0, !PT ;  /* 0x0040000004ff7812 */ /* 0x000fda000782c0ff */
[----:B----4-:R-:W-:Y:S01]  /*61550*/  @P1 STG.E desc[UR4][R38.64], R36 ;  /* 0x0000002426001986 */ /* 0x010fe2000c101904 */
        /* <DEDUP_REMOVED lines=10> */
[----:B------:R-:W-:-:S03]  /*61600*/  LOP3.LUT P1, RZ, R4, 0x10000, RZ, 0xc0, !PT ;  /* 0x0001000004ff7812 */ /* 0x000fc6000782c0ff */
[----:B-1----:R-:W3:Y:S10]  /*61610*/  LDL.LU.64 R32, [R1+0x1520] ;  /* 0x0015200001207983 */ /* 0x002ef40000300a00 */
[----:B------:R1:W-:Y:S01]  /*61620*/  @P1 STG.E desc[UR4][R14.64], R12 ;  /* 0x0000000c0e001986 */ /* 0x0003e2000c101904 */
[----:B------:R-:W-:-:S03]  /*61630*/  LOP3.LUT P1, RZ, R4, 0x8000, RZ, 0xc0, !PT ;  /* 0x0000800004ff7812 */ /* 0x000fc6000782c0ff */
[----:B------:R-:W3:Y:S04]  /*61640*/  LDL.LU R11, [R1+0x674] ;  /* 0x00067400010b7983 */ /* 0x000ee80000300800 */
[----:B-1----:R-:W4:Y:S06]  /*61650*/  LDL.LU.64 R14, [R1+0x1510] ;  /* 0x00151000010e7983 */ /* 0x002f2c0000300a00 */
[----:B------:R1:W-:Y:S01]  /*61660*/  @P1 STG.E desc[UR4][R8.64], R13 ;  /* 0x0000000d08001986 */ /* 0x0003e2000c101904 */
[----:B------:R-:W-:-:S03]  /*61670*/  LOP3.LUT P1, RZ, R4, 0x4000, RZ, 0xc0, !PT ;  /* 0x0000400004ff7812 */ /* 0x000fc6000782c0ff */
[----:B------:R-:W4:Y:S04]  /*61680*/  LDL.LU R12, [R1+0x664] ;  /* 0x00066400010c7983 */ /* 0x000f280000300800 */
        /* <DEDUP_REMOVED lines=11> */
[----:B------:R-:W2:Y:S01]  /*61740*/  LDL.LU R172, [R1+0x67c] ;  /* 0x00067c0001ac7983 */ /* 0x000ea20000300800 */
[----:B------:R-:W-:-:S03]  /*61750*/  LOP3.LUT P0, RZ, R18, 0x40, RZ, 0xc0, !PT ;  /* 0x0000004012ff7812 */ /* 0x000fc6000780c0ff */
[----:B-1----:R-:W2:Y:S06]  /*61760*/  LDL.LU.64 R176, [R1+0x14e8] ;  /* 0x0014e80001b07983 */ /* 0x002eac0000300a00 */
[----:B------:R-:W-:Y:S02]  /*61770*/  @P1 LOP3.LUT R23, R23, 0x100000, RZ, 0xfc, !PT ;  /* 0x0010000017171812 */ /* 0x000fe400078efcff */
        /* <DEDUP_REMOVED lines=67> */
[----:B------:R-:W2:Y:S01]  /*61bb0*/  LDL.LU R170, [R1+0x65c] ;  /* 0x00065c0001aa7983 */ /* 0x000ea20000300800 */
[----:B------:R-:W-:-:S03]  /*61bc0*/  LOP3.LUT R4, R4, 0xfffffff7, RZ, 0xc0, !PT ;  /* 0xfffffff704047812 */ /* 0x000fc600078ec0ff */
[----:B------:R-:W2:Y:S04]  /*61bd0*/  LDL.LU.64 R168, [R1+0x14a8] ;  /* 0x0014a80001a87983 */ /* 0x000ea80000300a00 */
[----:B------:R-:W2:Y:S04]  /*61be0*/  LDL.LU R171, [R1+0x64c] ;  /* 0x00064c0001ab7983 */ /* 0x000ea80000300800 */
[----:B------:R-:W-:Y:S01]  /*61bf0*/  @P1 LOP3.LUT R4, R4, 0x8, RZ, 0xfc, !PT ;  /* 0x0000000804041812 */ /* 0x000fe200078efcff */
[----:B------:R-:W2:Y:S01]  /*61c00*/  LDL.LU.64 R38, [R1+0x14a0] ;  /* 0x0014a00001267983 */ /* 0x000ea20000300a00 */
[----:B------:R-:W-:-:S02]  /*61c10*/  LOP3.LUT P1, RZ, R16, 0x1000000, RZ, 0xc0, !PT ;  /* 0x0100000010ff7812 */ /* 0x000fc4000782c0ff */
[----:B------:R-:W-:Y:S01]  /*61c20*/  LOP3.LUT R4, R4, 0xffffffef, RZ, 0xc0, !PT ;  /* 0xffffffef04047812 */ /* 0x000fe200078ec0ff */
[----:B------:R-:W2:Y:S04]  /*61c30*/  LDL.LU R36, [R1+0x630] ;  /* 0x0006300001247983 */ /* 0x000ea80000300800 */
[----:B------:R-:W2:Y:S04]  /*61c40*/  LDL.LU.64 R42, [R1+0x1498] ;  /* 0x00149800012a7983 */ /* 0x000ea80000300a00 */
[----:B------:R-:W2:Y:S02]  /*61c50*/  LDL.LU R37, [R1+0x620] ;  /* 0x0006200001257983 */ /* 0x000ea40000300800 */
[----:B------:R-:W-:-:S02]  /*61c60*/  @P1 LOP3.LUT R4, R4, 0x10, RZ, 0xfc, !PT ;  /* 0x0000001004041812 */ /* 0x000fc400078efcff */
[----:B------:R-:W-:Y:S01]  /*61c70*/  LOP3.LUT P1, RZ, R16, 0x2000000, RZ, 0xc0, !PT ;  /* 0x0200000010ff7812 */ /* 0x000fe2000782c0ff */
[----:B------:R-:W2:Y:S01]  /*61c80*/  LDL.LU.64 R40, [R1+0x1490] ;  /* 0x0014900001287983 */ /* 0x000ea20000300a00 */
[----:B------:R-:W-:-:S03]  /*61c90*/  LOP3.LUT R4, R4, 0xffffffdf, RZ, 0xc0, !PT ;  /* 0xffffffdf04047812 */ /* 0x000fc600078ec0ff */
[----:B------:R-:W2:Y:S04]  /*61ca0*/  LDL.LU R34, [R1+0x634] ;  /* 0x0006340001227983 */ /* 0x000ea80000300800 */
[----:B------:R-:W2:Y:S04]  /*61cb0*/  LDL.LU.64 R30, [R1+0x1488] ;  /* 0x00148800011e7983 */ /* 0x000ea80000300a00 */
[----:B------:R-:W-:Y:S01]  /*61cc0*/  @P1 LOP3.LUT R4, R4, 0x20, RZ, 0xfc, !PT ;  /* 0x0000002004041812 */ /* 0x000fe200078efcff */
[----:B------:R-:W2:Y:S01]  /*61cd0*/  LDL.LU R35, [R1+0x624] ;  /* 0x0006240001237983 */ /* 0x000ea20000300800 */
[----:B------:R-:W-:-:S02]  /*61ce0*/  LOP3.LUT P1, RZ, R16, 0x4000000, RZ, 0xc0, !PT ;  /* 0x0400000010ff7812 */ /* 0x000fc4000782c0ff */
[----:B------:R-:W-:Y:S01]  /*61cf0*/  LOP3.LUT R4, R4, 0xffffffbf, RZ, 0xc0, !PT ;  /* 0xffffffbf04047812 */ /* 0x000fe200078ec0ff */
[----:B------:R-:W2:Y:S04]  /*61d00*/  LDL.LU.64 R28, [R1+0x1480] ;  /* 0x00148000011c7983 */ /* 0x000ea80000300a00 */
[----:B------:R-:W2:Y:S06]  /*61d10*/  LDL.LU R10, [R1+0x638] ;  /* 0x00063800010a7983 */ /* 0x000eac0000300800 */
[----:B------:R-:W-:-:S02]  /*61d20*/  @P1 LOP3.LUT R4, R4, 0x40, RZ, 0xfc, !PT ;  /* 0x0000004004041812 */ /* 0x000fc400078efcff */
        /* <DEDUP_REMOVED lines=16> */
[----:B---3--:R1:W-:Y:S01]  /*61e30*/  @P1 STG.E desc[UR4][R32.64], R11 ;  /* 0x0000000b20001986 */ /* 0x0083e2000c101904 */
[----:B------:R-:W-:-:S03]  /*61e40*/  LOP3.LUT P1, RZ, R4, 0x800, RZ, 0xc0, !PT ;  /* 0x0000080004ff7812 */ /* 0x000fc6000782c0ff */
[----:B-1----:R-:W3:Y:S10]  /*61e50*/  LDL.LU.64 R32, [R1+0x1478] ;  /* 0x0014780001207983 */ /* 0x002ef40000300a00 */
[----:B----4-:R1:W-:Y:S01]  /*61e60*/  @P1 STG.E desc[UR4][R14.64], R12 ;  /* 0x0000000c0e001986 */ /* 0x0103e2000c101904 */
[----:B------:R-:W-:-:S03]  /*61e70*/  LOP3.LUT P1, RZ, R4, 0x400, RZ, 0xc0, !PT ;  /* 0x0000040004ff7812 */ /* 0x000fc6000782c0ff */
[----:B------:R-:W3:Y:S04]  /*61e80*/  LDL.LU R11, [R1+0x628] ;  /* 0x00062800010b7983 */ /* 0x000ee80000300800 */
[----:B-1----:R-:W4:Y:S06]  /*61e90*/  LDL.LU.64 R14, [R1+0x1470] ;  /* 0x00147000010e7983 */ /* 0x002f2c0000300a00 */
[----:B--2---:R1:W-:Y:S01]  /*61ea0*/  @P1 STG.E desc[UR4][R8.64], R13 ;  /* 0x0000000d08001986 */ /* 0x0043e2000c101904 */
        /* <DEDUP_REMOVED lines=38> */
[----:B-1----:R-:W2:Y:S04]  /*62110*/  LDL.LU.64 R198, [R1+0x1420] ;  /* 0x0014200001c67983 */ /* 0x002ea80000300a00 */
[----:B------:R-:W2:Y:S04]  /*62120*/  LDL.LU R27, [R1+0x4f0] ;  /* 0x0004f000011b7983 */ /* 0x000ea80000300800 */
[----:B------:R-:W3:Y:S01]  /*62130*/  LDL.LU.64 R4, [R1+0x14b0] ;  /* 0x0014b00001047983 */ /* 0x000ee20000300a00 */
[----:B------:R-:W-:-:S03]  /*62140*/  LOP3.LUT R18, R18, 0xefffffff, RZ, 0xc0, !PT ;  /* 0xefffffff12127812 */ /* 0x000fc600078ec0ff */
[----:B---3--:R-:W-:Y:S01]  /*62150*/  @P1 STG.E desc[UR4][R4.64], R170 ;  /* 0x000000aa04001986 */ /* 0x008fe2000c101904 */
        /* <DEDUP_REMOVED lines=31> */
[----:B------:R-:W-:-:S03]  /*62350*/  LOP3.LUT R23, R23, 0xfffffffe, RZ, 0xc0, !PT ;  /* 0xfffffffe17177812 */ /* 0x000fc600078ec0ff */
[----:B-1----:R-:W2:Y:S06]  /*62360*/  LDL.LU.64 R178, [R1+0x13f8] ;  /* 0x0013f80001b27983 */ /* 0x002eac0000300a00 */
[----:B------:R1:W-:Y:S01]  /*62370*/  @P1 STG.E desc[UR4][R176.64], R187 ;  /* 0x000000bbb0001986 */ /* 0x0003e2000c101904 */
[----:B------:R-:W-:-:S03]  /*62380*/  LOP3.LUT P1, RZ, R7, 0x200, RZ, 0xc0, !PT ;  /* 0x0000020007ff7812 */ /* 0x000fc6000782c0ff */
[----:B------:R-:W2:Y:S04]  /*62390*/  LDL.LU R172, [R1+0x4e8] ;  /* 0x0004e80001ac7983 */ /* 0x000ea80000300800 */
[----:B-1----:R-:W2:Y:S06]  /*623a0*/  LDL.LU.64 R176, [R1+0x13f0] ;  /* 0x0013f00001b07983 */ /* 0x002eac0000300a00 */
        /* <DEDUP_REMOVED lines=34> */
[----:B------:R1:W-:Y:S01]  /*625d0*/  @P0 STG.E desc[UR4][R182.64], R186 ;  /* 0x000000bab6000986 */ /* 0x0003e2000c101904 */
[----:B------:R-:W-:-:S09]  /*625e0*/  LOP3.LUT P6, RZ, R16, 0x40, RZ, 0xc0, !PT ;  /* 0x0000004010ff7812 */ /* 0x000fd200078cc0ff */
[----:B------:R-:W-:Y:S01]  /*625f0*/  @P1 LOP3.LUT R23, R23, 0x80, RZ, 0xfc, !PT ;  /* 0x0000008017171812 */ /* 0x000fe200078efcff */
[----:B-1----:R-:W2:Y:S01]  /*62600*/  LDL.LU.64 R182, [R1+0x13e8] ;  /* 0x0013e80001b67983 */ /* 0x002ea20000300a00 */
[----:B------:R-:W-:-:S03]  /*62610*/  LOP3.LUT P1, RZ, R7, 0x200000, RZ, 0xc0, !PT ;  /* 0x0020000007ff7812 */ /* 0x000fc6000782c0ff */
[----:B------:R-:W2:Y:S01]  /*62620*/  LDL.LU R186, [R1+0x4ec] ;  /* 0x0004ec0001ba7983 */ /* 0x000ea20000300800 */
[----:B------:R-:W-:Y:S02]  /*62630*/  LOP3.LUT R23, R23, 0xfffffeff, RZ, 0xc0, !PT ;  /* 0xfffffeff17177812 */ /* 0x000fe400078ec0ff */
[----:B------:R-:W-:Y:S01]  /*62640*/  LOP3.LUT P5, RZ, R16, 0x20, RZ, 0xc0, !PT ;  /* 0x0000002010ff7812 */ /* 0x000fe200078ac0ff */
[----:B------:R1:W-:Y:S06]  /*62650*/  @P6 STG.E desc[UR4][R180.64], R191 ;  /* 0x000000bfb4006986 */ /* 0x0003ec000c101904 */
[----:B------:R-:W-:-:S02]  /*62660*/  @P1 LOP3.LUT R23, R23, 0x100, RZ, 0xfc, !PT ;  /* 0x0000010017171812 */ /* 0x000fc400078efcff */
[----:B------:R-:W-:Y:S01]  /*62670*/  LOP3.LUT P1, RZ, R7, 0x400000, RZ, 0xc0, !PT ;  /* 0x0040000007ff7812 */ /* 0x000fe2000782c0ff */
[----:B-1----:R-:W2:Y:S04]  /*62680*/  LDL.LU.64 R180, [R1+0x13e0] ;  /* 0x0013e00001b47983 */ /* 0x002ea80000300a00 */
[----:B------:R-:W2:Y:S01]  /*62690*/  LDL.LU R191, [R1+0x4d0] ;  /* 0x0004d00001bf7983 */ /* 0x000ea20000300800 */
[----:B------:R-:W-:Y:S02]  /*626a0*/  LOP3.LUT R23, R23, 0xfffffdff, RZ, 0xc0, !PT ;  /* 0xfffffdff17177812 */ /* 0x000fe400078ec0ff */
[----:B------:R-:W-:Y:S01]  /*626b0*/  LOP3.LUT P4, RZ, R16, 0x10, RZ, 0xc0, !PT ;  /* 0x0000001010ff7812 */ /* 0x000fe2000788c0ff */
[----:B------:R1:W-:Y:S04]  /*626c0*/  @P5 STG.E desc[UR4][R184.64], R188 ;  /* 0x000000bcb8005986 */ /* 0x0003e8000c101904 */
        /* <DEDUP_REMOVED lines=25> */
[----:B------:R-:W2:Y:S04]  /*62860*/  LDL.LU.64 R4, [R1+0x13b8] ;  /* 0x0013b80001047983 */ /* 0x000ea80000300a00 */
        /* <DEDUP_REMOVED lines=35> */
[----:B-1----:R-:W3:Y:S04]  /*62aa0*/  LDL.LU.64 R32, [R1+0x1380] ;  /* 0x0013800001207983 */ /* 0x002ee80000300a00 */
[----:B------:R-:W3:Y:S06]  /*62ab0*/  LDL.LU R11, [R1+0x4b8] ;  /* 0x0004b800010b7983 */ /* 0x000eec0000300800 */
[----:B----4-:R1:W-:Y:S01]  /*62ac0*/  @P1 STG.E desc[UR4][R14.64], R12 ;  /* 0x0000000c0e001986 */ /* 0x0103e2000c101904 */
        /* <DEDUP_REMOVED lines=42> */
[----:B------:R-:W-:Y:S01]  /*62d70*/  @P1 STG.E desc[UR4][R4.64], R170 ;  /* 0x000000aa04001986 */ /* 0x000fe2000c101904 */
[----:B------:R-:W-:-:S03]  /*62d80*/  LOP3.LUT P1, RZ, R23, 0x80, RZ, 0xc0, !PT ;  /* 0x0000008017ff7812 */ /* 0x000fc6000782c0ff */
[----:B------:R-:W2:Y:S10]  /*62d90*/  LDL.LU R27, [R1+0x48c] ;  /* 0x00048c00011b7983 */ /* 0x000eb40000300800 */
        /* <DEDUP_REMOVED lines=22> */
[----:B-1----:R-:W2:Y:S04]  /*62f00*/  LDL.LU.64 R8, [R1+0x1310] ;  /* 0x0013100001087983 */ /* 0x002ea80000300a00 */
[----:B------:R-:W2:Y:S04]  /*62f10*/  LDL.LU R13, [R1+0x474] ;  /* 0x00047400010d7983 */ /* 0x000ea80000300800 */
[----:B------:R1:W-:Y:S01]  /*62f20*/  @P1 STG.E desc[UR4][R174.64], R173 ;  /* 0x000000adae001986 */ /* 0x0003e2000c101904 */
[----:B------:R-:W-:-:S03]  /*62f30*/  LOP3.LUT P1, RZ, R18, 0x20000000, RZ, 0xc0, !PT ;  /* 0x2000000012ff7812 */ /* 0x000fc6000782c0ff */
[----:B-1----:R-:W2:Y:S04]  /*62f40*/  LDL.LU.64 R174, [R1+0x1308] ;  /* 0x0013080001ae7983 */ /* 0x002ea80000300a00 */
[----:B------:R-:W2:Y:S06]  /*62f50*/  LDL.LU R173, [R1+0x464] ;  /* 0x0004640001ad7983 */ /* 0x000eac0000300800 */
[----:B------:R1:W-:Y:S01]  /*62f60*/  @P1 STG.E desc[UR4][R178.64], R172 ;  /* 0x000000acb2001986 */ /* 0x0003e2000c101904 */
[----:B------:R-:W-:-:S02]  /*62f70*/  LOP3.LUT P1, RZ, R18, 0x10000000, RZ, 0xc0, !PT ;  /* 0x1000000012ff7812 */ /* 0x000fc4000782c0ff */
[----:B------:R-:W-:Y:S01]  /*62f80*/  LOP3.LUT R18, R18, 0xffffffef, RZ, 0xc0, !PT ;  /* 0xffffffef12127812 */ /* 0x000fe200078ec0ff */
[----:B-1----:R-:W2:Y:S04]  /*62f90*/  LDL.LU.64 R178, [R1+0x1300] ;  /* 0x0013000001b27983 */ /* 0x002ea80000300a00 */
[----:B------:R-:W2:Y:S06]  /*62fa0*/  LDL.LU R172, [R1+0x478] ;  /* 0x0004780001ac7983 */ /* 0x000eac0000300800 */
[----:B------:R1:W-:Y:S01]  /*62fb0*/  @P1 STG.E desc[UR4][R176.64], R187 ;  /* 0x000000bbb0001986 */ /* 0x0003e2000c101904 */
[----:B------:R-:W-:-:S03]  /*62fc0*/  LOP3.LUT P1, RZ, R24, 0x400, RZ, 0xc0, !PT ;  /* 0x0000040018ff7812 */ /* 0x000fc6000782c0ff */
        /* <DEDUP_REMOVED lines=174> */
[C---:B------:R-:W-:Y:S02]  /*63ab0*/  LOP3.LUT P1, RZ, R18.reuse, 0x100, RZ, 0xc0, !PT ;  /* 0x0000010012ff7812 */ /* 0x040fe4000782c0ff */
[----:B------:R-:W-:Y:S01]  /*63ac0*/  LOP3.LUT R7, R7, 0xffffefff, RZ, 0xc0, !PT ;  /* 0xffffefff07077812 */ /* 0x000fe200078ec0ff */
        /* <DEDUP_REMOVED lines=117> */
[----:B---3--:R-:W-:Y:S01]  /*64220*/  @P1 STG.E desc[UR4][R32.64], R11 ;  /* 0x0000000b20001986 */ /* 0x008fe2000c101904 */
        /* <DEDUP_REMOVED lines=262> */
[----:B---3--:R1:W-:Y:S01]  /*65290*/  @P1 STG.E desc[UR4][R188.64], R26 ;  /* 0x0000001abc001986 */ /* 0x0083e2000c101904 */
[----:B------:R-:W-:-:S03]  /*652a0*/  LOP3.LUT P1, RZ, R16, 0x40000000, RZ, 0xc0, !PT ;  /* 0x4000000010ff7812 */ /* 0x000fc6000782c0ff */
[----:B-1----:R-:W3:Y:S10]  /*652b0*/  LDL.LU.64 R188, [R1+0x1910] ;  /* 0x0019100001bc7983 */ /* 0x002ef40000300a00 */
        /* <DEDUP_REMOVED lines=12> */
[----:B-1----:R-:W4:Y:S10]  /*65380*/  LDL.LU.64 R30, [R1+0x1038] ;  /* 0x00103800011e7983 */ /* 0x002f340000300a00 */
[----:B------:R1:W-:Y:S01]  /*65390*/  @P1 STG.E desc[UR4][R28.64], R10 ;  /* 0x0000000a1c001986 */ /* 0x0003e2000c101904 */
[----:B------:R-:W-:-:S03]  /*653a0*/  LOP3.LUT P1, RZ, R16, 0x800000, RZ, 0xc0, !PT ;  /* 0x0080000010ff7812 */ /* 0x000fc6000782c0ff */
[----:B------:R-:W4:Y:S04]  /*653b0*/  LDL.LU R35, [R1+0x88] ;  /* 0x0000880001237983 */ /* 0x000f280000300800 */
[----:B-1----:R-:W2:Y:S06]  /*653c0*/  LDL.LU.64 R28, [R1+0x1030] ;  /* 0x00103000011c7983 */ /* 0x002eac0000300a00 */
[----:B------:R1:W-:Y:S01]  /*653d0*/  @P1 STG.E desc[UR4][R32.64], R11 ;  /* 0x0000000b20001986 */ /* 0x0003e2000c101904 */
[----:B------:R-:W-:-:S03]  /*653e0*/  LOP3.LUT P1, RZ, R16, 0x400000, RZ, 0xc0, !PT ;  /* 0x0040000010ff7812 */ /* 0x000fc6000782c0ff */
[----:B------:R-:W2:Y:S04]  /*653f0*/  LDL.LU R10, [R1+0x9c] ;  /* 0x00009c00010a7983 */ /* 0x000ea80000300800 */
[----:B-1----:R-:W3:Y:S06]  /*65400*/  LDL.LU.64 R32, [R1+0x1028] ;  /* 0x0010280001207983 */ /* 0x002eec0000300a00 */
[----:B------:R1:W-:Y:S01]  /*65410*/  @P1 STG.E desc[UR4][R14.64], R12 ;  /* 0x0000000c0e001986 */ /* 0x0003e2000c101904 */
[----:B------:R-:W-:-:S03]  /*65420*/  LOP3.LUT P1, RZ, R16, 0x200000, RZ, 0xc0, !PT ;  /* 0x0020000010ff7812 */ /* 0x000fc6000782c0ff */
[----:B------:R-:W3:Y:S04]  /*65430*/  LDL.LU R11, [R1+0x8c] ;  /* 0x00008c00010b7983 */ /* 0x000ee80000300800 */
[----:B-1----:R-:W3:Y:S06]  /*65440*/  LDL.LU.64 R14, [R1+0x1020] ;  /* 0x00102000010e7983 */ /* 0x002eec0000300a00 */
[----:B------:R1:W-:Y:S01]  /*65450*/  @P1 STG.E desc[UR4][R8.64], R13 ;  /* 0x0000000d08001986 */ /* 0x0003e2000c101904 */
[----:B------:R-:W-:-:S03]  /*65460*/  LOP3.LUT P1, RZ, R16, 0x100000, RZ, 0xc0, !PT ;  /* 0x0010000010ff7812 */ /* 0x000fc6000782c0ff */
[----:B------:R-:W3:Y:S01]  /*65470*/  LDL.LU R12, [R1+0x70] ;  /* 0x00007000010c7983 */ /* 0x000ee20000300800 */
[----:B------:R-:W-:-:S03]  /*65480*/  LOP3.LUT R16, R16, 0xfffffffe, RZ, 0xc0, !PT ;  /* 0xfffffffe10107812 */ /* 0x000fc600078ec0ff */
[----:B-1----:R-:W3:Y:S06]  /*65490*/  LDL.LU.64 R8, [R1+0x1018] ;  /* 0x0010180001087983 */ /* 0x002eec0000300a00 */
[----:B------:R1:W-:Y:S01]  /*654a0*/  @P1 STG.E desc[UR4][R174.64], R173 ;  /* 0x000000adae001986 */ /* 0x0003e2000c101904 */
[----:B------:R-:W-:-:S03]  /*654b0*/  LOP3.LUT P1, RZ, R22, 0x2000, RZ, 0xc0, !PT ;  /* 0x0000200016ff7812 */ /* 0x000fc6000782c0ff */
[----:B------:R-:W3:Y:S01]  /*654c0*/  LDL.LU R13, [R1+0x60] ;  /* 0x00006000010d7983 */ /* 0x000ee20000300800 */
[----:B------:R-:W-:-:S03]  /*654d0*/  LOP3.LUT P0, RZ, R21, 0x800, RZ, 0xc0, !PT ;  /* 0x0000080015ff7812 */ /* 0x000fc6000780c0ff */
[----:B-1----:R-:W3:Y:S06]  /*654e0*/  LDL.LU.64 R174, [R1+0x1010] ;  /* 0x0010100001ae7983 */ /* 0x002eec0000300a00 */
[----:B------:R-:W-:Y:S02]  /*654f0*/  @P1 LOP3.LUT R20, R20, 0x10000000, RZ, 0xfc, !PT ;  /* 0x1000000014141812 */ /* 0x000fe400078efcff */
[----:B------:R-:W-:Y:S01]  /*65500*/  LOP3.LUT P1, RZ, R22, 0x4000, RZ, 0xc0, !PT ;  /* 0x0000400016ff7812 */ /* 0x000fe2000782c0ff */
[----:B------:R-:W3:Y:S01]  /*65510*/  LDL.LU R173, [R1+0x74] ;  /* 0x0000740001ad7983 */ /* 0x000ee20000300800 */
        /* <DEDUP_REMOVED lines=25> */
[----:B-1----:R-:W3:Y:S01]  /*656b0*/  LDL.LU.64 R178, [R1+0x1008] ;  /* 0x0010080001b27983 */ /* 0x002ee20000300a00 */
[----:B------:R-:W-:-:S03]  /*656c0*/  LOP3.LUT R16, R16, 0xffffffdf, RZ, 0xc0, !PT ;  /* 0xffffffdf10107812 */ /* 0x000fc600078ec0ff */
[----:B------:R-:W3:Y:S01]  /*656d0*/  LDL.LU R172, [R1+0x64] ;  /* 0x0000640001ac7983 */ /* 0x000ee20000300800 */
[----:B------:R-:W-:-:S07]  /*656e0*/  LOP3.LUT P5, RZ, R21, 0x200, RZ, 0xc0, !PT ;  /* 0x0000020015ff7812 */ /* 0x000fce00078ac0ff */
[----:B------:R-:W-:Y:S02]  /*656f0*/  @P1 LOP3.LUT R16, R16, 0x20, RZ, 0xfc, !PT ;  /* 0x0000002010101812 */ /* 0x000fe400078efcff */
[----:B------:R-:W-:Y:S01]  /*65700*/  LOP3.LUT P1, RZ, R22, 0x800000, RZ, 0xc0, !PT ;  /* 0x0080000016ff7812 */ /* 0x000fe2000782c0ff */
[----:B------:R1:W-:Y:S01]  /*65710*/  @P6 STG.E desc[UR4][R176.64], R187 ;  /* 0x000000bbb0006986 */ /* 0x0003e2000c101904 */
[----:B------:R-:W-:-:S03]  /*65720*/  LOP3.LUT R16, R16, 0xffffffbf, RZ, 0xc0, !PT ;  /* 0xffffffbf10107812 */ /* 0x000fc600078ec0ff */
[----:B-1----:R-:W3:Y:S04]  /*65730*/  LDL.LU.64 R176, [R1+0x1000] ;  /* 0x0010000001b07983 */ /* 0x002ee80000300a00 */
[----:B------:R-:W3:Y:S04]  /*65740*/  LDL.LU R187, [R1+0x78] ;  /* 0x0000780001bb7983 */ /* 0x000ee80000300800 */
[----:B------:R-:W-:Y:S02]  /*65750*/  @P1 LOP3.LUT R16, R16, 0x40, RZ, 0xfc, !PT ;  /* 0x0000004010101812 */ /* 0x000fe400078efcff */
[----:B------:R-:W-:Y:S01]  /*65760*/  LOP3.LUT P1, RZ, R22, 0x1000000, RZ, 0xc0, !PT ;  /* 0x0100000016ff7812 */ /* 0x000fe2000782c0ff */
[----:B------:R1:W-:Y:S01]  /*65770*/  @P5 STG.E desc[UR4][R182.64], R186 ;  /* 0x000000bab6005986 */ /* 0x0003e2000c101904 */
[----:B------:R-:W-:-:S02]  /*65780*/  LOP3.LUT P4, RZ, R21, 0x100, RZ, 0xc0, !PT ;  /* 0x0000010015ff7812 */ /* 0x000fc4000788c0ff */
[----:B------:R-:W-:Y:S01]  /*65790*/  LOP3.LUT R16, R16, 0xffffff7f, RZ, 0xc0, !PT ;  /* 0xffffff7f10107812 */ /* 0x000fe200078ec0ff */
        /* <DEDUP_REMOVED lines=108> */
[----:B------:R-:W4:Y:S04]  /*65e60*/  LDL.LU R35, [R1] ;  /* 0x0000000001237983 */ /* 0x000f280000300800 */
[----:B------:R-:W4:Y:S04]  /*65e70*/  LDL.LU.64 R28, [R1+0xf50] ;  /* 0x000f5000011c7983 */ /* 0x000f280000300a00 */
[----:B------:R-:W4:Y:S04]  /*65e80*/  LDL.LU R252, [R1+0x14] ;  /* 0x0000140001fc7983 */ /* 0x000f280000300800 */
[----:B------:R-:W4:Y:S04]  /*65e90*/  LDL.LU.64 R32, [R1+0xf48] ;  /* 0x000f480001207983 */ /* 0x000f280000300a00 */
[----:B------:R-:W4:Y:S04]  /*65ea0*/  LDL.LU R27, [R1+0x4] ;  /* 0x00000400011b7983 */ /* 0x000f280000300800 */
[----:B--2---:R1:W-:Y:S01]  /*65eb0*/  @P1 STG.E desc[UR4][R194.64], R191 ;  /* 0x000000bfc2001986 */ /* 0x0043e2000c101904 */
[----:B------:R-:W-:-:S02]  /*65ec0*/  LOP3.LUT P1, RZ, R16, 0x80, RZ, 0xc0, !PT ;  /* 0x0000008010ff7812 */ /* 0x000fc4000782c0ff */
[C---:B------:R-:W-:Y:S02]  /*65ed0*/  LOP3.LUT P0, RZ, R22.reuse, 0x1000, RZ, 0xc0, !PT ;  /* 0x0000100016ff7812 */ /* 0x040fe4000780c0ff */
[C---:B------:R-:W-:Y:S02]  /*65ee0*/  LOP3.LUT P6, RZ, R22.reuse, 0x800, RZ, 0xc0, !PT ;  /* 0x0000080016ff7812 */ /* 0x040fe400078cc0ff */
[C---:B------:R-:W-:Y:S02]  /*65ef0*/  LOP3.LUT P5, RZ, R22.reuse, 0x400, RZ, 0xc0, !PT ;  /* 0x0000040016ff7812 */ /* 0x040fe400078ac0ff */
[C---:B------:R-:W-:Y:S02]  /*65f00*/  LOP3.LUT P4, RZ, R22.reuse, 0x200, RZ, 0xc0, !PT ;  /* 0x0000020016ff7812 */ /* 0x040fe4000788c0ff */
[----:B------:R-:W-:Y:S01]  /*65f10*/  LOP3.LUT P3, RZ, R22, 0x100, RZ, 0xc0, !PT ;  /* 0x0000010016ff7812 */ /* 0x000fe2000786c0ff */
[----:B-1----:R-:W2:Y:S04]  /*65f20*/  LDL.LU.64 R194, [R1+0x1908] ;  /* 0x0019080001c27983 */ /* 0x002ea80000300a00 */
[----:B---3--:R1:W-:Y:S01]  /*65f30*/  @P1 STG.E desc[UR4][R184.64], R186 ;  /* 0x000000bab8001986 */ /* 0x0083e2000c101904 */
[----:B------:R-:W-:-:S02]  /*65f40*/  LOP3.LUT P1, RZ, R16, 0x40, RZ, 0xc0, !PT ;  /* 0x0000004010ff7812 */ /* 0x000fc4000782c0ff */
[----:B------:R-:W-:Y:S01]  /*65f50*/  LOP3.LUT P2, RZ, R22, 0x80, RZ, 0xc0, !PT ;  /* 0x0000008016ff7812 */ /* 0x000fe2000784c0ff */
[----:B------:R-:W3:Y:S04]  /*65f60*/  LDL.LU R191, [R1+0x1900] ;  /* 0x0019000001bf7983 */ /* 0x000ee80000300800 */
[----:B-1----:R-:W3:Y:S06]  /*65f70*/  LDL.LU.64 R184, [R1+0x18f8] ;  /* 0x0018f80001b87983 */ /* 0x002eec0000300a00 */
[----:B----4-:R1:W-:Y:S01]  /*65f80*/  @P1 STG.E desc[UR4][R180.64], R187 ;  /* 0x000000bbb4001986 */ /* 0x0103e2000c101904 */
[----:B------:R-:W-:-:S03]  /*65f90*/  LOP3.LUT P1, RZ, R16, 0x20, RZ, 0xc0, !PT ;  /* 0x0000002010ff7812 */ /* 0x000fc6000782c0ff */
[----:B------:R-:W4:Y:S04]  /*65fa0*/  LDL.LU R186, [R1+0x18f0] ;  /* 0x0018f00001ba7983 */ /* 0x000f280000300800 */
[----:B-1----:R-:W4:Y:S06]  /*65fb0*/  LDL.LU.64 R180, [R1+0x18e8] ;  /* 0x0018e80001b47983 */ /* 0x002f2c0000300a00 */
[----:B------:R1:W-:Y:S01]  /*65fc0*/  @P1 STG.E desc[UR4][R182.64], R172 ;  /* 0x000000acb6001986 */ /* 0x0003e2000c101904 */
        /* <DEDUP_REMOVED lines=13> */
[----:B-1----:R-:W4:Y:S10]  /*660a0*/  LDL.LU.64 R174, [R1+0x18b0] ;  /* 0x0018b00001ae7983 */ /* 0x002f340000300a00 */
        /* <DEDUP_REMOVED lines=12> */
[----:B------:R-:W-:Y:S01]  /*66170*/  @P1 STG.E desc[UR4][R4.64], R170 ;  /* 0x000000aa04001986 */ /* 0x000fe2000c101904 */
[----:B------:R-:W-:-:S02]  /*66180*/  LOP3.LUT P1, RZ, R20, 0x10000000, RZ, 0xc0, !PT ;  /* 0x1000000014ff7812 */ /* 0x000fc4000782c0ff */
[----:B------:R-:W-:-:S11]  /*66190*/  LOP3.LUT R20, R20, 0xffffffef, RZ, 0xc0, !PT ;  /* 0xffffffef14147812 */ /* 0x000fd600078ec0ff */
[----:B------:R-:W-:Y:S01]  /*661a0*/  @P1 STG.E desc[UR4][R168.64], R171 ;  /* 0x000000aba8001986 */ /* 0x000fe2000c101904 */
        /* <DEDUP_REMOVED lines=64> */
[----:B------:R-:W-:Y:S10]  /*665b0*/  @P0 STG.E desc[UR4][R38.64], R36 ;  /* 0x0000002426000986 */ /* 0x000ff4000c101904 */
[----:B------:R-:W-:-:S02]  /*665c0*/  @P1 LOP3.LUT R20, R20, 0x2000000, RZ, 0xfc, !PT ;  /* 0x0200000014141812 */ /* 0x000fc400078efcff */
[----:B------:R-:W-:Y:S01]  /*665d0*/  LOP3.LUT P1, RZ, R22, 0x10, RZ, 0xc0, !PT ;  /* 0x0000001016ff7812 */ /* 0x000fe2000782c0ff */
[----:B------:R-:W-:Y:S01]  /*665e0*/  @P6 STG.E desc[UR4][R42.64], R37 ;  /* 0x000000252a006986 */ /* 0x000fe2000c101904 */
[----:B------:R-:W-:-:S03]  /*665f0*/  LOP3.LUT R20, R20, 0xfbffffff, RZ, 0xc0, !PT ;  /* 0xfbffffff14147812 */ /* 0x000fc600078ec0ff */
[----:B------:R-:W-:Y:S04]  /*66600*/  @P5 STG.E desc[UR4][R40.64], R34 ;  /* 0x0000002228005986 */ /* 0x000fe8000c101904 */
[----:B------:R-:W-:Y:S04]  /*66610*/  @P4 STG.E desc[UR4][R30.64], R35 ;  /* 0x000000231e004986 */ /* 0x000fe8000c101904 */
[----:B------:R-:W-:Y:S01]  /*66620*/  @P3 STG.E desc[UR4][R28.64], R252 ;  /* 0x000000fc1c003986 */ /* 0x000fe2000c101904 */
[----:B------:R-:W-:Y:S02]  /*66630*/  @P1 LOP3.LUT R20, R20, 0x4000000, RZ, 0xfc, !PT ;  /* 0x0400000014141812 */ /* 0x000fe400078efcff */
[----:B------:R-:W-:Y:S01]  /*66640*/  LOP3.LUT P1, RZ, R22, 0x20, RZ, 0xc0, !PT ;  /* 0x0000002016ff7812 */ /* 0x000fe2000782c0ff */
[----:B------:R1:W-:Y:S01]  /*66650*/  @P2 STG.E desc[UR4][R32.64], R27 ;  /* 0x0000001b20002986 */ /* 0x0003e2000c101904 */
[----:B------:R-:W-:-:S03]  /*66660*/  LOP3.LUT R20, R20, 0xf7ffffff, RZ, 0xc0, !PT ;  /* 0xf7ffffff14147812 */ /* 0x000fc600078ec0ff */
[----:B-1----:R-:W2:Y:S04]  /*66670*/  LDL.LU.64 R32, [R1+0xf40] ;  /* 0x000f400001207983 */ /* 0x002ea80000300a00 */
[----:B------:R-:W2:Y:S04]  /*66680*/  LDL.LU R2, [R1+0x18] ;  /* 0x0000180001027983 */ /* 0x000ea80000300800 */
[----:B------:R-:W3:Y:S04]  /*66690*/  LDL.LU R42, [R1+0x8] ;  /* 0x00000800012a7983 */ /* 0x000ee80000300800 */
[----:B------:R-:W4:Y:S04]  /*666a0*/  LDL.LU.64 R4, [R1+0xf30] ;  /* 0x000f300001047983 */ /* 0x000f280000300a00 */
[----:B------:R-:W4:Y:S04]  /*666b0*/  LDL.LU R43, [R1+0x1c] ;  /* 0x00001c00012b7983 */ /* 0x000f280000300800 */
[----:B------:R-:W4:Y:S04]  /*666c0*/  LDL.LU.64 R34, [R1+0xf28] ;  /* 0x000f280001227983 */ /* 0x000f280000300a00 */
[----:B------:R-:W4:Y:S04]  /*666d0*/  LDL.LU R252, [R1+0xc] ;  /* 0x00000c0001fc7983 */ /* 0x000f280000300800 */
[----:B------:R-:W4:Y:S04]  /*666e0*/  LDL.LU.64 R28, [R1+0xf20] ;  /* 0x000f2000011c7983 */ /* 0x000f280000300a00 */
[----:B------:R-:W4:Y:S04]  /*666f0*/  LDL.LU.64 R30, [R1+0xf18] ;  /* 0x000f1800011e7983 */ /* 0x000f280000300a00 */
[----:B------:R-:W4:Y:S01]  /*66700*/  LDL.LU.64 R40, [R1+0xf10] ;  /* 0x000f100001287983 */ /* 0x000f220000300a00 */
[----:B------:R-:W-:-:S03]  /*66710*/  @P1 LOP3.LUT R20, R20, 0x8000000, RZ, 0xfc, !PT ;  /* 0x0800000014141812 */ /* 0x000fc600078efcff */
[----:B------:R-:W4:Y:S01]  /*66720*/  LDL.LU.64 R36, [R1+0xf08] ;  /* 0x000f080001247983 */ /* 0x000f220000300a00 */
[----:B------:R-:W-:-:S03]  /*66730*/  LOP3.LUT P1, RZ, R22, 0x40, RZ, 0xc0, !PT ;  /* 0x0000004016ff7812 */ /* 0x000fc6000782c0ff */
[----:B------:R-:W4:Y:S04]  /*66740*/  LDL.LU.64 R38, [R1+0xf00] ;  /* 0x000f000001267983 */ /* 0x000f280000300a00 */
[----:B------:R-:W4:Y:S04]  /*66750*/  LDL.LU.64 R26, [R1+0xef8] ;  /* 0x000ef800011a7983 */ /* 0x000f280000300a00 */
[----:B------:R-:W4:Y:S04]  /*66760*/  LDL.LU.64 R168, [R1+0xef0] ;  /* 0x000ef00001a87983 */ /* 0x000f280000300a00 */
[----:B------:R-:W4:Y:S04]  /*66770*/  LDL.LU.64 R170, [R1+0xee8] ;  /* 0x000ee80001aa7983 */ /* 0x000f280000300a00 */
[----:B------:R-:W3:Y:S04]  /*66780*/  LDL.LU.64 R22, [R1+0xf38] ;  /* 0x000f380001167983 */ /* 0x000ee80000300a00 */
[----:B--2---:R1:W-:Y:S01]  /*66790*/  @P1 STG.E desc[UR4][R32.64], R2 ;  /* 0x0000000220001986 */ /* 0x0043e2000c101904 */
[----:B------:R-:W-:-:S03]  /*667a0*/  LOP3.LUT P1, RZ, R20, 0x8000000, RZ, 0xc0, !PT ;  /* 0x0800000014ff7812 */ /* 0x000fc6000782c0ff */
[----:B-1----:R-:W2:Y:S10]  /*667b0*/  LDL.LU.64 R32, [R1+0x1888] ;  /* 0x0018880001207983 */ /* 0x002eb40000300a00 */
[----:B---3--:R-:W-:Y:S01]  /*667c0*/  @P1 STG.E desc[UR4][R22.64], R42 ;  /* 0x0000002a16001986 */ /* 0x008fe2000c101904 */
[----:B------:R-:W-:-:S13]  /*667d0*/  LOP3.LUT P1, RZ, R20, 0x4000000, RZ, 0xc0, !PT ;  /* 0x0400000014ff7812 */ /* 0x000fda000782c0ff */
[----:B----4-:R-:W-:Y:S01]  /*667e0*/  @P1 STG.E desc[UR4][R4.64], R43 ;  /* 0x0000002b04001986 */ /* 0x010fe2000c101904 */
[----:B------:R-:W-:-:S13]  /*667f0*/  LOP3.LUT P1, RZ, R20, 0x2000000, RZ, 0xc0, !PT ;  /* 0x0200000014ff7812 */ /* 0x000fda000782c0ff */
[----:B------:R-:W-:Y:S01]  /*66800*/  @P1 STG.E desc[UR4][R34.64], R252 ;  /* 0x000000fc22001986 */ /* 0x000fe2000c101904 */
[----:B------:R-:W-:-:S13]  /*66810*/  LOP3.LUT P1, RZ, R20, 0x1000000, RZ, 0xc0, !PT ;  /* 0x0100000014ff7812 */ /* 0x000fda000782c0ff */
[----:B------:R1:W-:Y:S04]  /*66820*/  @P1 STG.E desc[UR4][R28.64], R248 ;  /* 0x000000f81c001986 */ /* 0x0003e8000c101904 */
[----:B-1----:R-:W3:Y:S01]  /*66830*/  LDL.LU.64 R28, [R1+0xee0] ;  /* 0x000ee000011c7983 */ /* 0x002ee20000300a00 */
[----:B------:R-:W-:-:S03]  /*66840*/  LOP3.LUT P1, RZ, R20, 0x800000, RZ, 0xc0, !PT ;  /* 0x0080000014ff7812 */ /* 0x000fc6000782c0ff */
[----:B------:R-:W4:Y:S10]  /*66850*/  LDL.LU.64 R34, [R1+0xed8] ;  /* 0x000ed80001227983 */ /* 0x000f340000300a00 */
[----:B------:R1:W-:Y:S01]  /*66860*/  @P1 STG.E desc[UR4][R30.64], R244 ;  /* 0x000000f41e001986 */ /* 0x0003e2000c101904 */
[----:B------:R-:W-:-:S03]  /*66870*/  LOP3.LUT P1, RZ, R20, 0x400000, RZ, 0xc0, !PT ;  /* 0x0040000014ff7812 */ /* 0x000fc6000782c0ff */
[----:B-1----:R-:W2:Y:S10]  /*66880*/  LDL.LU.64 R30, [R1+0xed0] ;  /* 0x000ed000011e7983 */ /* 0x002eb40000300a00 */
[----:B------:R1:W-:Y:S01]  /*66890*/  @P1 STG.E desc[UR4][R40.64], R249 ;  /* 0x000000f928001986 */ /* 0x0003e2000c101904 */
[----:B------:R-:W-:-:S03]  /*668a0*/  LOP3.LUT P1, RZ, R20, 0x200000, RZ, 0xc0, !PT ;  /* 0x0020000014ff7812 */ /* 0x000fc6000782c0ff */
[----:B-1----:R-:W2:Y:S10]  /*668b0*/  LDL.LU.64 R40, [R1+0xec8] ;  /* 0x000ec80001287983 */ /* 0x002eb40000300a00 */
[----:B------:R1:W-:Y:S04]  /*668c0*/  @P1 STG.E desc[UR4][R36.64], R245 ;  /* 0x000000f524001986 */ /* 0x0003e8000c101904 */
[----:B-1----:R-:W2:Y:S01]  /*668d0*/  LDL.LU.64 R36, [R1+0xec0] ;  /* 0x000ec00001247983 */ /* 0x002ea20000300a00 */
[----:B------:R-:W-:-:S03]  /*668e0*/  LOP3.LUT P1, RZ, R20, 0x100000, RZ, 0xc0, !PT ;  /* 0x0010000014ff7812 */ /* 0x000fc6000782c0ff */
[----:B------:R-:W2:Y:S10]  /*668f0*/  LDL.LU.64 R42, [R1+0xeb8] ;  /* 0x000eb800012a7983 */ /* 0x000eb40000300a00 */
[----:B------:R1:W-:Y:S04]  /*66900*/  @P1 STG.E desc[UR4][R38.64], R250 ;  /* 0x000000fa26001986 */ /* 0x0003e8000c101904 */
[----:B-1----:R-:W2:Y:S01]  /*66910*/  LDL.LU.64 R38, [R1+0xeb0] ;  /* 0x000eb00001267983 */ /* 0x002ea20000300a00 */
[----:B------:R-:W-:-:S13]  /*66920*/  LOP3.LUT P1, RZ, R20, 0x80000, RZ, 0xc0, !PT ;  /* 0x0008000014ff7812 */ /* 0x000fda000782c0ff */
[----:B------:R-:W-:Y:S01]  /*66930*/  @P1 STG.E desc[UR4][R26.64], R246 ;  /* 0x000000f61a001986 */ /* 0x000fe2000c101904 */
[----:B------:R-:W-:-:S13]  /*66940*/  LOP3.LUT P1, RZ, R20, 0x40000, RZ, 0xc0, !PT ;  /* 0x0004000014ff7812 */ /* 0x000fda000782c0ff */
[----:B------:R-:W-:Y:S01]  /*66950*/  @P1 STG.E desc[UR4][R168.64], R251 ;  /* 0x000000fba8001986 */ /* 0x000fe2000c101904 */
[----:B------:R-:W-:-:S13]  /*66960*/  LOP3.LUT P1, RZ, R20, 0x20000, RZ, 0xc0, !PT ;  /* 0x0002000014ff7812 */ /* 0x000fda000782c0ff */
[----:B------:R1:W-:Y:S01]  /*66970*/  @P1 STG.E desc[UR4][R170.64], R247 ;  /* 0x000000f7aa001986 */ /* 0x0003e2000c101904 */
[----:B------:R-:W-:-:S03]  /*66980*/  LOP3.LUT P1, RZ, R20, 0x10000, RZ, 0xc0, !PT ;  /* 0x0001000014ff7812 */ /* 0x000fc6000782c0ff */
        /* <DEDUP_REMOVED lines=9> */
[----:B---3--:R1:W-:Y:S01]  /*66a20*/  @P1 STG.E desc[UR4][R28.64], R240 ;  /* 0x000000f01c001986 */ /* 0x0083e2000c101904 */
[----:B------:R-:W-:-:S03]  /*66a30*/  LOP3.LUT P1, RZ, R20, 0x8000, RZ, 0xc0, !PT ;  /* 0x0000800014ff7812 */ /* 0x000fc6000782c0ff */
[----:B-1----:R-:W3:Y:S10]  /*66a40*/  LDL.LU.64 R28, [R1+0x1880] ;  /* 0x00188000011c7983 */ /* 0x002ef40000300a00 */
[----:B----4-:R1:W-:Y:S01]  /*66a50*/  @P1 STG.E desc[UR4][R34.64], R236 ;  /* 0x000000ec22001986 */ /* 0x0103e2000c101904 */
[----:B------:R-:W-:-:S03]  /*66a60*/  LOP3.LUT P1, RZ, R20, 0x4000, RZ, 0xc0, !PT ;  /* 0x0000400014ff7812 */ /* 0x000fc6000782c0ff */
[----:B-1----:R-:W4:Y:S10]  /*66a70*/  LDL.LU.64 R34, [R1+0x1878] ;  /* 0x0018780001227983 */ /* 0x002f340000300a00 */
[----:B--2---:R1:W-:Y:S01]  /*66a80*/  @P1 STG.E desc[UR4][R30.64], R241 ;  /* 0x000000f11e001986 */ /* 0x0043e2000c101904 */
[----:B------:R-:W-:-:S03]  /*66a90*/  LOP3.LUT P1, RZ, R20, 0x2000, RZ, 0xc0, !PT ;  /* 0x0000200014ff7812 */ /* 0x000fc6000782c0ff */
[----:B-1----:R-:W2:Y:S10]  /*66aa0*/  LDL.LU.64 R30, [R1+0x1870] ;  /* 0x00187000011e7983 */ /* 0x002eb40000300a00 */
[----:B------:R1:W-:Y:S01]  /*66ab0*/  @P1 STG.E desc[UR4][R40.64], R237 ;  /* 0x000000ed28001986 */ /* 0x0003e2000c101904 */
[----:B------:R-:W-:-:S03]  /*66ac0*/  LOP3.LUT P1, RZ, R20, 0x1000, RZ, 0xc0, !PT ;  /* 0x0000100014ff7812 */ /* 0x000fc6000782c0ff */
[----:B------:R-:W3:Y:S04]  /*66ad0*/  LDL.LU.64 R240, [R1+0xe98] ;  /* 0x000e980001f07983 */ /* 0x000ee80000300a00 */
[----:B-1----:R-:W2:Y:S06]  /*66ae0*/  LDL.LU.64 R40, [R1+0x1868] ;  /* 0x0018680001287983 */ /* 0x002eac0000300a00 */
[----:B------:R1:W-:Y:S01]  /*66af0*/  @P1 STG.E desc[UR4][R36.64], R242 ;  /* 0x000000f224001986 */ /* 0x0003e2000c101904 */
[----:B------:R-:W-:-:S03]  /*66b00*/  LOP3.LUT P1, RZ, R20, 0x800, RZ, 0xc0, !PT ;  /* 0x0000080014ff7812 */ /* 0x000fc6000782c0ff */
[----:B------:R-:W4:Y:S04]  /*66b10*/  LDL.LU.64 R236, [R1+0xea0] ;  /* 0x000ea00001ec7983 */ /* 0x000f280000300a00 */
[----:B-1----:R-:W2:Y:S06]  /*66b20*/  LDL.LU.64 R36, [R1+0x1860] ;  /* 0x0018600001247983 */ /* 0x002eac0000300a00 */
[----:B------:R1:W-:Y:S01]  /*66b30*/  @P1 STG.E desc[UR4][R42.64], R238 ;  /* 0x000000ee2a001986 */ /* 0x0003e2000c101904 */
[----:B------:R-:W-:-:S03]  /*66b40*/  LOP3.LUT P1, RZ, R20, 0x400, RZ, 0xc0, !PT ;  /* 0x0000040014ff7812 */ /* 0x000fc6000782c0ff */
[----:B-1----:R-:W2:Y:S10]  /*66b50*/  LDL.LU.64 R42, [R1+0x1858] ;  /* 0x00185800012a7983 */ /* 0x002eb40000300a00 */
[----:B------:R1:W-:Y:S04]  /*66b60*/  @P1 STG.E desc[UR4][R38.64], R243 ;  /* 0x000000f326001986 */ /* 0x0003e8000c101904 */
[----:B-1----:R-:W2:Y:S04]  /*66b70*/  LDL.LU.64 R38, [R1+0x1850] ;  /* 0x0018500001267983 */ /* 0x002ea80000300a00 */
[----:B------:R-:W3:Y:S01]  /*66b80*/  LDL.LU.64 R242, [R1+0xea8] ;  /* 0x000ea80001f27983 */ /* 0x000ee20000300a00 */
[----:B------:R-:W-:-:S02]  /*66b90*/  LOP3.LUT P1, RZ, R20, 0x200, RZ, 0xc0, !PT ;  /* 0x0000020014ff7812 */ /* 0x000fc4000782c0ff */
[----:B------:R-:W-:Y:S02]  /*66ba0*/  LOP3.LUT R21, R21, 0xffffefff, RZ, 0xc0, !PT ;  /* 0xffffefff15157812 */ /* 0x000fe400078ec0ff */
[C---:B------:R-:W-:Y:S02]  /*66bb0*/  LOP3.LUT P0, RZ, R25.reuse, 0x2000, RZ, 0xc0, !PT ;  /* 0x0000200019ff7812 */ /* 0x040fe4000780c0ff */
[C---:B------:R-:W-:Y:S02]  /*66bc0*/  LOP3.LUT P6, RZ, R25.reuse, 0x1000, RZ, 0xc0, !PT ;  /* 0x0000100019ff7812 */ /* 0x040fe400078cc0ff */
[C---:B------:R-:W-:Y:S02]  /*66bd0*/  LOP3.LUT P5, RZ, R25.reuse, 0x800, RZ, 0xc0, !PT ;  /* 0x0000080019ff7812 */ /* 0x040fe400078ac0ff */
[C---:B------:R-:W-:Y:S02]  /*66be0*/  LOP3.LUT P4, RZ, R25.reuse, 0x400, RZ, 0xc0, !PT ;  /* 0x0000040019ff7812 */ /* 0x040fe4000788c0ff */
[----:B------:R-:W-:-:S02]  /*66bf0*/  LOP3.LUT P3, RZ, R25, 0x200, RZ, 0xc0, !PT ;  /* 0x0000020019ff7812 */ /* 0x000fc4000786c0ff */
[----:B------:R-:W-:Y:S01]  /*66c00*/  LOP3.LUT P2, RZ, R25, 0x100, RZ, 0xc0, !PT ;  /* 0x0000010019ff7812 */ /* 0x000fe2000784c0ff */
[----:B---3--:R-:W-:Y:S01]  /*66c10*/  @P1 STG.E desc[UR4][R242.64], R239 ;  /* 0x000000eff2001986 */ /* 0x008fe2000c101904 */
[----:B------:R-:W-:-:S13]  /*66c20*/  LOP3.LUT P1, RZ, R20, 0x100, RZ, 0xc0, !PT ;  /* 0x0000010014ff7812 */ /* 0x000fda000782c0ff */
[----:B----4-:R1:W-:Y:S01]  /*66c30*/  @P1 STG.E desc[UR4][R236.64], R232 ;  /* 0x000000e8ec001986 */ /* 0x0103e2000c101904 */
[----:B------:R-:W-:-:S03]  /*66c40*/  LOP3.LUT P1, RZ, R20, 0x80, RZ, 0xc0, !PT ;  /* 0x0000008014ff7812 */ /* 0x000fc6000782c0ff */
[----:B-1----:R-:W3:Y:S10]  /*66c50*/  LDL.LU.64 R236, [R1+0xe40] ;  /* 0x000e400001ec7983 */ /* 0x002ef40000300a00 */
        /* <DEDUP_REMOVED lines=17> */
[----:B------:R-:W-:Y:S04]  /*66d70*/  @P0 STG.E desc[UR4][R248.64], R230 ;  /* 0x000000e6f8000986 */ /* 0x000fe8000c101904 */
[----:B------:R-:W-:Y:S06]  /*66d80*/  @P6 STG.E desc[UR4][R22.64], R235 ;  /* 0x000000eb16006986 */ /* 0x000fec000c101904 */
[----:B------:R-:W-:-:S02]  /*66d90*/  @P1 LOP3.LUT R21, R21, 0x8000, RZ, 0xfc, !PT ;  /* 0x0000800015151812 */ /* 0x000fc400078efcff */
[----:B------:R-:W-:Y:S01]  /*66da0*/  LOP3.LUT P1, RZ, R17, 0x80000, RZ, 0xc0, !PT ;  /* 0x0008000011ff7812 */ /* 0x000fe2000782c0ff */
[----:B------:R-:W-:Y:S04]  /*66db0*/  @P5 STG.E desc[UR4][R4.64], R231 ;  /* 0x000000e704005986 */ /* 0x000fe8000c101904 */
[----:B------:R-:W-:Y:S04]  /*66dc0*/  @P4 STG.E desc[UR4][R26.64], R224 ;  /* 0x000000e01a004986 */ /* 0x000fe8000c101904 */
[----:B------:R-:W-:Y:S01]  /*66dd0*/  @P3 STG.E desc[UR4][R168.64], R220 ;  /* 0x000000dca8003986 */ /* 0x000fe2000c101904 */
[----:B------:R-:W-:-:S03]  /*66de0*/  LOP3.LUT R21, R21, 0xfffeffff, RZ, 0xc0, !PT ;  /* 0xfffeffff15157812 */ /* 0x000fc600078ec0ff */
[----:B------:R1:W-:Y:S01]  /*66df0*/  @P2 STG.E desc[UR4][R170.64], R225 ;  /* 0x000000e1aa002986 */ /* 0x0003e2000c101904 */
[----:B------:R-:W-:Y:S02]  /*66e00*/  @P1 LOP3.LUT R21, R21, 0x10000, RZ, 0xfc, !PT ;  /* 0x0001000015151812 */ /* 0x000fe400078efcff */
[----:B------:R-:W-:Y:S01]  /*66e10*/  LOP3.LUT P1, RZ, R17, 0x100000, RZ, 0xc0, !PT ;  /* 0x0010000011ff7812 */ /* 0x000fe2000782c0ff */
[----:B-1----:R-:W4:Y:S01]  /*66e20*/  LDL.LU.64 R170, [R1+0xe38] ;  /* 0x000e380001aa7983 */ /* 0x002f220000300a00 */
[----:B------:R-:W-:-:S03]  /*66e30*/  LOP3.LUT R21, R21, 0xfffdffff, RZ, 0xc0, !PT ;  /* 0xfffdffff15157812 */ /* 0x000fc600078ec0ff */
[----:B------:R-:W2:Y:S08]  /*66e40*/  LDL.LU.64 R240, [R1+0xe30] ;  /* 0x000e300001f07983 */ /* 0x000eb00000300a00 */
[----:B------:R-:W-:Y:S02]  /*66e50*/  @P1 LOP3.LUT R21, R21, 0x20000, RZ, 0xfc, !PT ;  /* 0x0002000015151812 */ /* 0x000fe400078efcff */
[----:B------:R-:W-:Y:S01]  /*66e60*/  LOP3.LUT P1, RZ, R17, 0x200000, RZ, 0xc0, !PT ;  /* 0x0020000011ff7812 */ /* 0x000fe2000782c0ff */
[----:B------:R-:W2:Y:S01]  /*66e70*/  LDL.LU.64 R246, [R1+0xe28] ;  /* 0x000e280001f67983 */ /* 0x000ea20000300a00 */
[----:B------:R-:W-:-:S03]  /*66e80*/  LOP3.LUT R21, R21, 0xfffbffff, RZ, 0xc0, !PT ;  /* 0xfffbffff15157812 */ /* 0x000fc600078ec0ff */
[----:B------:R-:W2:Y:S04]  /*66e90*/  LDL.LU.64 R250, [R1+0xe20] ;  /* 0x000e200001fa7983 */ /* 0x000ea80000300a00 */
[----:B------:R-:W2:Y:S04]  /*66ea0*/  LDL.LU.64 R244, [R1+0xe18] ;  /* 0x000e180001f47983 */ /* 0x000ea80000300a00 */
[----:B------:R-:W-:Y:S01]  /*66eb0*/  @P1 LOP3.LUT R21, R21, 0x40000, RZ, 0xfc, !PT ;  /* 0x0004000015151812 */ /* 0x000fe200078efcff */
[----:B------:R-:W2:Y:S01]  /*66ec0*/  LDL.LU.64 R248, [R1+0xe10] ;  /* 0x000e100001f87983 */ /* 0x000ea20000300a00 */
[----:B------:R-:W-:-:S02]  /*66ed0*/  LOP3.LUT P1, RZ, R17, 0x400000, RZ, 0xc0, !PT ;  /* 0x0040000011ff7812 */ /* 0x000fc4000782c0ff */
[----:B------:R-:W-:Y:S01]  /*66ee0*/  LOP3.LUT R21, R21, 0xfff7ffff, RZ, 0xc0, !PT ;  /* 0xfff7ffff15157812 */ /* 0x000fe200078ec0ff */
[----:B------:R-:W2:Y:S01]  /*66ef0*/  LDL.LU.64 R22, [R1+0xe08] ;  /* 0x000e080001167983 */ /* 0x000ea20000300a00 */
[----:B------:R-:W-:-:S03]  /*66f00*/  LOP3.LUT R20, R20, 0xfffffffe, RZ, 0xc0, !PT ;  /* 0xfffffffe14147812 */ /* 0x000fc600078ec0ff */
[----:B------:R-:W2:Y:S04]  /*66f10*/  LDL.LU.64 R4, [R1+0xe00] ;  /* 0x000e000001047983 */ /* 0x000ea80000300a00 */
[----:B------:R-:W2:Y:S02]  /*66f20*/  LDL.LU.64 R26, [R1+0xdf8] ;  /* 0x000df800011a7983 */ /* 0x000ea40000300a00 */
[----:B------:R-:W-:Y:S02]  /*66f30*/  @P1 LOP3.LUT R21, R21, 0x80000, RZ, 0xfc, !PT ;  /* 0x0008000015151812 */ /* 0x000fe400078efcff */
[----:B------:R-:W-:Y:S01]  /*66f40*/  LOP3.LUT P1, RZ, R17, 0x800000, RZ, 0xc0, !PT ;  /* 0x0080000011ff7812 */ /* 0x000fe2000782c0ff */
[----:B------:R-:W2:Y:S01]  /*66f50*/  LDL.LU.64 R168, [R1+0xdf0] ;  /* 0x000df00001a87983 */ /* 0x000ea20000300a00 */
        /* <DEDUP_REMOVED lines=49> */
[----:B----4-:R1:W-:Y:S04]  /*67270*/  @P1 STG.E desc[UR4][R170.64], R226 ;  /* 0x000000e2aa001986 */ /* 0x0103e8000c101904 */
[----:B-1----:R-:W3:Y:S04]  /*67280*/  LDL.LU.64 R170, [R1+0xde8] ;  /* 0x000de80001aa7983 */ /* 0x002ee80000300a00 */
[----:B------:R-:W4:Y:S04]  /*67290*/  LDL.LU.64 R24, [R1+0xde0] ;  /* 0x000de00001187983 */ /* 0x000f280000300a00 */
[----:B------:R-:W4:Y:S04]  /*672a0*/  LDL.LU.64 R224, [R1+0xdd8] ;  /* 0x000dd80001e07983 */ /* 0x000f280000300a00 */
[----:B------:R-:W4:Y:S01]  /*672b0*/  LDL.LU.64 R230, [R1+0xdd0] ;  /* 0x000dd00001e67983 */ /* 0x000f220000300a00 */
[----:B------:R-:W-:-:S03]  /*672c0*/  LOP3.LUT P1, RZ, R20, 0x4, RZ, 0xc0, !PT ;  /* 0x0000000414ff7812 */ /* 0x000fc6000782c0ff */
[----:B------:R-:W4:Y:S04]  /*672d0*/  LDL.LU.64 R234, [R1+0xdc8] ;  /* 0x000dc80001ea7983 */ /* 0x000f280000300a00 */
[----:B------:R-:W4:Y:S04]  /*672e0*/  LDL.LU.64 R228, [R1+0xdc0] ;  /* 0x000dc00001e47983 */ /* 0x000f280000300a00 */
[----:B------:R-:W4:Y:S04]  /*672f0*/  LDL.LU.64 R232, [R1+0xdb8] ;  /* 0x000db80001e87983 */ /* 0x000f280000300a00 */
[----:B--2---:R1:W-:Y:S01]  /*67300*/  @P1 STG.E desc[UR4][R240.64], R222 ;  /* 0x000000def0001986 */ /* 0x0043e2000c101904 */
[----:B------:R-:W-:-:S03]  /*67310*/  LOP3.LUT P1, RZ, R20, 0x2, RZ, 0xc0, !PT ;  /* 0x0000000214ff7812 */ /* 0x000fc6000782c0ff */
[----:B------:R-:W2:Y:S04]  /*67320*/  LDL.LU.64 R238, [R1+0xdb0] ;  /* 0x000db00001ee7983 */ /* 0x000ea80000300a00 */
[----:B------:R-:W2:Y:S04]  /*67330*/  LDL.LU.64 R242, [R1+0xda8] ;  /* 0x000da80001f27983 */ /* 0x000ea80000300a00 */
[----:B------:R-:W2:Y:S04]  /*67340*/  LDL.LU.64 R236, [R1+0xda0] ;  /* 0x000da00001ec7983 */ /* 0x000ea80000300a00 */
[----:B------:R1:W-:Y:S01]  /*67350*/  @P1 STG.E desc[UR4][R246.64], R227 ;  /* 0x000000e3f6001986 */ /* 0x0003e2000c101904 */
[----:B------:R-:W-:-:S03]  /*67360*/  LOP3.LUT P1, RZ, R20, 0x1, RZ, 0xc0, !PT ;  /* 0x0000000114ff7812 */ /* 0x000fc6000782c0ff */
[----:B-1----:R-:W2:Y:S04]  /*67370*/  LDL.LU.64 R240, [R1+0xd98] ;  /* 0x000d980001f07983 */ /* 0x002ea80000300a00 */
[----:B------:R-:W2:Y:S06]  /*67380*/  LDL.LU.64 R246, [R1+0xd90] ;  /* 0x000d900001f67983 */ /* 0x000eac0000300a00 */
[----:B------:R1:W-:Y:S01]  /*67390*/  @P1 STG.E desc[UR4][R250.64], R223 ;  /* 0x000000dffa001986 */ /* 0x0003e2000c101904 */
[----:B------:R-:W-:-:S03]  /*673a0*/  LOP3.LUT P1, RZ, R21, 0x80000000, RZ, 0xc0, !PT ;  /* 0x8000000015ff7812 */ /* 0x000fc6000782c0ff */
[----:B-1----:R-:W2:Y:S10]  /*673b0*/  LDL.LU.64 R250, [R1+0xd88] ;  /* 0x000d880001fa7983 */ /* 0x002eb40000300a00 */
        /* <DEDUP_REMOVED lines=18> */
[----:B---3--:R1:W-:Y:S04]  /*674e0*/  @P1 STG.E desc[UR4][R170.64], R219 ;  /* 0x000000dbaa001986 */ /* 0x0083e8000c101904 */
[----:B-1----:R-:W3:Y:S01]  /*674f0*/  LDL.LU.64 R170, [R1+0xd50] ;  /* 0x000d500001aa7983 */ /* 0x002ee20000300a00 */
        /* <DEDUP_REMOVED lines=22> */
[----:B------:R-:W-:Y:S02]  /*67660*/  LOP3.LUT P1, RZ, R21, 0x2000, RZ, 0xc0, !PT ;  /* 0x0000200015ff7812 */ /* 0x000fe4000782c0ff */
[C---:B------:R-:W-:Y:S02]  /*67670*/  LOP3.LUT P0, RZ, R17.reuse, 0x4000, RZ, 0xc0, !PT ;  /* 0x0000400011ff7812 */ /* 0x040fe4000780c0ff */
[C---:B------:R-:W-:Y:S02]  /*67680*/  LOP3.LUT P6, RZ, R17.reuse, 0x2000, RZ, 0xc0, !PT ;  /* 0x0000200011ff7812 */ /* 0x040fe400078cc0ff */
[C---:B------:R-:W-:Y:S02]  /*67690*/  LOP3.LUT P5, RZ, R17.reuse, 0x1000, RZ, 0xc0, !PT ;  /* 0x0000100011ff7812 */ /* 0x040fe400078ac0ff */
[----:B------:R-:W-:-:S05]  /*676a0*/  LOP3.LUT P4, RZ, R17, 0x800, RZ, 0xc0, !PT ;  /* 0x0000080011ff7812 */ /* 0x000fca000788c0ff */
[----:B------:R-:W-:Y:S01]  /*676b0*/  @P1 STG.E desc[UR4][R250.64], R201 ;  /* 0x000000c9fa001986 */ /* 0x000fe2000c101904 */
[----:B------:R-:W-:Y:S02]  /*676c0*/  LOP3.LUT P1, RZ, R21, 0x1000, RZ, 0xc0, !PT ;  /* 0x0000100015ff7812 */ /* 0x000fe4000782c0ff */
[C---:B------:R-:W-:Y:S02]  /*676d0*/  LOP3.LUT P3, RZ, R17.reuse, 0x400, RZ, 0xc0, !PT ;  /* 0x0000040011ff7812 */ /* 0x040fe4000786c0ff */
[----:B------:R-:W-:-:S09]  /*676e0*/  LOP3.LUT P2, RZ, R17, 0x200, RZ, 0xc0, !PT ;  /* 0x0000020011ff7812 */ /* 0x000fd2000784c0ff */
[----:B------:R-:W-:Y:S04]  /*676f0*/  @P1 STG.E desc[UR4][R244.64], R197 ;  /* 0x000000c5f4001986 */ /* 0x000fe8000c101904 */
[----:B------:R-:W-:Y:S04]  /*67700*/  @P0 STG.E desc[UR4][R248.64], R202 ;  /* 0x000000caf8000986 */ /* 0x000fe8000c101904 */
[----:B------:R-:W-:Y:S04]  /*67710*/  @P6 STG.E desc[UR4][R22.64], R198 ;  /* 0x000000c616006986 */ /* 0x000fe8000c101904 */
[----:B------:R-:W-:Y:S04]  /*67720*/  @P5 STG.E desc[UR4][R4.64], R203 ;  /* 0x000000cb04005986 */ /* 0x000fe8000c101904 */
[----:B------:R-:W-:Y:S04]  /*67730*/  @P4 STG.E desc[UR4][R26.64], R199 ;  /* 0x000000c71a004986 */ /* 0x000fe8000c101904 */
[----:B------:R-:W-:Y:S04]  /*67740*/  @P3 STG.E desc[UR4][R168.64], R192 ;  /* 0x000000c0a8003986 */ /* 0x000fe8000c101904 */
[----:B---3--:R1:W-:Y:S04]  /*67750*/  @P2 STG.E desc[UR4][R170.64], R188 ;  /* 0x000000bcaa002986 */ /* 0x0083e8000c101904 */
[----:B-1----:R-:W2:Y:S01]  /*67760*/  LDL.LU.64 R170, [R1+0xd48] ;  /* 0x000d480001aa7983 */ /* 0x002ea20000300a00 */
[----:B------:R-:W-:-:S02]  /*67770*/  LOP3.LUT P0, RZ, R3, 0x10000, RZ, 0xc0, !PT ;  /* 0x0001000003ff7812 */ /* 0x000fc4000780c0ff */
[----:B------:R-:W-:Y:S01]  /*67780*/  LOP3.LUT R19, R19, 0xffdfffff, RZ, 0xc0, !PT ;  /* 0xffdfffff13137812 */ /* 0x000fe200078ec0ff */
[----:B------:R-:W3:Y:S04]  /*67790*/  LDL.LU.64 R244, [R1+0xd40] ;  /* 0x000d400001f47983 */ /* 0x000ee80000300a00 */
[----:B------:R-:W4:Y:S04]  /*677a0*/  LDL.LU.64 R236, [R1+0xd38] ;  /* 0x000d380001ec7983 */ /* 0x000f280000300a00 */
[----:B------:R-:W4:Y:S02]  /*677b0*/  LDL.LU.64 R250, [R1+0xd30] ;  /* 0x000d300001fa7983 */ /* 0x000f240000300a00 */
[----:B------:R-:W-:-:S02]  /*677c0*/  @P0 LOP3.LUT R19, R19, 0x200000, RZ, 0xfc, !PT ;  /* 0x0020000013130812 */ /* 0x000fc400078efcff */
[----:B------:R-:W-:Y:S01]  /*677d0*/  LOP3.LUT P0, RZ, R3, 0x20000, RZ, 0xc0, !PT ;  /* 0x0002000003ff7812 */ /* 0x000fe2000780c0ff */
[----:B------:R-:W4:Y:S01]  /*677e0*/  LDL.LU.64 R248, [R1+0xd28] ;  /* 0x000d280001f87983 */ /* 0x000f220000300a00 */
[----:B------:R-:W-:-:S03]  /*677f0*/  LOP3.LUT R19, R19, 0xffbfffff, RZ, 0xc0, !PT ;  /* 0xffbfffff13137812 */ /* 0x000fc600078ec0ff */
[----:B------:R-:W4:Y:S04]  /*67800*/  LDL.LU.64 R22, [R1+0xd20] ;  /* 0x000d200001167983 */ /* 0x000f280000300a00 */
[----:B------:R-:W4:Y:S04]  /*67810*/  LDL.LU.64 R4, [R1+0xd18] ;  /* 0x000d180001047983 */ /* 0x000f280000300a00 */
[----:B------:R-:W-:Y:S01]  /*67820*/  @P0 LOP3.LUT R19, R19, 0x400000, RZ, 0xfc, !PT ;  /* 0x0040000013130812 */ /* 0x000fe200078efcff */
[----:B------:R-:W4:Y:S01]  /*67830*/  LDL.LU.64 R240, [R1+0xd10] ;  /* 0x000d100001f07983 */ /* 0x000f220000300a00 */
[----:B------:R-:W-:-:S02]  /*67840*/  LOP3.LUT P0, RZ, R3, 0x40000, RZ, 0xc0, !PT ;  /* 0x0004000003ff7812 */ /* 0x000fc4000780c0ff */
[----:B------:R-:W-:Y:S01]  /*67850*/  LOP3.LUT R19, R19, 0xff7fffff, RZ, 0xc0, !PT ;  /* 0xff7fffff13137812 */ /* 0x000fe200078ec0ff */
[----:B------:R-:W4:Y:S01]  /*67860*/  LDL.LU.64 R26, [R1+0xd08] ;  /* 0x000d0800011a7983 */ /* 0x000f220000300a00 */
[----:B------:R-:W-:-:S03]  /*67870*/  LOP3.LUT R21, R21, 0xfffffffe, RZ, 0xc0, !PT ;  /* 0xfffffffe15157812 */ /* 0x000fc600078ec0ff */
[----:B------:R-:W4:Y:S01]  /*67880*/  LDL.LU.64 R168, [R1+0xd00] ;  /* 0x000d000001a87983 */ /* 0x000f220000300a00 */
[----:B------:R-:W-:-:S03]  /*67890*/  LOP3.LUT P1, RZ, R17, 0x100, RZ, 0xc0, !PT ;  /* 0x0000010011ff7812 */ /* 0x000fc6000782c0ff */
[----:B------:R-:W4:Y:S02]  /*678a0*/  LDL.LU.64 R246, [R1+0xcf8] ;  /* 0x000cf80001f67983 */ /* 0x000f240000300a00 */
        /* <DEDUP_REMOVED lines=41> */
[----:B--2---:R1:W-:Y:S04]  /*67b40*/  @P1 STG.E desc[UR4][R170.64], R193 ;  /* 0x000000c1aa001986 */ /* 0x0043e8000c101904 */
[----:B-1----:R-:W2:Y:S06]  /*67b50*/  LDL.LU.64 R170, [R1+0xcf0] ;  /* 0x000cf00001aa7983 */ /* 0x002eac0000300a00 */
        /* <DEDUP_REMOVED lines=23> */
[----:B----4-:R-:W-:Y:S01]  /*67cd0*/  @P0 STG.E desc[UR4][R236.64], R194 ;  /* 0x000000c2ec000986 */ /* 0x010fe2000c101904 */
[----:B------:R-:W-:-:S13]  /*67ce0*/  LOP3.LUT P0, RZ, R21, 0x400, RZ, 0xc0, !PT ;  /* 0x0000040015ff7812 */ /* 0x000fda000780c0ff */
        /* <DEDUP_REMOVED lines=13> */
[----:B------:R-:W-:-:S03]  /*67dc0*/  LOP3.LUT P0, RZ, R21, 0x20, RZ, 0xc0, !PT ;  /* 0x0000002015ff7812 */ /* 0x000fc6000780c0ff */
[----:B------:R-:W4:Y:S10]  /*67dd0*/  LDL.LU.64 R238, [R1+0xcc0] ;  /* 0x000cc00001ee7983 */ /* 0x000f340000300a00 */
[----:B------:R1:W-:Y:S04]  /*67de0*/  @P0 STG.E desc[UR4][R26.64], R185 ;  /* 0x000000b91a000986 */ /* 0x0003e8000c101904 */
[----:B-1----:R-:W4:Y:S01]  /*67df0*/  LDL.LU.64 R26, [R1+0xcb8] ;  /* 0x000cb800011a7983 */ /* 0x002f220000300a00 */
[----:B------:R-:W-:-:S03]  /*67e00*/  LOP3.LUT P0, RZ, R21, 0x10, RZ, 0xc0, !PT ;  /* 0x0000001015ff7812 */ /* 0x000fc6000780c0ff */
[----:B------:R-:W4:Y:S10]  /*67e10*/  LDL.LU.64 R242, [R1+0xcb0] ;  /* 0x000cb00001f27983 */ /* 0x000f340000300a00 */
[----:B------:R1:W-:Y:S01]  /*67e20*/  @P0 STG.E desc[UR4][R168.64], R181 ;  /* 0x000000b5a8000986 */ /* 0x0003e2000c101904 */
[----:B------:R-:W-:-:S03]  /*67e30*/  LOP3.LUT P0, RZ, R21, 0x8, RZ, 0xc0, !PT ;  /* 0x0000000815ff7812 */ /* 0x000fc6000780c0ff */
[----:B-1----:R-:W4:Y:S10]  /*67e40*/  LDL.LU.64 R168, [R1+0xca8] ;  /* 0x000ca80001a87983 */ /* 0x002f340000300a00 */
[----:B------:R-:W-:Y:S01]  /*67e50*/  @P0 STG.E desc[UR4][R246.64], R186 ;  /* 0x000000baf6000986 */ /* 0x000fe2000c101904 */
[----:B------:R-:W-:-:S03]  /*67e60*/  LOP3.LUT P0, RZ, R21, 0x4, RZ, 0xc0, !PT ;  /* 0x0000000415ff7812 */ /* 0x000fc6000780c0ff */
[----:B------:R-:W4:Y:S10]  /*67e70*/  LDL.LU.64 R236, [R1+0xca0] ;  /* 0x000ca00001ec7983 */ /* 0x000f340000300a00 */
[----:B--2---:R1:W-:Y:S04]  /*67e80*/  @P0 STG.E desc[UR4][R170.64], R182 ;  /* 0x000000b6aa000986 */ /* 0x0043e8000c101904 */
[----:B-1----:R-:W2:Y:S01]  /*67e90*/  LDL.LU.64 R170, [R1+0xc98] ;  /* 0x000c980001aa7983 */ /* 0x002ea20000300a00 */
[----:B------:R-:W-:-:S03]  /*67ea0*/  LOP3.LUT P0, RZ, R21, 0x2, RZ, 0xc0, !PT ;  /* 0x0000000215ff7812 */ /* 0x000fc6000780c0ff */
[----:B------:R-:W2:Y:S10]  /*67eb0*/  LDL.LU.64 R240, [R1+0xc90] ;  /* 0x000c900001f07983 */ /* 0x000eb40000300a00 */
[----:B---3--:R1:W-:Y:S01]  /*67ec0*/  @P0 STG.E desc[UR4][R244.64], R187 ;  /* 0x000000bbf4000986 */ /* 0x0083e2000c101904 */
[----:B------:R-:W-:-:S03]  /*67ed0*/  LOP3.LUT P0, RZ, R21, 0x1, RZ, 0xc0, !PT ;  /* 0x0000000115ff7812 */ /* 0x000fc6000780c0ff */
[----:B-1----:R-:W3:Y:S04]  /*67ee0*/  LDL.LU.64 R244, [R1+0xc88] ;  /* 0x000c880001f47983 */ /* 0x002ee80000300a00 */
[----:B------:R-:W3:Y:S06]  /*67ef0*/  LDL.LU.64 R246, [R1+0xc80] ;  /* 0x000c800001f67983 */ /* 0x000eec0000300a00 */
[----:B----4-:R-:W-:Y:S01]  /*67f00*/  @P0 STG.E desc[UR4][R250.64], R183 ;  /* 0x000000b7fa000986 */ /* 0x010fe2000c101904 */
[----:B------:R-:W-:-:S13]  /*67f10*/  LOP3.LUT P0, RZ, R19, 0x80000000, RZ, 0xc0, !PT ;  /* 0x8000000013ff7812 */ /* 0x000fda000780c0ff */
[----:B------:R1:W-:Y:S01]  /*67f20*/  @P0 STG.E desc[UR4][R248.64], R176 ;  /* 0x000000b0f8000986 */ /* 0x0003e2000c101904 */
[----:B------:R-:W-:-:S03]  /*67f30*/  LOP3.LUT P0, RZ, R19, 0x40000000, RZ, 0xc0, !PT ;  /* 0x4000000013ff7812 */ /* 0x000fc6000780c0ff */
[----:B-1----:R-:W4:Y:S10]  /*67f40*/  LDL.LU.64 R248, [R1+0xc78] ;  /* 0x000c780001f87983 */ /* 0x002f340000300a00 */
[----:B------:R1:W-:Y:S01]  /*67f50*/  @P0 STG.E desc[UR4][R22.64], R172 ;  /* 0x000000ac16000986 */ /* 0x0003e2000c101904 */
[----:B------:R-:W-:-:S03]  /*67f60*/  LOP3.LUT P0, RZ, R19, 0x20000000, RZ, 0xc0, !PT ;  /* 0x2000000013ff7812 */ /* 0x000fc6000780c0ff */
[----:B------:R-:W4:Y:S04]  /*67f70*/  LDL.LU.64 R250, [R1+0xc70] ;  /* 0x000c700001fa7983 */ /* 0x000f280000300a00 */
[----:B-1----:R-:W4:Y:S06]  /*67f80*/  LDL.LU.64 R22, [R1+0xc68] ;  /* 0x000c680001167983 */ /* 0x002f2c0000300a00 */
[----:B------:R1:W-:Y:S01]  /*67f90*/  @P0 STG.E desc[UR4][R4.64], R177 ;  /* 0x000000b104000986 */ /* 0x0003e2000c101904 */
[----:B------:R-:W-:-:S03]  /*67fa0*/  LOP3.LUT P0, RZ, R19, 0x10000000, RZ, 0xc0, !PT ;  /* 0x1000000013ff7812 */ /* 0x000fc6000780c0ff */
[----:B-1----:R-:W4:Y:S10]  /*67fb0*/  LDL.LU.64 R4, [R1+0xb70] ;  /* 0x000b700001047983 */ /* 0x002f340000300a00 */
[----:B------:R-:W-:Y:S01]  /*67fc0*/  @P0 STG.E desc[UR4][R238.64], R173 ;  /* 0x000000adee000986 */ /* 0x000fe2000c101904 */
[----:B------:R-:W-:-:S13]  /*67fd0*/  LOP3.LUT P0, RZ, R19, 0x8000000, RZ, 0xc0, !PT ;  /* 0x0800000013ff7812 */ /* 0x000fda000780c0ff */
        /* <DEDUP_REMOVED lines=10> */
[----:B--2---:R1:W-:Y:S04]  /*68080*/  @P0 STG.E desc[UR4][R170.64], R12 ;  /* 0x0000000caa000986 */ /* 0x0043e8000c101904 */
[----:B-1----:R-:W2:Y:S01]  /*68090*/  LDL.LU.64 R170, [R1+0xc58] ;  /* 0x000c580001aa7983 */ /* 0x002ea20000300a00 */
[----:B------:R-:W-:Y:S02]  /*680a0*/  LOP3.LUT P0, RZ, R19, 0x400000, RZ, 0xc0, !PT ;  /* 0x0040000013ff7812 */ /* 0x000fe4000780c0ff */
[C---:B------:R-:W-:Y:S02]  /*680b0*/  LOP3.LUT P2, RZ, R3.reuse, 0x8000, RZ, 0xc0, !PT ;  /* 0x0000800003ff7812 */ /* 0x040fe4000784c0ff */
[----:B------:R-:W-:-:S09]  /*680c0*/  LOP3.LUT P3, RZ, R3, 0x4000, RZ, 0xc0, !PT ;  /* 0x0000400003ff7812 */ /* 0x000fd2000786c0ff */
[----:B------:R-:W-:Y:S01]  /*680d0*/  @P0 STG.E desc[UR4][R240.64], R8 ;  /* 0x00000008f0000986 */ /* 0x000fe2000c101904 */
[----:B------:R-:W-:Y:S02]  /*680e0*/  LOP3.LUT P0, RZ, R19, 0x200000, RZ, 0xc0, !PT ;  /* 0x0020000013ff7812 */ /* 0x000fe4000780c0ff */
[C---:B------:R-:W-:Y:S02]  /*680f0*/  LOP3.LUT P4, RZ, R3.reuse, 0x2000, RZ, 0xc0, !PT ;  /* 0x0000200003ff7812 */ /* 0x040fe4000788c0ff */
[C---:B------:R-:W-:Y:S02]  /*68100*/  LOP3.LUT P5, RZ, R3.reuse, 0x1000, RZ, 0xc0, !PT ;  /* 0x0000100003ff7812 */ /* 0x040fe400078ac0ff */
[C---:B------:R-:W-:Y:S02]  /*68110*/  LOP3.LUT P6, RZ, R3.reuse, 0x800, RZ, 0xc0, !PT ;  /* 0x0000080003ff7812 */ /* 0x040fe400078cc0ff */
[----:B------:R-:W-:-:S05]  /*68120*/  LOP3.LUT P1, RZ, R3, 0x400, RZ, 0xc0, !PT ;  /* 0x0000040003ff7812 */ /* 0x000fca000782c0ff */
[----:B---3--:R1:W-:Y:S04]  /*68130*/  @P0 STG.E desc[UR4][R244.64], R13 ;  /* 0x0000000df4000986 */ /* 0x0083e8000c101904 */
[----:B------:R-:W-:Y:S04]  /*68140*/  @P2 STG.E desc[UR4][R246.64], R9 ;  /* 0x00000009f6002986 */ /* 0x000fe8000c101904 */
[----:B-1----:R-:W3:Y:S01]  /*68150*/  LDL.LU.64 R244, [R1+0xb60] ;  /* 0x000b600001f47983 */ /* 0x002ee20000300a00 */
[----:B------:R-:W-:-:S03]  /*68160*/  LOP3.LUT P2, RZ, R19, 0x80000, RZ, 0xc0, !PT ;  /* 0x0008000013ff7812 */ /* 0x000fc6000784c0ff */
[----:B----4-:R1:W-:Y:S01]  /*68170*/  @P3 STG.E desc[UR4][R248.64], R14 ;  /* 0x0000000ef8003986 */ /* 0x0103e2000c101904 */
[----:B------:R-:W-:-:S03]  /*68180*/  LOP3.LUT P3, RZ, R19, 0x40000, RZ, 0xc0, !PT ;  /* 0x0004000013ff7812 */ /* 0x000fc6000786c0ff */
[----:B------:R-:W-:Y:S04]  /*68190*/  @P4 STG.E desc[UR4][R250.64], R10 ;  /* 0x0000000afa004986 */ /* 0x000fe8000c101904 */
[----:B-1----:R-:W4:Y:S04]  /*681a0*/  LDL.LU.64 R248, [R1+0xc50] ;  /* 0x000c500001f87983 */ /* 0x002f280000300a00 */
[----:B------:R1:W-:Y:S04]  /*681b0*/  @P5 STG.E desc[UR4][R22.64], R15 ;  /* 0x0000000f16005986 */ /* 0x0003e8000c101904 */
[----:B-1----:R-:W4:Y:S04]  /*681c0*/  LDL.LU.64 R22, [R1+0xb58] ;  /* 0x000b580001167983 */ /* 0x002f280000300a00 */
[----:B------:R1:W-:Y:S01]  /*681d0*/  @P6 STG.E desc[UR4][R4.64], R11 ;  /* 0x0000000b04006986 */ /* 0x0003e2000c101904 */
[----:B------:R-:W-:Y:S01]  /*681e0*/  VIADD R2, R6, 0x1f3 ;  /* 0x000001f306027836 */ /* 0x000fe20000000000 */
[----:B------:R-:W-:-:S02]  /*681f0*/  LOP3.LUT P0, RZ, R19, 0x100000, RZ, 0xc0, !PT ;  /* 0x0010000013ff7812 */ /* 0x000fc4000780c0ff */
[C---:B------:R-:W-:Y:S01]  /*68200*/  LOP3.LUT P4, RZ, R19.reuse, 0x20000, RZ, 0xc0, !PT ;  /* 0x0002000013ff7812 */ /* 0x040fe2000788c0ff */
[----:B------:R-:W-:Y:S01]  /*68210*/  VIADD R3, R6, 0x1f4 ;  /* 0x000001f406037836 */ /* 0x000fe20000000000 */
[C---:B------:R-:W-:Y:S01]  /*68220*/  LOP3.LUT P5, RZ, R19.reuse, 0x10000, RZ, 0xc0, !PT ;  /* 0x0001000013ff7812 */ /* 0x040fe200078ac0ff */
[----:B------:R-:W4:Y:S04]  /*68230*/  LDS.128 R8, [R0] ;  /* 0x0000000000087984 */ /* 0x000f280000000c00 */
[----:B-1----:R-:W4:Y:S04]  /*68240*/  LDL.LU.64 R4, [R1+0xc48] ;  /* 0x000c480001047983 */ /* 0x002f280000300a00 */
[----:B------:R1:W-:Y:S04]  /*68250*/  @P1 STG.E desc[UR4][R26.64], R32 ;  /* 0x000000201a001986 */ /* 0x0003e8000c101904 */
[----:B-1----:R-:W4:Y:S04]  /*68260*/  LDL.LU.64 R26, [R1+0xb50] ;  /* 0x000b5000011a7983 */ /* 0x002f280000300a00 */
[----:B------:R1:W-:Y:S04]  /*68270*/  @P2 STG.E desc[UR4][R168.64], R28 ;  /* 0x0000001ca8002986 */ /* 0x0003e8000c101904 */
[----:B-1----:R-:W4:Y:S04]  /*68280*/  LDL.LU.64 R168, [R1+0xc40] ;  /* 0x000c400001a87983 */ /* 0x002f280000300a00 */
[----:B--2---:R1:W-:Y:S04]  /*68290*/  @P3 STG.E desc[UR4][R170.64], R33 ;  /* 0x00000021aa003986 */ /* 0x0043e8000c101904 */
[----:B-1----:R-:W2:Y:S01]  /*682a0*/  LDL.LU.64 R170, [R1+0xb48] ;  /* 0x000b480001aa7983 */ /* 0x002ea20000300a00 */
[----:B------:R-:W-:Y:S01]  /*682b0*/  ISETP.LT.AND P1, PT, R2, UR6, !P0 ;  /* 0x0000000602007c0c */ /* 0x000fe2000c721270 */
[----:B------:R-:W-:Y:S01]  /*682c0*/  VIADD R2, R6, 0x176 ;  /* 0x0000017606027836 */ /* 0x000fe20000000000 */
[----:B------:R-:W-:-:S04]  /*682d0*/  LOP3.LUT P6, RZ, R19, 0x8000, RZ, 0xc0, !PT ;  /* 0x0000800013ff7812 */ /* 0x000fc800078cc0ff */
[----:B------:R-:W-:Y:S01]  /*682e0*/  ISETP.LT.AND P3, PT, R2, UR7, !P0 ;  /* 0x0000000702007c0c */ /* 0x000fe2000c761270 */
[----:B------:R-:W-:Y:S01]  /*682f0*/  VIADD R2, R6, 0x177 ;  /* 0x0000017706027836 */ /* 0x000fe20000000000 */
[----:B------:R-:W-:Y:S01]  /*68300*/  ULDC UR7, c[0x0][0x22c] ;  /* 0x00008b0000077ab9 */ /* 0x000fe20000000800 */
[----:B---3--:R1:W-:Y:S03]  /*68310*/  @P4 STG.E desc[UR4][R244.64], R29 ;  /* 0x0000001df4004986 */ /* 0x0083e6000c101904 */
[----:B------:R-:W-:Y:S01]  /*68320*/  ISETP.LT.AND P4, PT, R2, UR7, !P0 ;  /* 0x0000000702007c0c */ /* 0x000fe2000c781270 */
[----:B------:R-:W-:Y:S01]  /*68330*/  ULDC UR7, c[0x0][0x22c] ;  /* 0x00008b0000077ab9 */ /* 0x000fe20000000800 */
[----:B------:R-:W-:Y:S01]  /*68340*/  IADD3 R2, R6, 0x178, RZ ;  /* 0x0000017806027810 */ /* 0x000fe20007ffe0ff */
[----:B-1----:R-:W3:Y:S04]  /*68350*/  LDL.LU.64 R244, [R1+0xc38] ;  /* 0x000c380001f47983 */ /* 0x002ee80000300a00 */
[----:B----4-:R1:W-:Y:S01]  /*68360*/  @P5 STG.E desc[UR4][R248.64], R34 ;  /* 0x00000022f8005986 */ /* 0x0103e2000c101904 */
[----:B------:R-:W-:Y:S01]  /*68370*/  ISETP.LT.AND P5, PT, R2, UR7, !P0 ;  /* 0x0000000702007c0c */ /* 0x000fe2000c7a1270 */
[----:B------:R-:W-:Y:S01]  /*68380*/  VIADD R2, R6, 0x179 ;  /* 0x0000017906027836 */ /* 0x000fe20000000000 */
[----:B------:R-:W-:Y:S01]  /*68390*/  ULDC UR7, c[0x0][0x22c] ;  /* 0x00008b0000077ab9 */ /* 0x000fe20000000800 */
[----:B-1----:R-:W4:Y:S04]  /*683a0*/  LDL.LU.64 R248, [R1+0xb40] ;  /* 0x000b400001f87983 */ /* 0x002f280000300a00 */
[----:B------:R1:W-:Y:S01]  /*683b0*/  @P6 STG.E desc[UR4][R22.64], R30 ;  /* 0x0000001e16006986 */ /* 0x0003e2000c101904 */
[----:B------:R-:W-:-:S03]  /*683c0*/  ISETP.LT.AND P6, PT, R2, UR7, !P0 ;  /* 0x0000000702007c0c */ /* 0x000fc6000c7c1270 */
[----:B-1----:R-:W4:Y:S04]  /*683d0*/  LDL.LU.64 R22, [R1+0xc30] ;  /* 0x000c300001167983 */ /* 0x002f280000300a00 */
[----:B------:R1:W-:Y:S01]  /*683e0*/  @P3 STG.E desc[UR4][R4.64], R35 ;  /* 0x0000002304003986 */ /* 0x0003e2000c101904 */
[----:B------:R-:W-:Y:S01]  /*683f0*/  VIADD R2, R6, 0x17a ;  /* 0x0000017a06027836 */ /* 0x000fe20000000000 */
[----:B------:R-:W-:Y:S02]  /*68400*/  ULDC UR7, c[0x0][0x22c] ;  /* 0x00008b0000077ab9 */ /* 0x000fe40000000800 */
        /* <DEDUP_REMOVED lines=9> */
[----:B------:R-:W-:-:S04]  /*684a0*/  ULDC UR7, c[0x0][0x22c] ;  /* 0x00008b0000077ab9 */ /* 0x000fc80000000800 */
        /* <DEDUP_REMOVED lines=8> */
[----:B------:R-:W-:Y:S01]  /*68530*/  ULDC UR7, c[0x0][0x22c] ;  /* 0x00008b0000077ab9 */ /* 0x000fe20000000800 */
[----:B---3--:R1:W-:Y:S03]  /*68540*/  @P3 STG.E desc[UR4][R244.64], R41 ;  /* 0x00000029f4003986 */ /* 0x0083e6000c101904 */
[----:B------:R-:W-:Y:S01]  /*68550*/  ISETP.LT.AND P3, PT, R2, UR7, !P0 ;  /* 0x0000000702007c0c */ /* 0x000fe2000c761270 */
[----:B------:R-:W-:Y:S01]  /*68560*/  VIADD R2, R6, 0x17f ;  /* 0x0000017f06027836 */ /* 0x000fe20000000000 */
[----:B------:R-:W-:Y:S01]  /*68570*/  ULDC UR7, c[0x0][0x22c] ;  /* 0x00008b0000077ab9 */ /* 0x000fe20000000800 */
[----:B-1----:R-:W3:Y:S04]  /*68580*/  LDL.LU.64 R244, [R1+0xb28] ;  /* 0x000b280001f47983 */ /* 0x002ee80000300a00 */
[----:B----4-:R1:W-:Y:S01]  /*68590*/  @P4 STG.E desc[UR4][R248.64], R37 ;  /* 0x00000025f8004986 */ /* 0x0103e2000c101904 */
[----:B------:R-:W-:Y:S01]  /*685a0*/  ISETP.LT.AND P4, PT, R2, UR7, !P0 ;  /* 0x0000000702007c0c */ /* 0x000fe2000c781270 */
[----:B------:R-:W-:Y:S01]  /*685b0*/  VIADD R2, R6, 0x180 ;  /* 0x0000018006027836 */ /* 0x000fe20000000000 */
[----:B------:R-:W-:Y:S01]  /*685c0*/  ULDC UR7, c[0x0][0x22c] ;  /* 0x00008b0000077ab9 */ /* 0x000fe20000000800 */
[----:B-1----:R-:W4:Y:S04]  /*685d0*/  LDL.LU.64 R248, [R1+0xc18] ;  /* 0x000c180001f87983 */ /* 0x002f280000300a00 */
[----:B------:R1:W-:Y:S01]  /*685e0*/  @P5 STG.E desc[UR4][R22.64], R42 ;  /* 0x0000002a16005986 */ /* 0x0003e2000c101904 */
[----:B------:R-:W-:Y:S01]  /*685f0*/  ISETP.LT.AND P5, PT, R2, UR7, !P0 ;  /* 0x0000000702007c0c */ /* 0x000fe2000c7a1270 */
[----:B------:R-:W-:-:S02]  /*68600*/  ULDC UR7, c[0x0][0x22c] ;  /* 0x00008b0000077ab9 */ /* 0x000fc40000000800 */
[----:B-1----:R-:W4:Y:S04]  /*68610*/  LDL.LU.64 R22, [R1+0xb20] ;  /* 0x000b200001167983 */ /* 0x002f280000300a00 */
[----:B------:R1:W-:Y:S04]  /*68620*/  @P6 STG.E desc[UR4][R4.64], R38 ;  /* 0x0000002604006986 */ /* 0x0003e8000c101904 */
[----:B-1----:R-:W4:Y:S04]  /*68630*/  LDL.LU.64 R4, [R1+0xc10] ;  /* 0x000c100001047983 */ /* 0x002f280000300a00 */
[----:B------:R1:W-:Y:S04]  /*68640*/  @P3 STG.E desc[UR4][R26.64], R43 ;  /* 0x0000002b1a003986 */ /* 0x0003e8000c101904 */
[----:B-1----:R-:W4:Y:S04]  /*68650*/  LDL.LU.64 R26, [R1+0xb18] ;  /* 0x000b1800011a7983 */ /* 0x002f280000300a00 */
[----:B------:R1:W-:Y:S04]  /*68660*/  @P4 STG.E desc[UR4][R168.64], R39 ;  /* 0x00000027a8004986 */ /* 0x0003e8000c101904 */
[----:B-1----:R-:W4:Y:S04]  /*68670*/  LDL.LU.64 R168, [R1+0xc08] ;  /* 0x000c080001a87983 */ /* 0x002f280000300a00 */
[----:B--2---:R1:W-:Y:S04]  /*68680*/  @P5 STG.E desc[UR4][R170.64], R48 ;  /* 0x00000030aa005986 */ /* 0x0043e8000c101904 */
[----:B-1----:R-:W2:Y:S01]  /*68690*/  LDL.LU.64 R170, [R1+0xb10] ;  /* 0x000b100001aa7983 */ /* 0x002ea20000300a00 */
[----:B------:R-:W-:-:S04]  /*686a0*/  IADD3 R2, R6, 0x181, RZ ;  /* 0x0000018106027810 */ /* 0x000fc80007ffe0ff */
        /* <DEDUP_REMOVED lines=39> */
[----:B------:R-:W-:Y:S01]  /*68920*/  ULDC UR7, c[0x0][0x22c] ;  /* 0x00008b0000077ab9 */ /* 0x000fe20000000800 */
[----:B------:R-:W-:-:S04]  /*68930*/  IADD3 R2, R6, 0x18a, RZ ;  /* 0x0000018a06027810 */ /* 0x000fc80007ffe0ff */
        /* <DEDUP_REMOVED lines=39> */
[----:B------:R-:W-:Y:S01]  /*68bb0*/  ULDC UR7, c[0x0][0x22c] ;  /* 0x00008b0000077ab9 */ /* 0x000fe20000000800 */
[----:B------:R-:W-:Y:S01]  /*68bc0*/  IADD3 R2, R6, 0x193, RZ ;  /* 0x0000019306027810 */ /* 0x000fe20007ffe0ff */
        /* <DEDUP_REMOVED lines=42> */
[----:B------:R-:W-:Y:S01]  /*68e70*/  ULDC UR7, c[0x0][0x22c] ;  /* 0x00008b0000077ab9 */ /* 0x000fe20000000800 */
[----:B------:R-:W-:Y:S01]  /*68e80*/  IADD3 R2, R6, 0x19c, RZ ;  /* 0x0000019c06027810 */ /* 0x000fe20007ffe0ff */
        /* <DEDUP_REMOVED lines=401> */
[----:B------:R-:W-:Y:S01]  /*6a7a0*/  ULDC UR7, c[0x0][0x22c] ;  /* 0x00008b0000077ab9 */ /* 0x000fe20000000800 */
[----:B------:R-:W2:Y:S03]  /*6a7b0*/  LDL.LU.64 R232, [R1+0x850] ;  /* 0x0008500001e87983 */ /* 0x000ea60000300a00 */
[----:B------:R-:W-:Y:S01]  /*6a7c0*/  ISETP.LT.AND P4, PT, R2, UR7, !P0 ;  /* 0x0000000702007c0c */ /* 0x000fe2000c781270 */
[----:B------:R-:W-:Y:S01]  /*6a7d0*/  VIADD R2, R6, 0x1ec ;  /* 0x000001ec06027836 */ /* 0x000fe20000000000 */
[----:B------:R-:W-:Y:S01]  /*6a7e0*/  ULDC UR7, c[0x0][0x22c] ;  /* 0x00008b0000077ab9 */ /* 0x000fe20000000800 */
[----:B------:R-:W2:Y:S03]  /*6a7f0*/  LDL.LU.64 R238, [R1+0x848] ;  /* 0x0008480001ee7983 */ /* 0x000ea60000300a00 */
[----:B------:R-:W-:Y:S01]  /*6a800*/  ISETP.LT.AND P5, PT, R2, UR7, !P0 ;  /* 0x0000000702007c0c */ /* 0x000fe2000c7a1270 */
[----:B------:R-:W-:Y:S01]  /*6a810*/  ULDC UR7, c[0x0][0x22c] ;  /* 0x00008b0000077ab9 */ /* 0x000fe20000000800 */
[----:B------:R-:W-:Y:S01]  /*6a820*/  IADD3 R2, R6, 0x1ed, RZ ;  /* 0x000001ed06027810 */ /* 0x000fe20007ffe0ff */
[----:B------:R-:W2:Y:S03]  /*6a830*/  LDL.LU.64 R242, [R1+0x840] ;  /* 0x0008400001f27983 */ /* 0x000ea60000300a00 */
[----:B------:R-:W-:Y:S01]  /*6a840*/  ISETP.LT.AND P6, PT, R2, UR7, !P0 ;  /* 0x0000000702007c0c */ /* 0x000fe2000c7c1270 */
[----:B------:R-:W-:Y:S01]  /*6a850*/  VIADD R2, R6, 0x1ee ;  /* 0x000001ee06027836 */ /* 0x000fe20000000000 */
[----:B------:R-:W-:Y:S01]  /*6a860*/  ULDC UR7, c[0x0][0x22c] ;  /* 0x00008b0000077ab9 */ /* 0x000fe20000000800 */
[----:B------:R-:W2:Y:S04]  /*6a870*/  LDL.LU.64 R236, [R1+0x838] ;  /* 0x0008380001ec7983 */ /* 0x000ea80000300a00 */
[----:B------:R-:W2:Y:S04]  /*6a880*/  LDL.LU.64 R240, [R1+0x830] ;  /* 0x0008300001f07983 */ /* 0x000ea80000300a00 */
[----:B------:R-:W2:Y:S04]  /*6a890*/  LDL.LU.64 R246, [R1+0x828] ;  /* 0x0008280001f67983 */ /* 0x000ea80000300a00 */
[----:B------:R-:W2:Y:S04]  /*6a8a0*/  LDL.LU.64 R250, [R1+0x820] ;  /* 0x0008200001fa7983 */ /* 0x000ea80000300a00 */
[----:B---3--:R1:W-:Y:S01]  /*6a8b0*/  @P3 STG.E desc[UR4][R244.64], R157 ;  /* 0x0000009df4003986 */ /* 0x0083e2000c101904 */
        /* <DEDUP_REMOVED lines=23> */
[C---:B------:R-:W-:Y:S01]  /*6aa30*/  VIADD R2, R6.reuse, 0x1f2 ;  /* 0x000001f206027836 */ /* 0x040fe20000000000 */
[----:B------:R-:W-:Y:S01]  /*6aa40*/  ISETP.LT.AND P2, PT, R3, UR6, !P0 ;  /* 0x0000000603007c0c */ /* 0x000fe2000c741270 */
[----:B------:R-:W-:Y:S01]  /*6aa50*/  VIADD R3, R6, 0x1f5 ;  /* 0x000001f506037836 */ /* 0x000fe20000000000 */
[----:B------:R-:W-:-:S02]  /*6aa60*/  ULDC UR7, c[0x0][0x22c] ;  /* 0x00008b0000077ab9 */ /* 0x000fc40000000800 */
[----:B------:R-:W-:Y:S02]  /*6aa70*/  ISETP.LT.AND P3, PT, R2, UR7, !P0 ;  /* 0x0000000702007c0c */ /* 0x000fe4000c761270 */
[----:B------:R-:W-:Y:S01]  /*6aa80*/  ISETP.LT.AND P4, PT, R3, UR6, !P0 ;  /* 0x0000000603007c0c */ /* 0x000fe2000c781270 */
[C---:B------:R-:W-:Y:S02]  /*6aa90*/  VIADD R3, R6.reuse, 0x1f6 ;  /* 0x000001f606037836 */ /* 0x040fe40000000000 */
[----:B------:R-:W-:Y:S02]  /*6aaa0*/  VIADD R2, R6, 0x1f7 ;  /* 0x000001f706027836 */ /* 0x000fe40000000000 */
[----:B------:R1:W-:Y:S01]  /*6aab0*/  @P6 STG.E desc[UR4][R232.64], R148 ;  /* 0x00000094e8006986 */ /* 0x0003e2000c101904 */
[----:B------:R-:W-:Y:S02]  /*6aac0*/  ISETP.LT.AND P5, PT, R3, UR6, !P0 ;  /* 0x0000000603007c0c */ /* 0x000fe4000c7a1270 */
[----:B------:R-:W-:Y:S01]  /*6aad0*/  ISETP.LT.AND P6, PT, R2, UR6, !P0 ;  /* 0x0000000602007c0c */ /* 0x000fe2000c7c1270 */
[C---:B------:R-:W-:Y:S01]  /*6aae0*/  VIADD R2, R6.reuse, 0x1f9 ;  /* 0x000001f906027836 */ /* 0x040fe20000000000 */
[C---:B------:R-:W-:Y:S01]  /*6aaf0*/  IADD3 R3, R6.reuse, 0x1f8, RZ ;  /* 0x000001f806037810 */ /* 0x040fe20007ffe0ff */
[----:B------:R-:W-:Y:S01]  /*6ab00*/  VIADD R0, R6, 0x1fb ;  /* 0x000001fb06007836 */ /* 0x000fe20000000000 */
[----:B------:R1:W-:Y:S02]  /*6ab10*/  @P3 STG.E desc[UR4][R238.64], R161 ;  /* 0x000000a1ee003986 */ /* 0x0003e4000c101904 */
[----:B------:R-:W-:-:S02]  /*6ab20*/  ISETP.LT.AND P3, PT, R3, UR6, !P0 ;  /* 0x0000000603007c0c */ /* 0x000fc4000c761270 */
[----:B------:R1:W-:Y:S01]  /*6ab30*/  @P1 STG.E desc[UR4][R242.64], R149 ;  /* 0x00000095f2001986 */ /* 0x0003e2000c101904 */
[----:B------:R-:W-:Y:S01]  /*6ab40*/  ISETP.LT.AND P1, PT, R2, UR6, !P0 ;  /* 0x0000000602007c0c */ /* 0x000fe2000c721270 */
[----:B------:R-:W-:Y:S02]  /*6ab50*/  VIADD R2, R6, 0x1fa ;  /* 0x000001fa06027836 */ /* 0x000fe40000000000 */
[----:B------:R1:W-:Y:S04]  /*6ab60*/  @P2 STG.E desc[UR4][R236.64], R162 ;  /* 0x000000a2ec002986 */ /* 0x0003e8000c101904 */
[----:B------:R1:W-:Y:S01]  /*6ab70*/  @P4 STG.E desc[UR4][R240.64], R150 ;  /* 0x00000096f0004986 */ /* 0x0003e2000c101904 */
[----:B------:R-:W-:Y:S01]  /*6ab80*/  ISETP.LT.AND P4, PT, R0, UR6, !P0 ;  /* 0x0000000600007c0c */ /* 0x000fe2000c781270 */
[----:B------:R-:W-:Y:S01]  /*6ab90*/  VIADD R0, R6, 0x1fd ;  /* 0x000001fd06007836 */ /* 0x000fe20000000000 */
[----:B------:R-:W-:Y:S01]  /*6aba0*/  ISETP.LT.AND P2, PT, R2, UR6, !P0 ;  /* 0x0000000602007c0c */ /* 0x000fe2000c741270 */
[----:B------:R1:W-:Y:S01]  /*6abb0*/  @P5 STG.E desc[UR4][R246.64], R163 ;  /* 0x000000a3f6005986 */ /* 0x0003e2000c101904 */
[----:B------:R-:W-:-:S03]  /*6abc0*/  VIADD R2, R6, 0x1fc ;  /* 0x000001fc06027836 */ /* 0x000fc60000000000 */
[----:B------:R1:W-:Y:S01]  /*6abd0*/  @P6 STG.E desc[UR4][R250.64], R151 ;  /* 0x00000097fa006986 */ /* 0x0003e2000c101904 */
[----:B------:R-:W-:Y:S01]  /*6abe0*/  ISETP.LT.AND P6, PT, R0, UR6, !P0 ;  /* 0x0000000600007c0c */ /* 0x000fe2000c7c1270 */
[C---:B------:R-:W-:Y:S02]  /*6abf0*/  VIADD R0, R6.reuse, 0x1fe ;  /* 0x000001fe06007836 */ /* 0x040fe40000000000 */
[----:B------:R-:W-:Y:S01]  /*6ac00*/  VIADD R6, R6, 0x1ff ;  /* 0x000001ff06067836 */ /* 0x000fe20000000000 */
[----:B------:R-:W-:Y:S01]  /*6ac10*/  ISETP.LT.AND P5, PT, R2, UR6, !P0 ;  /* 0x0000000602007c0c */ /* 0x000fe2000c7a1270 */
[----:B---3--:R1:W-:Y:S01]  /*6ac20*/  @P3 STG.E desc[UR4][R244.64], R164 ;  /* 0x000000a4f4003986 */ /* 0x0083e2000c101904 */
[----:B------:R-:W-:Y:S02]  /*6ac30*/  ISETP.LT.AND P3, PT, R0, UR6, !P0 ;  /* 0x0000000600007c0c */ /* 0x000fe4000c761270 */
[----:B------:R-:W-:Y:S01]  /*6ac40*/  ISETP.LT.AND P0, PT, R6, UR6, !P0 ;  /* 0x0000000606007c0c */ /* 0x000fe2000c701270 */
[----:B----4-:R1:W-:Y:S04]  /*6ac50*/  @P1 STG.E desc[UR4][R248.64], R8 ;  /* 0x00000008f8001986 */ /* 0x0103e8000c101904 */
[----:B------:R1:W-:Y:S04]  /*6ac60*/  @P2 STG.E desc[UR4][R22.64], R165 ;  /* 0x000000a516002986 */ /* 0x0003e8000c101904 */
[----:B------:R1:W-:Y:S04]  /*6ac70*/  @P4 STG.E desc[UR4][R4.64], R9 ;  /* 0x0000000904004986 */ /* 0x0003e8000c101904 */
[----:B------:R1:W-:Y:S04]  /*6ac80*/  @P5 STG.E desc[UR4][R26.64], R166 ;  /* 0x000000a61a005986 */ /* 0x0003e8000c101904 */
[----:B------:R1:W-:Y:S04]  /*6ac90*/  @P6 STG.E desc[UR4][R168.64], R10 ;  /* 0x0000000aa8006986 */ /* 0x0003e8000c101904 */
[----:B--2---:R1:W-:Y:S01]  /*6aca0*/  @P3 STG.E desc[UR4][R170.64], R167 ;  /* 0x000000a7aa003986 */ /* 0x0043e2000c101904 */
[----:B------:R-:W-:Y:S05]  /*6acb0*/  @!P0 EXIT ;  /* 0x000000000000894d */ /* 0x000fea0003800000 */
[----:B-1----:R-:W2:Y:S04]  /*6acc0*/  LDL.LU.64 R170, [R1+0x800] ;  /* 0x0008000001aa7983 */ /* 0x002ea80000300a00 */
[----:B--2---:R-:W-:Y:S01]  /*6acd0*/  STG.E desc[UR4][R170.64], R11 ;  /* 0x0000000baa007986 */ /* 0x004fe2000c101904 */
[----:B------:R-:W-:Y:S05]  /*6ace0*/  EXIT ;  /* 0x000000000000794d */ /* 0x000fea0003800000 */
.L_x_2:
[----:B------:R-:W-:-:S00]  /*6acf0*/  BRA `(.L_x_2) ;  /* 0xfffffffc00fc7947 */ /* 0x000fc0000383ffff */
[----:B------:R-:W-:-:S00]  /*6ad00*/  NOP ;  /* 0x0000000000007918 */ /* 0x000fc00000000000 */
[----:B------:R-:W-:-:S00]  /*6ad10*/  NOP ;  /* 0x0000000000007918 */ /* 0x000fc00000000000 */
[----:B------:R-:W-:-:S00]  /*6ad20*/  NOP ;  /* 0x0000000000007918 */ /* 0x000fc00000000000 */
[----:B------:R-:W-:-:S00]  /*6ad30*/  NOP ;  /* 0x0000000000007918 */ /* 0x000fc00000000000 */
[----:B------:R-:W-:-:S00]  /*6ad40*/  NOP ;  /* 0x0000000000007918 */ /* 0x000fc00000000000 */
[----:B------:R-:W-:-:S00]  /*6ad50*/  NOP ;  /* 0x0000000000007918 */ /* 0x000fc00000000000 */
[----:B------:R-:W-:-:S00]  /*6ad60*/  NOP ;  /* 0x0000000000007918 */ /* 0x000fc00000000000 */
[----:B------:R-:W-:-:S00]  /*6ad70*/  NOP ;  /* 0x0000000000007918 */ /* 0x000fc00000000000 */
.L_x_3:


//--------------------- .nv.shared.matmul_kernel  --------------------------
	.section	.nv.shared.matmul_kernel,"aw",@nobits
	.sectionflags	@""
	.align	16
	.zero		1024


//--------------------- .nv.shared.reserved.0     --------------------------
	.section	.nv.shared.reserved.0,"aw",@nobits
	.weak		__nv_reservedSMEM_offset_0_alias
	.size		__nv_reservedSMEM_offset_0_alias, 0, 0
	.other		__nv_reservedSMEM_offset_0_alias,@"STO_CUDA_RESERVED_SHARED STV_DEFAULT"
__nv_reservedSMEM_offset_0_alias:
	.zero		0


//--------------------- .nv.constant0.matmul_kernel --------------------------
	.section	.nv.constant0.matmul_kernel,"a",@progbits
	.sectionflags	@""
	.align	4
.nv.constant0.matmul_kernel:
	.zero		608


//--------------------- SYMBOLS --------------------------

	.type		.nv.reservedSmem.offset0,@object
	.size		.nv.reservedSmem.offset0,0x4
